def matmul_kernel(
    a_ptr,
    b_ptr,
    c_ptr,
    M,
    N,
    K,
    stride_am,
    stride_ak,
    stride_bk,
    stride_bn,
    stride_cm,
    stride_cn,
    BLOCK_M: tl.constexpr,
    BLOCK_N: tl.constexpr,
    BLOCK_K: tl.constexpr,
    GROUP_M: tl.constexpr,
):
    pid = tl.program_id(axis=0)
    num_pid_m = tl.cdiv(M, BLOCK_M)
    num_pid_n = tl.cdiv(N, BLOCK_N)
    num_pid_in_group = GROUP_M * num_pid_n
    group_id = pid // num_pid_in_group
    first_pid_m = group_id * GROUP_M
    group_size_m = min(num_pid_m - first_pid_m, GROUP_M)
    pid_m = first_pid_m + ((pid % num_pid_in_group) % group_size_m)
    pid_n = (pid % num_pid_in_group) // group_size_m

    offs_am = (pid_m * BLOCK_M + tl.arange(0, BLOCK_M)) % M
    offs_bn = (pid_n * BLOCK_N + tl.arange(0, BLOCK_N)) % N
    offs_k = tl.arange(0, BLOCK_K)
    a_ptrs = a_ptr + offs_am[:, None] * stride_am + offs_k[None, :] * stride_ak
    b_ptrs = b_ptr + offs_k[:, None] * stride_bk + offs_bn[None, :] * stride_bn

    acc = tl.zeros((BLOCK_M, BLOCK_N), dtype=tl.float32)
    for kk in range(0, tl.cdiv(K, BLOCK_K)):
        a = tl.load(a_ptrs, mask=offs_k[None, :] < K - kk * BLOCK_K, other=0.0)
        b = tl.load(b_ptrs, mask=offs_k[:, None] < K - kk * BLOCK_K, other=0.0)
        acc = tl.dot(a, b, acc)
        a_ptrs += BLOCK_K * stride_ak
        b_ptrs += BLOCK_K * stride_bk

    c = acc.to(c_ptr.dtype.element_ty)
    offs_cm = pid_m * BLOCK_M + tl.arange(0, BLOCK_M)
    offs_cn = pid_n * BLOCK_N + tl.arange(0, BLOCK_N)
    c_ptrs = c_ptr + offs_cm[:, None] * stride_cm + offs_cn[None, :] * stride_cn
    mask = (offs_cm[:, None] < M) & (offs_cn[None, :] < N)
    tl.store(c_ptrs, c, mask=mask)

# config = {"BLOCK_K": 128, "BLOCK_M": 128, "BLOCK_N": 128, "GROUP_M": 8, "arch": "sm_100", "dtype": "fp32", "num_ctas": 1, "num_stages": 3, "num_warps": 1}
# arch = sm_100


// ===== COMPILED SASS (sm_100a) =====

	.target	sm_100a

	.elftype	@"ET_EXEC"


//--------------------- .note.nv.tkinfo           --------------------------
	.section	.note.nv.tkinfo,"",@"SHT_NOTE"
	.sectionflags	@"SHF_NOTE_NV_TKINFO"
	.tkinfo
        /*0018*/ 	.word	0x00000081
        /*0030*/ 	.string	""
        /*0030*/ 	.string	"ptxas-blackwell"
        /*0030*/ 	.string	"Cuda compilation tools, release 12.9, V12.9.86"
        /*0030*/ 	.string	"Build cuda_12.9.r12.9/compiler.36037853_0"
        /*0030*/ 	.string	"-v  -suppress-debug-info  -lineinfo  -arch sm_100a "



//--------------------- .note.nv.cuver            --------------------------
	.section	.note.nv.cuver,"",@"SHT_NOTE"
	.sectionflags	@"SHF_NOTE_NV_CUVER"
        /*0018*/ 	.short	0x0001
        /*001a*/ 	.short	0x0064
        /*001c*/ 	.short	0x0001
        /*001e*/ 	.short	0x0000
        /*0020*/ 	.short	0x0001
        /*0022*/ 	.short	0x0000


//--------------------- .nv.info                  --------------------------
	.section	.nv.info,"",@"SHT_CUDA_INFO"
	.align	4


	//----- nvinfo : EIATTR_REGCOUNT
	.align		4
        /*0000*/ 	.byte	0x04, 0x2f
        /*0002*/ 	.short	(.L_1 - .L_0)
	.align		4
.L_0:
        /*0004*/ 	.word	index@(matmul_kernel)
        /*0008*/ 	.word	0x000000ff


	//----- nvinfo : EIATTR_FRAME_SIZE
	.align		4
.L_1:
        /*000c*/ 	.byte	0x04, 0x11
        /*000e*/ 	.short	(.L_3 - .L_2)
	.align		4
.L_2:
        /*0010*/ 	.word	index@(matmul_kernel)
        /*0014*/ 	.word	0x00004c80


	//----- nvinfo : EIATTR_MIN_STACK_SIZE
	.align		4
.L_3:
        /*0018*/ 	.byte	0x04, 0x12
        /*001a*/ 	.short	(.L_5 - .L_4)
	.align		4
.L_4:
        /*001c*/ 	.word	index@(matmul_kernel)
        /*0020*/ 	.word	0x00004c80
.L_5:


//--------------------- .nv.info.matmul_kernel    --------------------------
	.section	.nv.info.matmul_kernel,"",@"SHT_CUDA_INFO"
	.sectionflags	@""
	.align	4


	//----- nvinfo : EIATTR_CUDA_API_VERSION
	.align		4
        /*0000*/ 	.byte	0x04, 0x37
        /*0002*/ 	.short	(.L_7 - .L_6)
.L_6:
        /*0004*/ 	.word	0x00000081


	//----- nvinfo : EIATTR_KPARAM_INFO
	.align		4
.L_7:
        /*0008*/ 	.byte	0x04, 0x17
        /*000a*/ 	.short	(.L_9 - .L_8)
.L_8:
        /*000c*/ 	.word	0x00000000
        /*0010*/ 	.short	0x000d
        /*0012*/ 	.short	0x0048
        /*0014*/ 	.byte	0x00, 0xf4, 0x21, 0x00


	//----- nvinfo : EIATTR_KPARAM_INFO
	.align		4
.L_9:
        /*0018*/ 	.byte	0x04, 0x17
        /*001a*/ 	.short	(.L_11 - .L_10)
.L_10:
        /*001c*/ 	.word	0x00000000
        /*0020*/ 	.short	0x000c
        /*0022*/ 	.short	0x0040
        /*0024*/ 	.byte	0x00, 0xf4, 0x21, 0x00


	//----- nvinfo : EIATTR_KPARAM_INFO
	.align		4
.L_11:
        /*0028*/ 	.byte	0x04, 0x17
        /*002a*/ 	.short	(.L_13 - .L_12)
.L_12:
        /*002c*/ 	.word	0x00000000
        /*0030*/ 	.short	0x000b
        /*0032*/ 	.short	0x0038
        /*0034*/ 	.byte	0x00, 0xf0, 0x11, 0x00


	//----- nvinfo : EIATTR_KPARAM_INFO
	.align		4
.L_13:
        /*0038*/ 	.byte	0x04, 0x17
        /*003a*/ 	.short	(.L_15 - .L_14)
.L_14:
        /*003c*/ 	.word	0x00000000
        /*0040*/ 	.short	0x000a
        /*0042*/ 	.short	0x0034
        /*0044*/ 	.byte	0x00, 0xf0, 0x11, 0x00


	//----- nvinfo : EIATTR_KPARAM_INFO
	.align		4
.L_15:
        /*0048*/ 	.byte	0x04, 0x17
        /*004a*/ 	.short	(.L_17 - .L_16)
.L_16:
        /*004c*/ 	.word	0x00000000
        /*0050*/ 	.short	0x0009
        /*0052*/ 	.short	0x0030
        /*0054*/ 	.byte	0x00, 0xf0, 0x11, 0x00


	//----- nvinfo : EIATTR_KPARAM_INFO
	.align		4
.L_17:
        /*0058*/ 	.byte	0x04, 0x17
        /*005a*/ 	.short	(.L_19 - .L_18)
.L_18:
        /*005c*/ 	.word	0x00000000
        /*0060*/ 	.short	0x0008
        /*0062*/ 	.short	0x002c
        /*0064*/ 	.byte	0x00, 0xf0, 0x11, 0x00


	//----- nvinfo : EIATTR_KPARAM_INFO
	.align		4
.L_19:
        /*0068*/ 	.byte	0x04, 0x17
        /*006a*/ 	.short	(.L_21 - .L_20)
.L_20:
        /*006c*/ 	.word	0x00000000
        /*0070*/ 	.short	0x0007
        /*0072*/ 	.short	0x0028
        /*0074*/ 	.byte	0x00, 0xf0, 0x11, 0x00


	//----- nvinfo : EIATTR_KPARAM_INFO
	.align		4
.L_21:
        /*0078*/ 	.byte	0x04, 0x17
        /*007a*/ 	.short	(.L_23 - .L_22)
.L_22:
        /*007c*/ 	.word	0x00000000
        /*0080*/ 	.short	0x0006
        /*0082*/ 	.short	0x0024
        /*0084*/ 	.byte	0x00, 0xf0, 0x11, 0x00


	//----- nvinfo : EIATTR_KPARAM_INFO
	.align		4
.L_23:
        /*0088*/ 	.byte	0x04, 0x17
        /*008a*/ 	.short	(.L_25 - .L_24)
.L_24:
        /*008c*/ 	.word	0x00000000
        /*0090*/ 	.short	0x0005
        /*0092*/ 	.short	0x0020
        /*0094*/ 	.byte	0x00, 0xf0, 0x11, 0x00


	//----- nvinfo : EIATTR_KPARAM_INFO
	.align		4
.L_25:
        /*0098*/ 	.byte	0x04, 0x17
        /*009a*/ 	.short	(.L_27 - .L_26)
.L_26:
        /*009c*/ 	.word	0x00000000
        /*00a0*/ 	.short	0x0004
        /*00a2*/ 	.short	0x001c
        /*00a4*/ 	.byte	0x00, 0xf0, 0x11, 0x00


	//----- nvinfo : EIATTR_KPARAM_INFO
	.align		4
.L_27:
        /*00a8*/ 	.byte	0x04, 0x17
        /*00aa*/ 	.short	(.L_29 - .L_28)
.L_28:
        /*00ac*/ 	.word	0x00000000
        /*00b0*/ 	.short	0x0003
        /*00b2*/ 	.short	0x0018
        /*00b4*/ 	.byte	0x00, 0xf0, 0x11, 0x00


	//----- nvinfo : EIATTR_KPARAM_INFO
	.align		4
.L_29:
        /*00b8*/ 	.byte	0x04, 0x17
        /*00ba*/ 	.short	(.L_31 - .L_30)
.L_30:
        /*00bc*/ 	.word	0x00000000
        /*00c0*/ 	.short	0x0002
        /*00c2*/ 	.short	0x0010
        /*00c4*/ 	.byte	0x00, 0xf4, 0x21, 0x00


	//----- nvinfo : EIATTR_KPARAM_INFO
	.align		4
.L_31:
        /*00c8*/ 	.byte	0x04, 0x17
        /*00ca*/ 	.short	(.L_33 - .L_32)
.L_32:
        /*00cc*/ 	.word	0x00000000
        /*00d0*/ 	.short	0x0001
        /*00d2*/ 	.short	0x0008
        /*00d4*/ 	.byte	0x00, 0xf4, 0x21, 0x00


	//----- nvinfo : EIATTR_KPARAM_INFO
	.align		4
.L_33:
        /*00d8*/ 	.byte	0x04, 0x17
        /*00da*/ 	.short	(.L_35 - .L_34)
.L_34:
        /*00dc*/ 	.word	0x00000000
        /*00e0*/ 	.short	0x0000
        /*00e2*/ 	.short	0x0000
        /*00e4*/ 	.byte	0x00, 0xf4, 0x21, 0x00


	//----- nvinfo : EIATTR_SPARSE_MMA_MASK
	.align		4
.L_35:
        /*00e8*/ 	.byte	0x03, 0x50
        /*00ea*/ 	.short	0x0000


	//----- nvinfo : EIATTR_MAXREG_COUNT
	.align		4
        /*00ec*/ 	.byte	0x03, 0x1b
        /*00ee*/ 	.short	0x00ff


	//----- nvinfo : EIATTR_NUM_BARRIERS
	.align		4
        /*00f0*/ 	.byte	0x02, 0x4c
        /*00f2*/ 	.byte	0x01
	.zero		1


	//----- nvinfo : EIATTR_ANNOTATIONS
	.align		4
        /*00f4*/ 	.byte	0x04, 0x55
        /*00f6*/ 	.short	(.L_37 - .L_36)


	//   ....[0]....
.L_36:
        /*00f8*/ 	.word	0x00000001
        /*00fc*/ 	.byte	0x60, 0x0c, 0x00, 0x00, 0x01, 0x00, 0x00, 0x00, 0x00, 0x0d, 0x00, 0x00, 0x01, 0x00, 0x00, 0x00
        /* <DEDUP_REMOVED lines=2690> */
        /*a92c*/ 	.byte	0xe0, 0x1a, 0x03, 0x00, 0x01, 0x00, 0x00, 0x00, 0x00, 0x1b, 0x03, 0x00


	//----- nvinfo : EIATTR_COOP_GROUP_MASK_REGIDS
	.align		4
.L_37:
        /*a938*/ 	.byte	0x04, 0x29
        /*a93a*/ 	.short	(.L_39 - .L_38)


	//   ....[0]....
.L_38:
        /*a93c*/ 	.word	0xffffffff


	//   ....[1]....
        /*a940*/ 	.word	0xffffffff


	//   ....[2]....
        /*a944*/ 	.word	0xffffffff


	//   ....[3]....
        /*a948*/ 	.word	0xffffffff


	//   ....[4]....
        /*a94c*/ 	.word	0xffffffff


	//   ....[5]....
        /*a950*/ 	.word	0xffffffff


	//   ....[6]....
        /*a954*/ 	.word	0xffffffff


	//   ....[7]....
        /*a958*/ 	.word	0xffffffff


	//   ....[8]....
        /*a95c*/ 	.word	0xffffffff


	//   ....[9]....
        /*a960*/ 	.word	0xffffffff


	//   ....[10]....
        /*a964*/ 	.word	0xffffffff


	//   ....[11]....
        /*a968*/ 	.word	0xffffffff


	//   ....[12]....
        /*a96c*/ 	.word	0xffffffff


	//   ....[13]....
        /*a970*/ 	.word	0xffffffff


	//   ....[14]....
        /*a974*/ 	.word	0xffffffff


	//   ....[15]....
        /*a978*/ 	.word	0xffffffff


	//   ....[16]....
        /*a97c*/ 	.word	0xffffffff


	//   ....[17]....
        /*a980*/ 	.word	0xffffffff


	//   ....[18]....
        /*a984*/ 	.word	0xffffffff


	//   ....[19]....
        /*a988*/ 	.word	0xffffffff


	//   ....[20]....
        /*a98c*/ 	.word	0xffffffff


	//   ....[21]....
        /*a990*/ 	.word	0xffffffff


	//   ....[22]....
        /*a994*/ 	.word	0xffffffff


	//   ....[23]....
        /*a998*/ 	.word	0xffffffff


	//   ....[24]....
        /*a99c*/ 	.word	0xffffffff


	//   ....[25]....
        /*a9a0*/ 	.word	0xffffffff


	//   ....[26]....
        /*a9a4*/ 	.word	0xffffffff


	//   ....[27]....
        /*a9a8*/ 	.word	0xffffffff


	//   ....[28]....
        /*a9ac*/ 	.word	0xffffffff


	//   ....[29]....
        /*a9b0*/ 	.word	0xffffffff


	//   ....[30]....
        /*a9b4*/ 	.word	0xffffffff


	//   ....[31]....
        /*a9b8*/ 	.word	0xffffffff


	//   ....[32]....
        /*a9bc*/ 	.word	0xffffffff


	//   ....[33]....
        /*a9c0*/ 	.word	0xffffffff


	//   ....[34]....
        /*a9c4*/ 	.word	0xffffffff


	//   ....[35]....
        /*a9c8*/ 	.word	0xffffffff


	//   ....[36]....
        /*a9cc*/ 	.word	0xffffffff


	//   ....[37]....
        /*a9d0*/ 	.word	0xffffffff


	//   ....[38]....
        /*a9d4*/ 	.word	0xffffffff


	//   ....[39]....
        /*a9d8*/ 	.word	0xffffffff


	//   ....[40]....
        /*a9dc*/ 	.word	0xffffffff


	//   ....[41]....
        /*a9e0*/ 	.word	0xffffffff


	//   ....[42]....
        /*a9e4*/ 	.word	0xffffffff


	//   ....[43]....
        /*a9e8*/ 	.word	0xffffffff


	//   ....[44]....
        /*a9ec*/ 	.word	0xffffffff


	//   ....[45]....
        /*a9f0*/ 	.word	0xffffffff


	//   ....[46]....
        /*a9f4*/ 	.word	0xffffffff


	//   ....[47]....
        /*a9f8*/ 	.word	0xffffffff


	//   ....[48]....
        /*a9fc*/ 	.word	0xffffffff


	//   ....[49]....
        /*aa00*/ 	.word	0xffffffff


	//   ....[50]....
        /*aa04*/ 	.word	0xffffffff


	//   ....[51]....
        /*aa08*/ 	.word	0xffffffff


	//   ....[52]....
        /*aa0c*/ 	.word	0xffffffff


	//   ....[53]....
        /*aa10*/ 	.word	0xffffffff


	//   ....[54]....
        /*aa14*/ 	.word	0xffffffff


	//   ....[55]....
        /*aa18*/ 	.word	0xffffffff


	//   ....[56]....
        /*aa1c*/ 	.word	0xffffffff


	//   ....[57]....
        /*aa20*/ 	.word	0xffffffff


	//   ....[58]....
        /*aa24*/ 	.word	0xffffffff


	//   ....[59]....
        /*aa28*/ 	.word	0xffffffff


	//   ....[60]....
        /*aa2c*/ 	.word	0xffffffff


	//   ....[61]....
        /*aa30*/ 	.word	0xffffffff


	//   ....[62]....
        /*aa34*/ 	.word	0xffffffff


	//   ....[63]....
        /*aa38*/ 	.word	0xffffffff


	//   ....[64]....
        /*aa3c*/ 	.word	0xffffffff


	//   ....[65]....
        /*aa40*/ 	.word	0xffffffff


	//   ....[66]....
        /*aa44*/ 	.word	0xffffffff


	//   ....[67]....
        /*aa48*/ 	.word	0xffffffff


	//   ....[68]....
        /*aa4c*/ 	.word	0xffffffff


	//   ....[69]....
        /*aa50*/ 	.word	0xffffffff


	//   ....[70]....
        /*aa54*/ 	.word	0xffffffff


	//   ....[71]....
        /*aa58*/ 	.word	0xffffffff


	//   ....[72]....
        /*aa5c*/ 	.word	0xffffffff


	//   ....[73]....
        /*aa60*/ 	.word	0xffffffff


	//   ....[74]....
        /*aa64*/ 	.word	0xffffffff


	//   ....[75]....
        /*aa68*/ 	.word	0xffffffff


	//   ....[76]....
        /*aa6c*/ 	.word	0xffffffff


	//   ....[77]....
        /*aa70*/ 	.word	0xffffffff


	//   ....[78]....
        /*aa74*/ 	.word	0xffffffff


	//   ....[79]....
        /*aa78*/ 	.word	0xffffffff


	//   ....[80]....
        /*aa7c*/ 	.word	0xffffffff


	//   ....[81]....
        /*aa80*/ 	.word	0xffffffff


	//   ....[82]....
        /*aa84*/ 	.word	0xffffffff


	//   ....[83]....
        /*aa88*/ 	.word	0xffffffff


	//   ....[84]....
        /*aa8c*/ 	.word	0xffffffff


	//   ....[85]....
        /*aa90*/ 	.word	0xffffffff


	//   ....[86]....
        /*aa94*/ 	.word	0xffffffff


	//   ....[87]....
        /*aa98*/ 	.word	0xffffffff


	//   ....[88]....
        /*aa9c*/ 	.word	0xffffffff


	//   ....[89]....
        /*aaa0*/ 	.word	0xffffffff


	//   ....[90]....
        /*aaa4*/ 	.word	0xffffffff


	//   ....[91]....
        /*aaa8*/ 	.word	0xffffffff


	//   ....[92]....
        /*aaac*/ 	.word	0xffffffff


	//   ....[93]....
        /*aab0*/ 	.word	0xffffffff


	//   ....[94]....
        /*aab4*/ 	.word	0xffffffff


	//   ....[95]....
        /*aab8*/ 	.word	0xffffffff


	//   ....[96]....
        /*aabc*/ 	.word	0xffffffff


	//   ....[97]....
        /*aac0*/ 	.word	0xffffffff


	//   ....[98]....
        /*aac4*/ 	.word	0xffffffff


	//   ....[99]....
        /*aac8*/ 	.word	0xffffffff


	//   ....[100]....
        /*aacc*/ 	.word	0xffffffff


	//   ....[101]....
        /*aad0*/ 	.word	0xffffffff


	//   ....[102]....
        /*aad4*/ 	.word	0xffffffff


	//   ....[103]....
        /*aad8*/ 	.word	0xffffffff


	//   ....[104]....
        /*aadc*/ 	.word	0xffffffff


	//   ....[105]....
        /*aae0*/ 	.word	0xffffffff


	//   ....[106]....
        /*aae4*/ 	.word	0xffffffff


	//   ....[107]....
        /*aae8*/ 	.word	0xffffffff


	//   ....[108]....
        /*aaec*/ 	.word	0xffffffff


	//   ....[109]....
        /*aaf0*/ 	.word	0xffffffff


	//   ....[110]....
        /*aaf4*/ 	.word	0xffffffff


	//   ....[111]....
        /*aaf8*/ 	.word	0xffffffff


	//   ....[112]....
        /*aafc*/ 	.word	0xffffffff


	//   ....[113]....
        /*ab00*/ 	.word	0xffffffff


	//   ....[114]....
        /*ab04*/ 	.word	0xffffffff


	//   ....[115]....
        /*ab08*/ 	.word	0xffffffff


	//   ....[116]....
        /*ab0c*/ 	.word	0xffffffff


	//   ....[117]....
        /*ab10*/ 	.word	0xffffffff


	//   ....[118]....
        /*ab14*/ 	.word	0xffffffff


	//   ....[119]....
        /*ab18*/ 	.word	0xffffffff


	//   ....[120]....
        /*ab1c*/ 	.word	0xffffffff


	//   ....[121]....
        /*ab20*/ 	.word	0xffffffff


	//   ....[122]....
        /*ab24*/ 	.word	0xffffffff


	//   ....[123]....
        /*ab28*/ 	.word	0xffffffff


	//   ....[124]....
        /*ab2c*/ 	.word	0xffffffff


	//   ....[125]....
        /*ab30*/ 	.word	0xffffffff


	//   ....[126]....
        /*ab34*/ 	.word	0xffffffff


	//   ....[127]....
        /*ab38*/ 	.word	0xffffffff


	//   ....[128]....
        /*ab3c*/ 	.word	0xffffffff


	//   ....[129]....
        /*ab40*/ 	.word	0xffffffff


	//   ....[130]....
        /*ab44*/ 	.word	0xffffffff


	//   ....[131]....
        /*ab48*/ 	.word	0xffffffff


	//   ....[132]....
        /*ab4c*/ 	.word	0xffffffff


	//   ....[133]....
        /*ab50*/ 	.word	0xffffffff


	//   ....[134]....
        /*ab54*/ 	.word	0xffffffff


	//   ....[135]....
        /*ab58*/ 	.word	0xffffffff


	//   ....[136]....
        /*ab5c*/ 	.word	0xffffffff


	//   ....[137]....
        /*ab60*/ 	.word	0xffffffff


	//   ....[138]....
        /*ab64*/ 	.word	0xffffffff


	//   ....[139]....
        /*ab68*/ 	.word	0xffffffff


	//   ....[140]....
        /*ab6c*/ 	.word	0xffffffff


	//   ....[141]....
        /*ab70*/ 	.word	0xffffffff


	//   ....[142]....
        /*ab74*/ 	.word	0xffffffff


	//   ....[143]....
        /*ab78*/ 	.word	0xffffffff


	//   ....[144]....
        /*ab7c*/ 	.word	0xffffffff


	//   ....[145]....
        /*ab80*/ 	.word	0xffffffff


	//   ....[146]....
        /*ab84*/ 	.word	0xffffffff


	//   ....[147]....
        /*ab88*/ 	.word	0xffffffff


	//   ....[148]....
        /*ab8c*/ 	.word	0xffffffff


	//   ....[149]....
        /*ab90*/ 	.word	0xffffffff


	//   ....[150]....
        /*ab94*/ 	.word	0xffffffff


	//   ....[151]....
        /*ab98*/ 	.word	0xffffffff


	//   ....[152]....
        /*ab9c*/ 	.word	0xffffffff


	//   ....[153]....
        /*aba0*/ 	.word	0xffffffff


	//   ....[154]....
        /*aba4*/ 	.word	0xffffffff


	//   ....[155]....
        /*aba8*/ 	.word	0xffffffff


	//   ....[156]....
        /*abac*/ 	.word	0xffffffff


	//   ....[157]....
        /*abb0*/ 	.word	0xffffffff


	//   ....[158]....
        /*abb4*/ 	.word	0xffffffff


	//   ....[159]....
        /*abb8*/ 	.word	0xffffffff


	//   ....[160]....
        /*abbc*/ 	.word	0xffffffff


	//   ....[161]....
        /*abc0*/ 	.word	0xffffffff


	//   ....[162]....
        /*abc4*/ 	.word	0xffffffff


	//   ....[163]....
        /*abc8*/ 	.word	0xffffffff


	//   ....[164]....
        /*abcc*/ 	.word	0xffffffff


	//   ....[165]....
        /*abd0*/ 	.word	0xffffffff


	//   ....[166]....
        /*abd4*/ 	.word	0xffffffff


	//   ....[167]....
        /*abd8*/ 	.word	0xffffffff


	//   ....[168]....
        /*abdc*/ 	.word	0xffffffff


	//   ....[169]....
        /*abe0*/ 	.word	0xffffffff


	//   ....[170]....
        /*abe4*/ 	.word	0xffffffff


	//   ....[171]....
        /*abe8*/ 	.word	0xffffffff


	//   ....[172]....
        /*abec*/ 	.word	0xffffffff


	//   ....[173]....
        /*abf0*/ 	.word	0xffffffff


	//   ....[174]....
        /*abf4*/ 	.word	0xffffffff


	//   ....[175]....
        /*abf8*/ 	.word	0xffffffff


	//   ....[176]....
        /*abfc*/ 	.word	0xffffffff


	//   ....[177]....
        /*ac00*/ 	.word	0xffffffff


	//   ....[178]....
        /*ac04*/ 	.word	0xffffffff


	//   ....[179]....
        /*ac08*/ 	.word	0xffffffff


	//   ....[180]....
        /*ac0c*/ 	.word	0xffffffff


	//   ....[181]....
        /*ac10*/ 	.word	0xffffffff


	//   ....[182]....
        /*ac14*/ 	.word	0xffffffff


	//   ....[183]....
        /*ac18*/ 	.word	0xffffffff


	//   ....[184]....
        /*ac1c*/ 	.word	0xffffffff


	//   ....[185]....
        /*ac20*/ 	.word	0xffffffff


	//   ....[186]....
        /*ac24*/ 	.word	0xffffffff


	//   ....[187]....
        /*ac28*/ 	.word	0xffffffff


	//   ....[188]....
        /*ac2c*/ 	.word	0xffffffff


	//   ....[189]....
        /*ac30*/ 	.word	0xffffffff


	//   ....[190]....
        /*ac34*/ 	.word	0xffffffff


	//   ....[191]....
        /*ac38*/ 	.word	0xffffffff


	//   ....[192]....
        /*ac3c*/ 	.word	0xffffffff


	//   ....[193]....
        /*ac40*/ 	.word	0xffffffff


	//   ....[194]....
        /*ac44*/ 	.word	0xffffffff


	//   ....[195]....
        /*ac48*/ 	.word	0xffffffff


	//   ....[196]....
        /*ac4c*/ 	.word	0xffffffff


	//   ....[197]....
        /*ac50*/ 	.word	0xffffffff


	//   ....[198]....
        /*ac54*/ 	.word	0xffffffff


	//   ....[199]....
        /*ac58*/ 	.word	0xffffffff


	//   ....[200]....
        /*ac5c*/ 	.word	0xffffffff


	//   ....[201]....
        /*ac60*/ 	.word	0xffffffff


	//   ....[202]....
        /*ac64*/ 	.word	0xffffffff


	//   ....[203]....
        /*ac68*/ 	.word	0xffffffff


	//   ....[204]....
        /*ac6c*/ 	.word	0xffffffff


	//   ....[205]....
        /*ac70*/ 	.word	0xffffffff


	//   ....[206]....
        /*ac74*/ 	.word	0xffffffff


	//   ....[207]....
        /*ac78*/ 	.word	0xffffffff


	//   ....[208]....
        /*ac7c*/ 	.word	0xffffffff


	//   ....[209]....
        /*ac80*/ 	.word	0xffffffff


	//   ....[210]....
        /*ac84*/ 	.word	0xffffffff


	//   ....[211]....
        /*ac88*/ 	.word	0xffffffff


	//   ....[212]....
        /*ac8c*/ 	.word	0xffffffff


	//   ....[213]....
        /*ac90*/ 	.word	0xffffffff


	//   ....[214]....
        /*ac94*/ 	.word	0xffffffff


	//   ....[215]....
        /*ac98*/ 	.word	0xffffffff


	//   ....[216]....
        /*ac9c*/ 	.word	0xffffffff


	//   ....[217]....
        /*aca0*/ 	.word	0xffffffff


	//   ....[218]....
        /*aca4*/ 	.word	0xffffffff


	//   ....[219]....
        /*aca8*/ 	.word	0xffffffff


	//   ....[220]....
        /*acac*/ 	.word	0xffffffff


	//   ....[221]....
        /*acb0*/ 	.word	0xffffffff


	//   ....[222]....
        /*acb4*/ 	.word	0xffffffff


	//   ....[223]....
        /*acb8*/ 	.word	0xffffffff


	//   ....[224]....
        /*acbc*/ 	.word	0xffffffff


	//   ....[225]....
        /*acc0*/ 	.word	0xffffffff


	//   ....[226]....
        /*acc4*/ 	.word	0xffffffff


	//   ....[227]....
        /*acc8*/ 	.word	0xffffffff


	//   ....[228]....
        /*accc*/ 	.word	0xffffffff


	//   ....[229]....
        /*acd0*/ 	.word	0xffffffff


	//   ....[230]....
        /*acd4*/ 	.word	0xffffffff


	//   ....[231]....
        /*acd8*/ 	.word	0xffffffff


	//   ....[232]....
        /*acdc*/ 	.word	0xffffffff


	//   ....[233]....
        /*ace0*/ 	.word	0xffffffff


	//   ....[234]....
        /*ace4*/ 	.word	0xffffffff


	//   ....[235]....
        /*ace8*/ 	.word	0xffffffff


	//   ....[236]....
        /*acec*/ 	.word	0xffffffff


	//   ....[237]....
        /*acf0*/ 	.word	0xffffffff


	//   ....[238]....
        /*acf4*/ 	.word	0xffffffff


	//   ....[239]....
        /*acf8*/ 	.word	0xffffffff


	//   ....[240]....
        /*acfc*/ 	.word	0xffffffff


	//   ....[241]....
        /*ad00*/ 	.word	0xffffffff


	//   ....[242]....
        /*ad04*/ 	.word	0xffffffff


	//   ....[243]....
        /*ad08*/ 	.word	0xffffffff


	//   ....[244]....
        /*ad0c*/ 	.word	0xffffffff


	//   ....[245]....
        /*ad10*/ 	.word	0xffffffff


	//   ....[246]....
        /*ad14*/ 	.word	0xffffffff


	//   ....[247]....
        /*ad18*/ 	.word	0xffffffff


	//   ....[248]....
        /*ad1c*/ 	.word	0xffffffff


	//   ....[249]....
        /*ad20*/ 	.word	0xffffffff


	//   ....[250]....
        /*ad24*/ 	.word	0xffffffff


	//   ....[251]....
        /*ad28*/ 	.word	0xffffffff


	//   ....[252]....
        /*ad2c*/ 	.word	0xffffffff


	//   ....[253]....
        /*ad30*/ 	.word	0xffffffff


	//   ....[254]....
        /*ad34*/ 	.word	0xffffffff


	//----- nvinfo : EIATTR_COOP_GROUP_INSTR_OFFSETS
	.align		4
.L_39:
        /*ad38*/ 	.byte	0x04, 0x28
        /*ad3a*/ 	.short	(.L_41 - .L_40)


	//   ....[0]....
.L_40:
        /*ad3c*/ 	.word	0x00098760


	//   ....[1]....
        /*ad40*/ 	.word	0x00098780


	//   ....[2]....
        /*ad44*/ 	.word	0x000987e0


	//   ....[3]....
        /*ad48*/ 	.word	0x00098820


	//   ....[4]....
        /*ad4c*/ 	.word	0x00098840


	//   ....[5]....
        /*ad50*/ 	.word	0x00098910


	//   ....[6]....
        /*ad54*/ 	.word	0x00098930


	//   ....[7]....
        /*ad58*/ 	.word	0x00098970


	//   ....[8]....
        /*ad5c*/ 	.word	0x000989b0


	//   ....[9]....
        /*ad60*/ 	.word	0x00098a10


	//   ....[10]....
        /*ad64*/ 	.word	0x00098a30


	//   ....[11]....
        /*ad68*/ 	.word	0x00098ab0


	//   ....[12]....
        /*ad6c*/ 	.word	0x00098ad0


	//   ....[13]....
        /*ad70*/ 	.word	0x00098b30


	//   ....[14]....
        /*ad74*/ 	.word	0x00098b70


	//   ....[15]....
        /*ad78*/ 	.word	0x00098be0


	//   ....[16]....
        /*ad7c*/ 	.word	0x00098c40


	//   ....[17]....
        /*ad80*/ 	.word	0x00098c60


	//   ....[18]....
        /*ad84*/ 	.word	0x00098cc0


	//   ....[19]....
        /*ad88*/ 	.word	0x00098d00


	//   ....[20]....
        /*ad8c*/ 	.word	0x00098d20


	//   ....[21]....
        /*ad90*/ 	.word	0x00098de0


	//   ....[22]....
        /*ad94*/ 	.word	0x00098e00


	//   ....[23]....
        /*ad98*/ 	.word	0x00098e40


	//   ....[24]....
        /*ad9c*/ 	.word	0x00098e80


	//   ....[25]....
        /*ada0*/ 	.word	0x00098ee0


	//   ....[26]....
        /*ada4*/ 	.word	0x00098f00


	//   ....[27]....
        /*ada8*/ 	.word	0x00098f80


	//   ....[28]....
        /*adac*/ 	.word	0x00098fe0


	//   ....[29]....
        /*adb0*/ 	.word	0x00099020


	//   ....[30]....
        /*adb4*/ 	.word	0x00099060


	//   ....[31]....
        /*adb8*/ 	.word	0x000990c0


	//   ....[32]....
        /*adbc*/ 	.word	0x00099140


	//   ....[33]....
        /*adc0*/ 	.word	0x00099160


	//   ....[34]....
        /*adc4*/ 	.word	0x00099180


	//   ....[35]....
        /*adc8*/ 	.word	0x00099200


	//   ....[36]....
        /*adcc*/ 	.word	0x00099240


	//   ....[37]....
        /*add0*/ 	.word	0x000992e0


	//   ....[38]....
        /*add4*/ 	.word	0x00099300


	//   ....[39]....
        /*add8*/ 	.word	0x00099340


	//   ....[40]....
        /*addc*/ 	.word	0x000993c0


	//   ....[41]....
        /*ade0*/ 	.word	0x000993e0


	//   ....[42]....
        /*ade4*/ 	.word	0x00099440


	//   ....[43]....
        /*ade8*/ 	.word	0x00099480


	//   ....[44]....
        /*adec*/ 	.word	0x000994a0


	//   ....[45]....
        /*adf0*/ 	.word	0x00099590


	//   ....[46]....
        /*adf4*/ 	.word	0x000995b0


	//   ....[47]....
        /*adf8*/ 	.word	0x000995d0


	//   ....[48]....
        /*adfc*/ 	.word	0x000995f0


	//   ....[49]....
        /*ae00*/ 	.word	0x00099650


	//   ....[50]....
        /*ae04*/ 	.word	0x000996b0


	//   ....[51]....
        /*ae08*/ 	.word	0x000996f0


	//   ....[52]....
        /*ae0c*/ 	.word	0x00099710


	//   ....[53]....
        /*ae10*/ 	.word	0x000997f0


	//   ....[54]....
        /*ae14*/ 	.word	0x00099810


	//   ....[55]....
        /*ae18*/ 	.word	0x00099830


	//   ....[56]....
        /*ae1c*/ 	.word	0x00099870


	//   ....[57]....
        /*ae20*/ 	.word	0x000998d0


	//   ....[58]....
        /*ae24*/ 	.word	0x00099930


	//   ....[59]....
        /*ae28*/ 	.word	0x00099970


	//   ....[60]....
        /*ae2c*/ 	.word	0x00099990


	//   ....[61]....
        /*ae30*/ 	.word	0x000999f0


	//   ....[62]....
        /*ae34*/ 	.word	0x00099a40


	//   ....[63]....
        /*ae38*/ 	.word	0x00099ab0


	//   ....[64]....
        /*ae3c*/ 	.word	0x00099b30


	//   ....[65]....
        /*ae40*/ 	.word	0x00099b50


	//   ....[66]....
        /*ae44*/ 	.word	0x00099b90


	//   ....[67]....
        /*ae48*/ 	.word	0x00099bf0


	//   ....[68]....
        /*ae4c*/ 	.word	0x00099c30


	//   ....[69]....
        /*ae50*/ 	.word	0x00099c90


	//   ....[70]....
        /*ae54*/ 	.word	0x00099cd0


	//   ....[71]....
        /*ae58*/ 	.word	0x00099d30


	//   ....[72]....
        /*ae5c*/ 	.word	0x00099d70


	//   ....[73]....
        /*ae60*/ 	.word	0x00099dd0


	//   ....[74]....
        /*ae64*/ 	.word	0x00099e10


	//   ....[75]....
        /*ae68*/ 	.word	0x00099e70


	//   ....[76]....
        /*ae6c*/ 	.word	0x00099eb0


	//   ....[77]....
        /*ae70*/ 	.word	0x00099f10


	//   ....[78]....
        /*ae74*/ 	.word	0x00099f90


	//   ....[79]....
        /*ae78*/ 	.word	0x00099fb0


	//   ....[80]....
        /*ae7c*/ 	.word	0x0009a030


	//   ....[81]....
        /*ae80*/ 	.word	0x0009a050


	//   ....[82]....
        /*ae84*/ 	.word	0x0009a090


	//   ....[83]....
        /*ae88*/ 	.word	0x0009a0f0


	//   ....[84]....
        /*ae8c*/ 	.word	0x0009a150


	//   ....[85]....
        /*ae90*/ 	.word	0x0009a1f0


	//   ....[86]....
        /*ae94*/ 	.word	0x0009a210


	//   ....[87]....
        /*ae98*/ 	.word	0x0009a230


	//   ....[88]....
        /*ae9c*/ 	.word	0x0009a270


	//   ....[89]....
        /*aea0*/ 	.word	0x0009a2d0


	//   ....[90]....
        /*aea4*/ 	.word	0x0009a310


	//   ....[91]....
        /*aea8*/ 	.word	0x0009a370


	//   ....[92]....
        /*aeac*/ 	.word	0x0009a3d0


	//   ....[93]....
        /*aeb0*/ 	.word	0x0009a470


	//   ....[94]....
        /*aeb4*/ 	.word	0x0009a490


	//   ....[95]....
        /*aeb8*/ 	.word	0x0009a4b0


	//   ....[96]....
        /*aebc*/ 	.word	0x0009a4f0


	//   ....[97]....
        /*aec0*/ 	.word	0x0009a550


	//   ....[98]....
        /*aec4*/ 	.word	0x0009a590


	//   ....[99]....
        /*aec8*/ 	.word	0x0009a5f0


	//   ....[100]....
        /*aecc*/ 	.word	0x0009a630


	//   ....[101]....
        /*aed0*/ 	.word	0x0009a690


	//   ....[102]....
        /*aed4*/ 	.word	0x0009a6d0


	//   ....[103]....
        /*aed8*/ 	.word	0x0009a730


	//   ....[104]....
        /*aedc*/ 	.word	0x0009a770


	//   ....[105]....
        /*aee0*/ 	.word	0x0009a7d0


	//   ....[106]....
        /*aee4*/ 	.word	0x0009a810


	//   ....[107]....
        /*aee8*/ 	.word	0x0009a870


	//   ....[108]....
        /*aeec*/ 	.word	0x0009a8b0


	//   ....[109]....
        /*aef0*/ 	.word	0x0009a910


	//   ....[110]....
        /*aef4*/ 	.word	0x0009a950


	//   ....[111]....
        /*aef8*/ 	.word	0x0009a9b0


	//   ....[112]....
        /*aefc*/ 	.word	0x0009a9f0


	//   ....[113]....
        /*af00*/ 	.word	0x0009aa50


	//   ....[114]....
        /*af04*/ 	.word	0x0009aa90


	//   ....[115]....
        /*af08*/ 	.word	0x0009aaf0


	//   ....[116]....
        /*af0c*/ 	.word	0x0009ab30


	//   ....[117]....
        /*af10*/ 	.word	0x0009ab90


	//   ....[118]....
        /*af14*/ 	.word	0x0009abd0


	//   ....[119]....
        /*af18*/ 	.word	0x0009ac30


	//   ....[120]....
        /*af1c*/ 	.word	0x0009ac70


	//   ....[121]....
        /*af20*/ 	.word	0x0009acd0


	//   ....[122]....
        /*af24*/ 	.word	0x0009ad10


	//   ....[123]....
        /*af28*/ 	.word	0x0009ad70


	//   ....[124]....
        /*af2c*/ 	.word	0x0009adb0


	//   ....[125]....
        /*af30*/ 	.word	0x0009ae10


	//   ....[126]....
        /*af34*/ 	.word	0x0009ae50


	//   ....[127]....
        /*af38*/ 	.word	0x0009aeb0


	//   ....[128]....
        /*af3c*/ 	.word	0x0009aef0


	//   ....[129]....
        /*af40*/ 	.word	0x0009af50


	//   ....[130]....
        /*af44*/ 	.word	0x0009af90


	//   ....[131]....
        /*af48*/ 	.word	0x0009aff0


	//   ....[132]....
        /*af4c*/ 	.word	0x0009b030


	//   ....[133]....
        /*af50*/ 	.word	0x0009b090


	//   ....[134]....
        /*af54*/ 	.word	0x0009b0d0


	//   ....[135]....
        /*af58*/ 	.word	0x0009b130


	//   ....[136]....
        /*af5c*/ 	.word	0x0009b170


	//   ....[137]....
        /*af60*/ 	.word	0x0009b1d0


	//   ....[138]....
        /*af64*/ 	.word	0x0009b210


	//   ....[139]....
        /*af68*/ 	.word	0x0009b270


	//   ....[140]....
        /*af6c*/ 	.word	0x0009b2f0


	//   ....[141]....
        /*af70*/ 	.word	0x0009b310


	//   ....[142]....
        /*af74*/ 	.word	0x0009b390


	//   ....[143]....
        /*af78*/ 	.word	0x0009b3b0


	//   ....[144]....
        /*af7c*/ 	.word	0x0009b3d0


	//   ....[145]....
        /*af80*/ 	.word	0x0009b430


	//   ....[146]....
        /*af84*/ 	.word	0x0009b4e0


	//   ....[147]....
        /*af88*/ 	.word	0x0009b500


	//   ....[148]....
        /*af8c*/ 	.word	0x0009b520


	//   ....[149]....
        /*af90*/ 	.word	0x0009b540


	//   ....[150]....
        /*af94*/ 	.word	0x0009b560


	//   ....[151]....
        /*af98*/ 	.word	0x0009b5c0


	//   ....[152]....
        /*af9c*/ 	.word	0x0009b660


	//   ....[153]....
        /*afa0*/ 	.word	0x0009b680


	//   ....[154]....
        /*afa4*/ 	.word	0x0009b6a0


	//   ....[155]....
        /*afa8*/ 	.word	0x0009b6c0


	//   ....[156]....
        /*afac*/ 	.word	0x0009b6e0


	//   ....[157]....
        /*afb0*/ 	.word	0x0009b740


	//   ....[158]....
        /*afb4*/ 	.word	0x0009b7a0


	//   ....[159]....
        /*afb8*/ 	.word	0x0009b7c0


	//   ....[160]....
        /*afbc*/ 	.word	0x0009b850


	//   ....[161]....
        /*afc0*/ 	.word	0x0009b880


	//   ....[162]....
        /*afc4*/ 	.word	0x0009b8e0


	//   ....[163]....
        /*afc8*/ 	.word	0x0009b900


	//   ....[164]....
        /*afcc*/ 	.word	0x0009b920


	//   ....[165]....
        /*afd0*/ 	.word	0x0009b940


	//   ....[166]....
        /*afd4*/ 	.word	0x0009b960


	//   ....[167]....
        /*afd8*/ 	.word	0x0009b9c0


	//   ....[168]....
        /*afdc*/ 	.word	0x0009ba60


	//   ....[169]....
        /*afe0*/ 	.word	0x0009ba80


	//   ....[170]....
        /*afe4*/ 	.word	0x0009baa0


	//   ....[171]....
        /*afe8*/ 	.word	0x0009bac0


	//   ....[172]....
        /*afec*/ 	.word	0x0009bae0


	//   ....[173]....
        /*aff0*/ 	.word	0x0009bb40


	//   ....[174]....
        /*aff4*/ 	.word	0x0009bba0


	//   ....[175]....
        /*aff8*/ 	.word	0x0009bbc0


	//   ....[176]....
        /*affc*/ 	.word	0x0009bc60


	//   ....[177]....
        /*b000*/ 	.word	0x0009bc80


	//   ....[178]....
        /*b004*/ 	.word	0x0009bce0


	//   ....[179]....
        /*b008*/ 	.word	0x0009bd00


	//   ....[180]....
        /*b00c*/ 	.word	0x0009bd20


	//   ....[181]....
        /*b010*/ 	.word	0x0009bd40


	//   ....[182]....
        /*b014*/ 	.word	0x0009bd60


	//   ....[183]....
        /*b018*/ 	.word	0x0009bdc0


	//   ....[184]....
        /*b01c*/ 	.word	0x0009be80


	//   ....[185]....
        /*b020*/ 	.word	0x0009bea0


	//   ....[186]....
        /*b024*/ 	.word	0x0009bec0


	//   ....[187]....
        /*b028*/ 	.word	0x0009bee0


	//   ....[188]....
        /*b02c*/ 	.word	0x0009bf20


	//   ....[189]....
        /*b030*/ 	.word	0x0009bf40


	//   ....[190]....
        /*b034*/ 	.word	0x0009bfa0


	//   ....[191]....
        /*b038*/ 	.word	0x0009bfc0


	//   ....[192]....
        /*b03c*/ 	.word	0x0009bfe0


	//   ....[193]....
        /*b040*/ 	.word	0x0009c040


	//   ....[194]....
        /*b044*/ 	.word	0x0009c0e0


	//   ....[195]....
        /*b048*/ 	.word	0x0009c100


	//   ....[196]....
        /*b04c*/ 	.word	0x0009c120


	//   ....[197]....
        /*b050*/ 	.word	0x0009c140


	//   ....[198]....
        /*b054*/ 	.word	0x0009c160


	//   ....[199]....
        /*b058*/ 	.word	0x0009c1c0


	//   ....[200]....
        /*b05c*/ 	.word	0x0009c2c0


	//   ....[201]....
        /*b060*/ 	.word	0x0009c2e0


	//   ....[202]....
        /*b064*/ 	.word	0x0009c300


	//   ....[203]....
        /*b068*/ 	.word	0x0009c320


	//   ....[204]....
        /*b06c*/ 	.word	0x0009c350


	//   ....[205]....
        /*b070*/ 	.word	0x0009c370


	//   ....[206]....
        /*b074*/ 	.word	0x0009c3d0


	//   ....[207]....
        /*b078*/ 	.word	0x0009c3f0


	//   ....[208]....
        /*b07c*/ 	.word	0x0009c410


	//   ....[209]....
        /*b080*/ 	.word	0x0009c430


	//   ....[210]....
        /*b084*/ 	.word	0x0009c450


	//   ....[211]....
        /*b088*/ 	.word	0x0009c4b0


	//   ....[212]....
        /*b08c*/ 	.word	0x0009c510


	//   ....[213]....
        /*b090*/ 	.word	0x0009c530


	//   ....[214]....
        /*b094*/ 	.word	0x0009c550


	//   ....[215]....
        /*b098*/ 	.word	0x0009c5b0


	//   ....[216]....
        /*b09c*/ 	.word	0x0009c650


	//   ....[217]....
        /*b0a0*/ 	.word	0x0009c670


	//   ....[218]....
        /*b0a4*/ 	.word	0x0009c690


	//   ....[219]....
        /*b0a8*/ 	.word	0x0009c6b0


	//   ....[220]....
        /*b0ac*/ 	.word	0x0009c6d0


	//   ....[221]....
        /*b0b0*/ 	.word	0x0009c730


	//   ....[222]....
        /*b0b4*/ 	.word	0x0009c790


	//   ....[223]....
        /*b0b8*/ 	.word	0x0009c7b0


	//   ....[224]....
        /*b0bc*/ 	.word	0x0009c810


	//   ....[225]....
        /*b0c0*/ 	.word	0x0009c830


	//   ....[226]....
        /*b0c4*/ 	.word	0x0009c850


	//   ....[227]....
        /*b0c8*/ 	.word	0x0009c8b0


	//   ....[228]....
        /*b0cc*/ 	.word	0x0009c910


	//   ....[229]....
        /*b0d0*/ 	.word	0x0009c930


	//   ....[230]....
        /*b0d4*/ 	.word	0x0009c950


	//   ....[231]....
        /*b0d8*/ 	.word	0x0009c9b0


	//   ....[232]....
        /*b0dc*/ 	.word	0x0009cb10


	//   ....[233]....
        /*b0e0*/ 	.word	0x0009cb30


	//   ....[234]....
        /*b0e4*/ 	.word	0x0009cb50


	//   ....[235]....
        /*b0e8*/ 	.word	0x0009cb70


	//   ....[236]....
        /*b0ec*/ 	.word	0x0009cb90


	//   ....[237]....
        /*b0f0*/ 	.word	0x0009cbb0


	//   ....[238]....
        /*b0f4*/ 	.word	0x0009cbd0


	//   ....[239]....
        /*b0f8*/ 	.word	0x0009cbf0


	//   ....[240]....
        /*b0fc*/ 	.word	0x0009cc10


	//   ....[241]....
        /*b100*/ 	.word	0x0009cc50


	//   ....[242]....
        /*b104*/ 	.word	0x0009ccb0


	//   ....[243]....
        /*b108*/ 	.word	0x0009ccd0


	//   ....[244]....
        /*b10c*/ 	.word	0x0009ccf0


	//   ....[245]....
        /*b110*/ 	.word	0x0009cd60


	//   ....[246]....
        /*b114*/ 	.word	0x0009cd90


	//   ....[247]....
        /*b118*/ 	.word	0x0009cdf0


	//   ....[248]....
        /*b11c*/ 	.word	0x0009ce20


	//   ....[249]....
        /*b120*/ 	.word	0x0009ce80


	//   ....[250]....
        /*b124*/ 	.word	0x0009ceb0


	//   ....[251]....
        /*b128*/ 	.word	0x0009cf30


	//   ....[252]....
        /*b12c*/ 	.word	0x0009cfe0


	//   ....[253]....
        /*b130*/ 	.word	0x0009d000


	//   ....[254]....
        /*b134*/ 	.word	0x0009d0a0


	//----- nvinfo : EIATTR_VRC_CTA_INIT_COUNT
	.align		4
.L_41:
        /*b138*/ 	.byte	0x02, 0x4a
	.zero		1
	.zero		1


	//----- nvinfo : EIATTR_EXIT_INSTR_OFFSETS
	.align		4
        /*b13c*/ 	.byte	0x04, 0x1c
        /*b13e*/ 	.short	(.L_43 - .L_42)


	//   ....[0]....
.L_42:
        /*b140*/ 	.word	0x000a8560


	//   ....[1]....
        /*b144*/ 	.word	0x000a8580


	//----- nvinfo : EIATTR_REQNTID
	.align		4
.L_43:
        /*b148*/ 	.byte	0x04, 0x10
        /*b14a*/ 	.short	(.L_45 - .L_44)
.L_44:
        /*b14c*/ 	.word	0x00000020
        /*b150*/ 	.word	0x00000001
        /*b154*/ 	.word	0x00000001


	//----- nvinfo : EIATTR_CBANK_PARAM_SIZE
	.align		4
.L_45:
        /*b158*/ 	.byte	0x03, 0x19
        /*b15a*/ 	.short	0x0050


	//----- nvinfo : EIATTR_PARAM_CBANK
	.align		4
        /*b15c*/ 	.byte	0x04, 0x0a
        /*b15e*/ 	.short	(.L_47 - .L_46)
	.align		4
.L_46:
        /*b160*/ 	.word	index@(.nv.constant0.matmul_kernel)
        /*b164*/ 	.short	0x0380
        /*b166*/ 	.short	0x0050


	//----- nvinfo : EIATTR_SW_WAR
	.align		4
.L_47:
        /*b168*/ 	.byte	0x04, 0x36
        /*b16a*/ 	.short	(.L_49 - .L_48)
.L_48:
        /*b16c*/ 	.word	0x00000008
.L_49:


//--------------------- .nv.compat                --------------------------
	.section	.nv.compat,"",@"SHT_CUDA_COMPAT_INFO"
	.align	4
        /*0000*/ 	.byte	0x02, 0x02, 0x01, 0x00, 0x02, 0x05, 0x05, 0x00, 0x02, 0x03, 0x00, 0x00, 0x02, 0x06, 0x01, 0x00


//--------------------- .nv.callgraph             --------------------------
	.section	.nv.callgraph,"",@"SHT_CUDA_CALLGRAPH"
	.align	4
	.sectionentsize	8
	.align		4
        /*0000*/ 	.word	0x00000000
	.align		4
        /*0004*/ 	.word	0xffffffff
	.align		4
        /*0008*/ 	.word	0x00000000
	.align		4
        /*000c*/ 	.word	0xfffffffe
	.align		4
        /*0010*/ 	.word	0x00000000
	.align		4
        /*0014*/ 	.word	0xfffffffd
	.align		4
        /*0018*/ 	.word	0x00000000
	.align		4
        /*001c*/ 	.word	0xfffffffc


//--------------------- .text.matmul_kernel       --------------------------
	.section	.text.matmul_kernel,"ax",@progbits
	.align	128
        .global         matmul_kernel
        .type           matmul_kernel,@function
        .size           matmul_kernel,(.L_x_3 - matmul_kernel)
        .other          matmul_kernel,@"STO_CUDA_ENTRY STV_DEFAULT"
matmul_kernel:
.text.matmul_kernel:
[----:B------:R-:W1:Y:S08]  /*0000*/  LDC R1, c[0x0][0x37c] ;  /* 0x0000df00ff017b82 */ /* 0x000e700000000800 */
[----:B------:R-:W2:Y:S01]  /*0010*/  LDC.64 R2, c[0x0][0x398] ;  /* 0x0000e600ff027b82 */ /* 0x000ea20000000a00 */
[----:B------:R-:W3:Y:S01]  /*0020*/  S2R R9, SR_CTAID.X ;  /* 0x0000000000097919 */ /* 0x000ee20000002500 */
[----:B------:R-:W4:Y:S01]  /*0030*/  LDCU UR7, c[0x0][0x3a0] ;  /* 0x00007400ff0777ac */ /* 0x000f220008000800 */
[----:B-1----:R-:W-:Y:S01]  /*0040*/  VIADD R1, R1, 0xffffb380 ;  /* 0xffffb38001017836 */ /* 0x002fe20000000000 */
[----:B------:R-:W1:Y:S01]  /*0050*/  S2R R18, SR_TID.X ;  /* 0x0000000000127919 */ /* 0x000e620000002100 */
[----:B------:R-:W1:Y:S03]  /*0060*/  LDCU UR5, c[0x0][0x3a0] ;  /* 0x00007400ff0577ac */ /* 0x000e660008000800 */
[----:B------:R-:W1:Y:S01]  /*0070*/  LDC R62, c[0x0][0x3a0] ;  /* 0x0000e800ff3e7b82 */ /* 0x000e620000000800 */
[----:B------:R-:W1:Y:S01]  /*0080*/  LDCU UR6, c[0x0][0x3a0] ;  /* 0x00007400ff0677ac */ /* 0x000e620008000800 */
[----:B------:R-:W1:Y:S06]  /*0090*/  LDCU.128 UR8, c[0x0][0x380] ;  /* 0x00007000ff0877ac */ /* 0x000e6c0008000c00 */
[----:B------:R-:W1:Y:S01]  /*00a0*/  LDC R70, c[0x0][0x3a0] ;  /* 0x0000e800ff467b82 */ /* 0x000e620000000800 */
[----:B------:R-:W1:Y:S01]  /*00b0*/  LDCU.64 UR12, c[0x0][0x388] ;  /* 0x00007100ff0c77ac */ /* 0x000e620008000a00 */
[----:B----4-:R-:W-:Y:S01]  /*00c0*/  UIADD3 UR7, UPT, UPT, UR7, 0x7f, URZ ;  /* 0x0000007f07077890 */ /* 0x010fe2000fffe0ff */
[----:B--2---:R-:W-:Y:S01]  /*00d0*/  VIADD R0, R3, 0x7f ;  /* 0x0000007f03007836 */ /* 0x004fe20000000000 */
[----:B------:R-:W-:-:S02]  /*00e0*/  IABS R14, R2 ;  /* 0x00000002000e7213 */ /* 0x000fc40000000000 */
[----:B------:R-:W-:Y:S02]  /*00f0*/  UISETP.GT.AND UP0, UPT, UR7, 0x7f, UPT ;  /* 0x0000007f0700788c */ /* 0x000fe4000bf04270 */
[----:B------:R-:W2:Y:S01]  /*0100*/  LDC R72, c[0x0][0x3a0] ;  /* 0x0000e800ff487b82 */ /* 0x000ea20000000800 */
[----:B------:R-:W4:Y:S01]  /*0110*/  LDCU.64 UR14, c[0x0][0x388] ;  /* 0x00007100ff0e77ac */ /* 0x000f220008000a00 */
[----:B------:R-:W-:Y:S01]  /*0120*/  SHF.R.S32.HI R5, RZ, 0x1f, R0 ;  /* 0x0000001fff057819 */ /* 0x000fe20000011400 */
[----:B------:R-:W-:-:S03]  /*0130*/  USEL UR4, URZ, 0x4, !UP0 ;  /* 0x00000004ff047887 */ /* 0x000fc6000c000000 */
[----:B------:R-:W-:Y:S01]  /*0140*/  LEA.HI R5, R5, R0, RZ, 0x7 ;  /* 0x0000000005057211 */ /* 0x000fe200078f38ff */
[----:B------:R-:W1:Y:S01]  /*0150*/  LDCU.64 UR16, c[0x0][0x388] ;  /* 0x00007100ff1077ac */ /* 0x000e620008000a00 */
[----:B---3--:R-:W-:Y:S01]  /*0160*/  IABS R10, R9 ;  /* 0x00000009000a7213 */ /* 0x008fe20000000000 */
[----:B------:R-:W3:Y:S01]  /*0170*/  LDC R78, c[0x0][0x3a0] ;  /* 0x0000e800ff4e7b82 */ /* 0x000ee20000000800 */
[----:B------:R-:W-:Y:S01]  /*0180*/  SHF.R.S32.HI R5, RZ, 0x7, R5 ;  /* 0x00000007ff057819 */ /* 0x000fe20000011405 */
[----:B------:R-:W1:Y:S02]  /*0190*/  LDCU UR67, c[0x0][0x3b0] ;  /* 0x00007600ff4377ac */ /* 0x000e640008000800 */
[----:B-1----:R-:W-:Y:S02]  /*01a0*/  LOP3.LUT R38, R18, 0x1f, RZ, 0xc0, !PT ;  /* 0x0000001f12267812 */ /* 0x002fe400078ec0ff */
[----:B------:R-:W-:Y:S01]  /*01b0*/  SHF.L.U32 R6, R5, 0x3, RZ ;  /* 0x0000000305067819 */ /* 0x000fe200000006ff */
[----:B------:R-:W1:Y:S01]  /*01c0*/  LDCU UR66, c[0x0][0x3b0] ;  /* 0x00007600ff4277ac */ /* 0x000e620008000800 */
[----:B------:R-:W-:Y:S01]  /*01d0*/  LOP3.LUT R48, R38, 0x20, RZ, 0xfc, !PT ;  /* 0x0000002026307812 */ /* 0x000fe200078efcff */
[----:B------:R-:W1:Y:S01]  /*01e0*/  LDC R94, c[0x0][0x3a0] ;  /* 0x0000e800ff5e7b82 */ /* 0x000e620000000800 */
[-C--:B------:R-:W-:Y:S01]  /*01f0*/  IABS R7, R6.reuse ;  /* 0x0000000600077213 */ /* 0x080fe20000000000 */
[----:B------:R-:W1:Y:S01]  /*0200*/  LDCU UR65, c[0x0][0x3b0] ;  /* 0x00007600ff4177ac */ /* 0x000e620008000800 */
[----:B------:R-:W-:-:S02]  /*0210*/  IABS R12, R6 ;  /* 0x00000006000c7213 */ /* 0x000fc40000000000 */
[----:B------:R-:W4:Y:S01]  /*0220*/  I2F.RP R0, R7 ;  /* 0x0000000700007306 */ /* 0x000f220000209400 */
[----:B------:R-:W-:Y:S01]  /*0230*/  LOP3.LUT R224, R38, 0x40, RZ, 0xfc, !PT ;  /* 0x0000004026e07812 */ /* 0x000fe200078efcff */
[----:B------:R-:W1:Y:S01]  /*0240*/  LDCU UR64, c[0x0][0x3b0] ;  /* 0x00007600ff4077ac */ /* 0x000e620008000800 */
[----:B------:R-:W1:Y:S01]  /*0250*/  LDC R102, c[0x0][0x3a0] ;  /* 0x0000e800ff667b82 */ /* 0x000e620000000800 */
[----:B------:R-:W1:Y:S01]  /*0260*/  LDCU UR63, c[0x0][0x3b0] ;  /* 0x00007600ff3f77ac */ /* 0x000e620008000800 */
[----:B------:R-:W1:Y:S06]  /*0270*/  LDCU UR62, c[0x0][0x3b0] ;  /* 0x00007600ff3e77ac */ /* 0x000e6c0008000800 */
[----:B------:R-:W1:Y:S01]  /*0280*/  LDC R118, c[0x0][0x3a0] ;  /* 0x0000e800ff767b82 */ /* 0x000e620000000800 */
[----:B------:R-:W1:Y:S01]  /*0290*/  LDCU UR61, c[0x0][0x3b0] ;  /* 0x00007600ff3d77ac */ /* 0x000e620008000800 */
[----:B----4-:R-:W4:Y:S01]  /*02a0*/  MUFU.RCP R0, R0 ;  /* 0x0000000000007308 */ /* 0x010f220000001000 */
[----:B------:R-:W1:Y:S05]  /*02b0*/  LDCU UR60, c[0x0][0x3b0] ;  /* 0x00007600ff3c77ac */ /* 0x000e6a0008000800 */
[----:B------:R-:W1:Y:S01]  /*02c0*/  LDC R152, c[0x0][0x3a0] ;  /* 0x0000e800ff987b82 */ /* 0x000e620000000800 */
[----:B------:R-:W1:Y:S01]  /*02d0*/  LDCU UR59, c[0x0][0x3b0] ;  /* 0x00007600ff3b77ac */ /* 0x000e620008000800 */
[----:B------:R-:W1:Y:S06]  /*02e0*/  LDCU UR58, c[0x0][0x3b0] ;  /* 0x00007600ff3a77ac */ /* 0x000e6c0008000800 */
[----:B------:R-:W1:Y:S01]  /*02f0*/  LDC R154, c[0x0][0x3a0] ;  /* 0x0000e800ff9a7b82 */ /* 0x000e620000000800 */
[----:B------:R-:W1:Y:S01]  /*0300*/  LDCU UR57, c[0x0][0x3b0] ;  /* 0x00007600ff3977ac */ /* 0x000e620008000800 */
[----:B----4-:R-:W-:-:S02]  /*0310*/  VIADD R4, R0, 0xffffffe ;  /* 0x0ffffffe00047836 */ /* 0x010fc40000000000 */
[----:B------:R-:W-:Y:S01]  /*0320*/  IMAD.MOV R0, RZ, RZ, -R12 ;  /* 0x000000ffff007224 */ /* 0x000fe200078e0a0c */
[----:B------:R-:W4:Y:S01]  /*0330*/  LDCU UR56, c[0x0][0x3b0] ;  /* 0x00007600ff3877ac */ /* 0x000f220008000800 */
[----:B------:R2:W3:Y:S02]  /*0340*/  F2I.FTZ.U32.TRUNC.NTZ R5, R4 ;  /* 0x0000000400057305 */ /* 0x0004e4000021f000 */
[----:B------:R-:W1:Y:S01]  /*0350*/  LDC R212, c[0x0][0x3a0] ;  /* 0x0000e800ffd47b82 */ /* 0x000e620000000800 */
[----:B------:R-:W1:Y:S01]  /*0360*/  LDCU UR55, c[0x0][0x3b0] ;  /* 0x00007600ff3777ac */ /* 0x000e620008000800 */
[----:B------:R-:W1:Y:S01]  /*0370*/  LDCU UR54, c[0x0][0x3b0] ;  /* 0x00007600ff3677ac */ /* 0x000e620008000800 */
[----:B--2---:R-:W-:Y:S01]  /*0380*/  IMAD.MOV.U32 R4, RZ, RZ, RZ ;  /* 0x000000ffff047224 */ /* 0x004fe200078e00ff */
[----:B------:R-:W2:Y:S01]  /*0390*/  LDCU UR53, c[0x0][0x3b0] ;  /* 0x00007600ff3577ac */ /* 0x000ea20008000800 */
[--C-:B---3--:R-:W-:Y:S01]  /*03a0*/  IMAD.MOV R8, RZ, RZ, -R5.reuse ;  /* 0x000000ffff087224 */ /* 0x108fe200078e0a05 */
[----:B------:R-:W3:Y:S03]  /*03b0*/  LDCU UR52, c[0x0][0x3b0] ;  /* 0x00007600ff3477ac */ /* 0x000ee60008000800 */
[----:B------:R-:W-:Y:S01]  /*03c0*/  IMAD R11, R8, R7, RZ ;  /* 0x00000007080b7224 */ /* 0x000fe200078e02ff */
[----:B------:R-:W-:Y:S01]  /*03d0*/  MOV R8, R10 ;  /* 0x0000000a00087202 */ /* 0x000fe20000000f00 */
[----:B------:R-:W1:Y:S02]  /*03e0*/  LDCU UR51, c[0x0][0x3b0] ;  /* 0x00007600ff3377ac */ /* 0x000e640008000800 */
[----:B------:R-:W-:Y:S01]  /*03f0*/  IMAD.HI.U32 R5, R5, R11, R4 ;  /* 0x0000000b05057227 */ /* 0x000fe200078e0004 */
[----:B------:R-:W1:Y:S05]  /*0400*/  LDCU UR50, c[0x0][0x3b0] ;  /* 0x00007600ff3277ac */ /* 0x000e6a0008000800 */
[----:B------:R-:W-:Y:S01]  /*0410*/  IMAD.HI.U32 R5, R5, R8, RZ ;  /* 0x0000000805057227 */ /* 0x000fe200078e00ff */
[----:B------:R-:W1:Y:S03]  /*0420*/  LDCU UR49, c[0x0][0x3b0] ;  /* 0x00007600ff3177ac */ /* 0x000e660008000800 */
[----:B------:R-:W-:Y:S01]  /*0430*/  IMAD R0, R5, R0, R8 ;  /* 0x0000000005007224 */ /* 0x000fe200078e0208 */
[----:B------:R-:W1:Y:S04]  /*0440*/  LDCU UR48, c[0x0][0x3b0] ;  /* 0x00007600ff3077ac */ /* 0x000e680008000800 */
[----:B------:R-:W-:Y:S01]  /*0450*/  ISETP.GT.U32.AND P1, PT, R7, R0, PT ;  /* 0x000000000700720c */ /* 0x000fe20003f24070 */
[----:B------:R-:W1:Y:S01]  /*0460*/  LDCU UR47, c[0x0][0x3b0] ;  /* 0x00007600ff2f77ac */ /* 0x000e620008000800 */
[----:B------:R-:W1:Y:S01]  /*0470*/  LDCU UR46, c[0x0][0x3b0] ;  /* 0x00007600ff2e77ac */ /* 0x000e620008000800 */
[----:B------:R-:W1:Y:S10]  /*0480*/  LDCU UR45, c[0x0][0x3b0] ;  /* 0x00007600ff2d77ac */ /* 0x000e740008000800 */
[-C--:B------:R-:W-:Y:S01]  /*0490*/  @!P1 IADD3 R0, PT, PT, R0, -R7.reuse, RZ ;  /* 0x8000000700009210 */ /* 0x080fe20007ffe0ff */
[----:B------:R-:W-:Y:S01]  /*04a0*/  @!P1 VIADD R5, R5, 0x1 ;  /* 0x0000000105059836 */ /* 0x000fe20000000000 */
[----:B------:R-:W-:Y:S01]  /*04b0*/  ISETP.NE.AND P1, PT, R6, RZ, PT ;  /* 0x000000ff0600720c */ /* 0x000fe20003f25270 */
[----:B------:R-:W1:Y:S01]  /*04c0*/  LDCU UR44, c[0x0][0x3b0] ;  /* 0x00007600ff2c77ac */ /* 0x000e620008000800 */
[----:B------:R-:W-:-:S02]  /*04d0*/  ISETP.GE.U32.AND P0, PT, R0, R7, PT ;  /* 0x000000070000720c */ /* 0x000fc40003f06070 */
[----:B------:R-:W-:Y:S01]  /*04e0*/  LOP3.LUT R0, R9, R6, RZ, 0x3c, !PT ;  /* 0x0000000609007212 */ /* 0x000fe200078e3cff */
[----:B------:R-:W1:Y:S03]  /*04f0*/  LDCU UR43, c[0x0][0x3b0] ;  /* 0x00007600ff2b77ac */ /* 0x000e660008000800 */
[----:B------:R-:W-:Y:S01]  /*0500*/  ISETP.GE.AND P2, PT, R0, RZ, PT ;  /* 0x000000ff0000720c */ /* 0x000fe20003f46270 */
[----:B------:R-:W-:Y:S01]  /*0510*/  VIADD R0, R2, 0x7f ;  /* 0x0000007f02007836 */ /* 0x000fe20000000000 */
[----:B------:R-:W1:Y:S01]  /*0520*/  LDCU UR42, c[0x0][0x3b0] ;  /* 0x00007600ff2a77ac */ /* 0x000e620008000800 */
[----:B------:R-:W1:Y:S04]  /*0530*/  LDCU UR41, c[0x0][0x3b0] ;  /* 0x00007600ff2977ac */ /* 0x000e680008000800 */
[----:B------:R-:W-:Y:S01]  /*0540*/  @P0 VIADD R5, R5, 0x1 ;  /* 0x0000000105050836 */ /* 0x000fe20000000000 */
[----:B------:R-:W1:Y:S04]  /*0550*/  LDCU UR40, c[0x0][0x3b0] ;  /* 0x00007600ff2877ac */ /* 0x000e680008000800 */
[----:B------:R-:W-:-:S02]  /*0560*/  MOV R4, R5 ;  /* 0x0000000500047202 */ /* 0x000fc40000000f00 */
[----:B------:R-:W-:Y:S01]  /*0570*/  SHF.R.S32.HI R5, RZ, 0x1f, R0 ;  /* 0x0000001fff057819 */ /* 0x000fe20000011400 */
[----:B------:R-:W1:Y:S02]  /*0580*/  LDCU UR39, c[0x0][0x3b0] ;  /* 0x00007600ff2777ac */ /* 0x000e640008000800 */
[----:B------:R-:W-:Y:S01]  /*0590*/  @!P2 IMAD.MOV R4, RZ, RZ, -R4 ;  /* 0x000000ffff04a224 */ /* 0x000fe200078e0a04 */
[----:B------:R-:W-:Y:S01]  /*05a0*/  @!P1 LOP3.LUT R4, RZ, R6, RZ, 0x33, !PT ;  /* 0x00000006ff049212 */ /* 0x000fe200078e33ff */
[----:B------:R-:W1:Y:S01]  /*05b0*/  LDCU UR38, c[0x0][0x3b0] ;  /* 0x00007600ff2677ac */ /* 0x000e620008000800 */
[----:B------:R-:W-:Y:S02]  /*05c0*/  LEA.HI R5, R5, R0, RZ, 0x7 ;  /* 0x0000000005057211 */ /* 0x000fe400078f38ff */
[----:B------:R-:W-:Y:S01]  /*05d0*/  SHF.L.U32 R12, R4, 0x3, RZ ;  /* 0x00000003040c7819 */ /* 0x000fe200000006ff */
[----:B------:R-:W-:Y:S01]  /*05e0*/  IMAD.MOV R4, RZ, RZ, -R4 ;  /* 0x000000ffff047224 */ /* 0x000fe200078e0a04 */
[----:B------:R-:W1:Y:S02]  /*05f0*/  LDCU UR37, c[0x0][0x3b0] ;  /* 0x00007600ff2577ac */ /* 0x000e640008000800 */
[----:B------:R-:W-:Y:S01]  /*0600*/  LEA.HI.SX32 R5, R5, -R12, 0x19 ;  /* 0x8000000c05057211 */ /* 0x000fe200078fcaff */
[----:B------:R-:W-:Y:S01]  /*0610*/  IMAD R10, R6, R4, R9 ;  /* 0x00000004060a7224 */ /* 0x000fe200078e0209 */
[----:B------:R-:W1:Y:S01]  /*0620*/  LDCU UR36, c[0x0][0x3b0] ;  /* 0x00007600ff2477ac */ /* 0x000e620008000800 */
[----:B------:R-:W-:Y:S01]  /*0630*/  IMAD.MOV.U32 R6, RZ, RZ, RZ ;  /* 0x000000ffff067224 */ /* 0x000fe200078e00ff */
[----:B------:R-:W-:-:S02]  /*0640*/  VIMNMX R15, PT, PT, R5, 0x8, PT ;  /* 0x00000008050f7848 */ /* 0x000fc40003fe0100 */
[----:B------:R-:W-:Y:S01]  /*0650*/  IABS R5, R3 ;  /* 0x0000000300057213 */ /* 0x000fe20000000000 */
[----:B------:R-:W1:Y:S01]  /*0660*/  LDCU UR35, c[0x0][0x3b0] ;  /* 0x00007600ff2377ac */ /* 0x000e620008000800 */
[-C--:B------:R-:W-:Y:S02]  /*0670*/  IABS R11, R15.reuse ;  /* 0x0000000f000b7213 */ /* 0x080fe40000000000 */
[----:B------:R-:W1:Y:S01]  /*0680*/  I2F.RP R9, R5 ;  /* 0x0000000500097306 */ /* 0x000e620000209400 */
[----:B------:R-:W-:Y:S01]  /*0690*/  IABS R4, R15 ;  /* 0x0000000f00047213 */ /* 0x000fe20000000000 */
[----:B------:R-:W2:Y:S01]  /*06a0*/  LDCU UR34, c[0x0][0x3b0] ;  /* 0x00007600ff2277ac */ /* 0x000ea20008000800 */
[----:B------:R-:W2:Y:S05]  /*06b0*/  LDCU UR33, c[0x0][0x3b0] ;  /* 0x00007600ff2177ac */ /* 0x000eaa0008000800 */
[----:B------:R-:W2:Y:S01]  /*06c0*/  I2F.RP R0, R11 ;  /* 0x0000000b00007306 */ /* 0x000ea20000209400 */
[----:B------:R-:W3:Y:S01]  /*06d0*/  LDCU UR32, c[0x0][0x3b0] ;  /* 0x00007600ff2077ac */ /* 0x000ee20008000800 */
[----:B------:R-:W3:Y:S06]  /*06e0*/  LDCU UR31, c[0x0][0x3b0] ;  /* 0x00007600ff1f77ac */ /* 0x000eec0008000800 */
[----:B-1----:R-:W-:Y:S01]  /*06f0*/  MUFU.RCP R9, R9 ;  /* 0x0000000900097308 */ /* 0x002fe20000001000 */
[----:B------:R-:W1:Y:S01]  /*0700*/  LDCU UR30, c[0x0][0x3b0] ;  /* 0x00007600ff1e77ac */ /* 0x000e620008000800 */
[----:B------:R-:W1:Y:S06]  /*0710*/  LDCU UR29, c[0x0][0x3b0] ;  /* 0x00007600ff1d77ac */ /* 0x000e6c0008000800 */
[----:B--2---:R-:W2:Y:S01]  /*0720*/  MUFU.RCP R0, R0 ;  /* 0x0000000000007308 */ /* 0x004ea20000001000 */
[----:B------:R-:W1:Y:S01]  /*0730*/  LDCU UR28, c[0x0][0x3b0] ;  /* 0x00007600ff1c77ac */ /* 0x000e620008000800 */
[----:B------:R-:W1:Y:S01]  /*0740*/  LDCU UR27, c[0x0][0x3b0] ;  /* 0x00007600ff1b77ac */ /* 0x000e620008000800 */
[----:B------:R-:W1:Y:S01]  /*0750*/  LDCU UR26, c[0x0][0x3b0] ;  /* 0x00007600ff1a77ac */ /* 0x000e620008000800 */
[----:B------:R-:W1:Y:S01]  /*0760*/  LDCU UR25, c[0x0][0x3b0] ;  /* 0x00007600ff1977ac */ /* 0x000e620008000800 */
[----:B--2---:R-:W-:Y:S01]  /*0770*/  VIADD R7, R0, 0xffffffe ;  /* 0x0ffffffe00077836 */ /* 0x004fe20000000000 */
[----:B------:R-:W-:Y:S01]  /*0780*/  IABS R0, R10 ;  /* 0x0000000a00007213 */ /* 0x000fe20000000000 */
[----:B------:R-:W2:Y:S04]  /*0790*/  LDCU UR24, c[0x0][0x3b0] ;  /* 0x00007600ff1877ac */ /* 0x000ea80008000800 */
[----:B------:R-:W1:Y:S01]  /*07a0*/  F2I.FTZ.U32.TRUNC.NTZ R7, R7 ;  /* 0x0000000700077305 */ /* 0x000e62000021f000 */
[----:B------:R-:W2:Y:S01]  /*07b0*/  LDCU UR23, c[0x0][0x3b0] ;  /* 0x00007600ff1777ac */ /* 0x000ea20008000800 */
[----:B------:R-:W2:Y:S01]  /*07c0*/  LDCU UR22, c[0x0][0x3b0] ;  /* 0x00007600ff1677ac */ /* 0x000ea20008000800 */
[----:B------:R-:W2:Y:S01]  /*07d0*/  LDCU UR21, c[0x0][0x3b0] ;  /* 0x00007600ff1577ac */ /* 0x000ea20008000800 */
[----:B------:R-:W2:Y:S01]  /*07e0*/  LDCU UR20, c[0x0][0x3b0] ;  /* 0x00007600ff1477ac */ /* 0x000ea20008000800 */
[----:B-1----:R-:W-:Y:S01]  /*07f0*/  IADD3 R8, PT, PT, RZ, -R7, RZ ;  /* 0x80000007ff087210 */ /* 0x002fe20007ffe0ff */
[----:B------:R-:W1:Y:S04]  /*0800*/  LDCU UR19, c[0x0][0x3b0] ;  /* 0x00007600ff1377ac */ /* 0x000e680008000800 */
[----:B------:R-:W-:Y:S01]  /*0810*/  IMAD R13, R8, R11, RZ ;  /* 0x0000000b080d7224 */ /* 0x000fe200078e02ff */
[----:B------:R-:W1:Y:S03]  /*0820*/  LDCU UR18, c[0x0][0x3b0] ;  /* 0x00007600ff1277ac */ /* 0x000e660008000800 */
[----:B------:R-:W-:Y:S01]  /*0830*/  IMAD.HI.U32 R6, R7, R13, R6 ;  /* 0x0000000d07067227 */ /* 0x000fe200078e0006 */
[----:B------:R-:W-:Y:S01]  /*0840*/  MOV R7, R0 ;  /* 0x0000000000077202 */ /* 0x000fe20000000f00 */
[----:B------:R-:W1:Y:S02]  /*0850*/  LDCU UR77, c[0x0][0x3b0] ;  /* 0x00007600ff4d77ac */ /* 0x000e640008000800 */
[----:B------:R-:W-:-:S02]  /*0860*/  IMAD.MOV R0, RZ, RZ, -R4 ;  /* 0x000000ffff007224 */ /* 0x000fc400078e0a04 */
[----:B------:R-:W-:Y:S01]  /*0870*/  IMAD.HI.U32 R6, R6, R7, RZ ;  /* 0x0000000706067227 */ /* 0x000fe200078e00ff */
[----:B------:R-:W1:Y:S03]  /*0880*/  LDCU UR76, c[0x0][0x3b0] ;  /* 0x00007600ff4c77ac */ /* 0x000e660008000800 */
[----:B------:R-:W-:Y:S01]  /*0890*/  IMAD R0, R6, R0, R7 ;  /* 0x0000000006007224 */ /* 0x000fe200078e0207 */
[----:B------:R-:W-:Y:S01]  /*08a0*/  IADD3 R7, PT, PT, R9, 0xffffffe, RZ ;  /* 0x0ffffffe09077810 */ /* 0x000fe20007ffe0ff */
[----:B------:R-:W-:Y:S01]  /*08b0*/  IMAD.MOV.U32 R13, RZ, RZ, R14 ;  /* 0x000000ffff0d7224 */ /* 0x000fe200078e000e */
[----:B------:R-:W1:Y:S02]  /*08c0*/  LDCU UR74, c[0x0][0x3b0] ;  /* 0x00007600ff4a77ac */ /* 0x000e640008000800 */
[----:B------:R-:W-:Y:S01]  /*08d0*/  ISETP.GT.U32.AND P1, PT, R11, R0, PT ;  /* 0x000000000b00720c */ /* 0x000fe20003f24070 */
[----:B------:R-:W1:Y:S01]  /*08e0*/  I2F.RP R4, R13 ;  /* 0x0000000d00047306 */ /* 0x000e620000209400 */
[----:B------:R-:W2:Y:S01]  /*08f0*/  LDCU UR73, c[0x0][0x3b0] ;  /* 0x00007600ff4977ac */ /* 0x000ea20008000800 */
[----:B------:R-:W2:Y:S06]  /*0900*/  LDCU UR72, c[0x0][0x3b0] ;  /* 0x00007600ff4877ac */ /* 0x000eac0008000800 */
[----:B------:R-:W2:Y:S01]  /*0910*/  F2I.FTZ.U32.TRUNC.NTZ R7, R7 ;  /* 0x0000000700077305 */ /* 0x000ea2000021f000 */
[----:B------:R-:W3:Y:S03]  /*0920*/  LDCU UR71, c[0x0][0x3b0] ;  /* 0x00007600ff4777ac */ /* 0x000ee60008000800 */
[----:B------:R-:W-:Y:S01]  /*0930*/  @!P1 IMAD.IADD R0, R0, 0x1, -R11 ;  /* 0x0000000100009824 */ /* 0x000fe200078e0a0b */
[----:B------:R-:W3:Y:S01]  /*0940*/  LDCU UR70, c[0x0][0x3b0] ;  /* 0x00007600ff4677ac */ /* 0x000ee20008000800 */
[----:B------:R-:W-:Y:S01]  /*0950*/  @!P1 VIADD R6, R6, 0x1 ;  /* 0x0000000106069836 */ /* 0x000fe20000000000 */
[----:B------:R-:W-:Y:S01]  /*0960*/  ISETP.NE.AND P1, PT, R15, RZ, PT ;  /* 0x000000ff0f00720c */ /* 0x000fe20003f25270 */
[----:B-1----:R-:W1:Y:S01]  /*0970*/  MUFU.RCP R4, R4 ;  /* 0x0000000400047308 */ /* 0x002e620000001000 */
[----:B------:R-:W-:Y:S01]  /*0980*/  ISETP.GE.U32.AND P0, PT, R0, R11, PT ;  /* 0x0000000b0000720c */ /* 0x000fe20003f06070 */
[----:B------:R-:W3:Y:S01]  /*0990*/  LDCU UR68, c[0x0][0x3b0] ;  /* 0x00007600ff4477ac */ /* 0x000ee20008000800 */
[----:B------:R-:W-:Y:S01]  /*09a0*/  LOP3.LUT R0, R10, R15, RZ, 0x3c, !PT ;  /* 0x0000000f0a007212 */ /* 0x000fe200078e3cff */
[----:B------:R-:W3:Y:S03]  /*09b0*/  LDCU UR75, c[0x0][0x3b0] ;  /* 0x00007600ff4b77ac */ /* 0x000ee60008000800 */
[----:B------:R-:W-:Y:S01]  /*09c0*/  ISETP.GE.AND P2, PT, R0, RZ, PT ;  /* 0x000000ff0000720c */ /* 0x000fe20003f46270 */
[----:B--2---:R-:W-:Y:S01]  /*09d0*/  IMAD.MOV R0, RZ, RZ, -R7 ;  /* 0x000000ffff007224 */ /* 0x004fe200078e0a07 */
[----:B------:R-:W2:Y:S03]  /*09e0*/  LDCU UR69, c[0x0][0x3b0] ;  /* 0x00007600ff4577ac */ /* 0x000ea60008000800 */
[----:B------:R-:W-:-:S02]  /*09f0*/  IMAD R11, R0, R5, RZ ;  /* 0x00000005000b7224 */ /* 0x000fc400078e02ff */
[----:B------:R-:W-:Y:S01]  /*0a00*/  @P0 IADD3 R6, PT, PT, R6, 0x1, RZ ;  /* 0x0000000106060810 */ /* 0x000fe20007ffe0ff */
[----:B-1----:R-:W-:-:S05]  /*0a10*/  VIADD R8, R4, 0xffffffe ;  /* 0x0ffffffe04087836 */ /* 0x002fca0000000000 */
[----:B------:R-:W-:Y:S01]  /*0a20*/  @!P2 IMAD.MOV R6, RZ, RZ, -R6 ;  /* 0x000000ffff06a224 */ /* 0x000fe200078e0a06 */
[----:B------:R-:W-:Y:S01]  /*0a30*/  @!P1 LOP3.LUT R6, RZ, R15, RZ, 0x33, !PT ;  /* 0x0000000fff069212 */ /* 0x000fe200078e33ff */
[----:B------:R1:W2:Y:S04]  /*0a40*/  F2I.FTZ.U32.TRUNC.NTZ R9, R8 ;  /* 0x0000000800097305 */ /* 0x0002a8000021f000 */
[----:B------:R-:W-:Y:S02]  /*0a50*/  IMAD.SHL.U32 R252, R6, 0x80, RZ ;  /* 0x0000008006fc7824 */ /* 0x000fe400078e00ff */
[----:B------:R-:W-:Y:S01]  /*0a60*/  IMAD.MOV R0, RZ, RZ, -R6 ;  /* 0x000000ffff007224 */ /* 0x000fe200078e0a06 */
[----:B------:R-:W-:Y:S01]  /*0a70*/  MOV R6, RZ ;  /* 0x000000ff00067202 */ /* 0x000fe20000000f00 */
[C---:B------:R-:W-:Y:S01]  /*0a80*/  VIADD R17, R252.reuse, 0x7f ;  /* 0x0000007ffc117836 */ /* 0x040fe20000000000 */
[----:B-1----:R-:W-:Y:S01]  /*0a90*/  MOV R8, RZ ;  /* 0x000000ff00087202 */ /* 0x002fe20000000f00 */
[----:B------:R-:W-:Y:S01]  /*0aa0*/  IMAD R0, R15, R0, R10 ;  /* 0x000000000f007224 */ /* 0x000fe200078e020a */
[----:B------:R-:W-:Y:S01]  /*0ab0*/  IADD3 R21, PT, PT, R252, 0x2c, RZ ;  /* 0x0000002cfc157810 */ /* 0x000fe20007ffe0ff */
[----:B------:R-:W-:Y:S01]  /*0ac0*/  IMAD.HI.U32 R7, R7, R11, R6 ;  /* 0x0000000b07077227 */ /* 0x000fe200078e0006 */
[----:B------:R-:W-:-:S02]  /*0ad0*/  IABS R14, R17 ;  /* 0x00000011000e7213 */ /* 0x000fc40000000000 */
[----:B--2---:R-:W-:Y:S01]  /*0ae0*/  IADD3 R4, PT, PT, RZ, -R9, RZ ;  /* 0x80000009ff047210 */ /* 0x004fe20007ffe0ff */
[C---:B------:R-:W-:Y:S01]  /*0af0*/  VIADD R15, R252.reuse, 0x1 ;  /* 0x00000001fc0f7836 */ /* 0x040fe20000000000 */
[----:B------:R-:W-:Y:S01]  /*0b00*/  ISETP.GE.AND P0, PT, R17, RZ, PT ;  /* 0x000000ff1100720c */ /* 0x000fe20003f06270 */
[----:B------:R-:W-:Y:S01]  /*0b10*/  IMAD.HI.U32 R6, R7, R14, RZ ;  /* 0x0000000e07067227 */ /* 0x000fe200078e00ff */
[----:B------:R-:W-:Y:S02]  /*0b20*/  IABS R20, R21 ;  /* 0x0000001500147213 */ /* 0x000fe40000000000 */
[----:B------:R-:W-:Y:S01]  /*0b30*/  IABS R10, R15 ;  /* 0x0000000f000a7213 */ /* 0x000fe20000000000 */
[----:B------:R-:W-:Y:S01]  /*0b40*/  VIADD R16, R252, 0x2 ;  /* 0x00000002fc107836 */ /* 0x000fe20000000000 */
[----:B------:R-:W-:Y:S01]  /*0b50*/  IADD3 R6, PT, PT, -R6, RZ, RZ ;  /* 0x000000ff06067210 */ /* 0x000fe20007ffe1ff */
[----:B------:R-:W-:Y:S01]  /*0b60*/  IMAD.IADD R0, R12, 0x1, R0 ;  /* 0x000000010c007824 */ /* 0x000fe200078e0200 */
[----:B------:R-:W-:Y:S01]  /*0b70*/  ISETP.GE.AND P4, PT, R15, RZ, PT ;  /* 0x000000ff0f00720c */ /* 0x000fe20003f86270 */
[----:B------:R-:W-:Y:S01]  /*0b80*/  IMAD R11, R4, R13, RZ ;  /* 0x0000000d040b7224 */ /* 0x000fe200078e02ff */
[----:B------:R-:W-:Y:S01]  /*0b90*/  IABS R12, R16 ;  /* 0x00000010000c7213 */ /* 0x000fe20000000000 */
[----:B------:R-:W-:Y:S01]  /*0ba0*/  IMAD R53, R5, R6, R14 ;  /* 0x0000000605357224 */ /* 0x000fe200078e020e */
[C---:B------:R-:W-:Y:S01]  /*0bb0*/  IADD3 R30, PT, PT, R252.reuse, 0x7a, RZ ;  /* 0x0000007afc1e7810 */ /* 0x040fe20007ffe0ff */
[----:B------:R-:W-:Y:S01]  /*0bc0*/  IMAD.HI.U32 R4, R7, R10, RZ ;  /* 0x0000000a07047227 */ /* 0x000fe200078e00ff */
[----:B------:R-:W-:-:S02]  /*0bd0*/  IADD3 R34, PT, PT, R252, 0x7c, RZ ;  /* 0x0000007cfc227810 */ /* 0x000fc40007ffe0ff */
[----:B------:R-:W-:Y:S01]  /*0be0*/  ISETP.GT.U32.AND P1, PT, R5, R53, PT ;  /* 0x000000350500720c */ /* 0x000fe20003f24070 */
[----:B------:R-:W-:Y:S02]  /*0bf0*/  IMAD.SHL.U32 R0, R0, 0x80, RZ ;  /* 0x0000008000007824 */ /* 0x000fe400078e00ff */
[----:B------:R-:W-:Y:S02]  /*0c00*/  IMAD.MOV R55, RZ, RZ, -R4 ;  /* 0x000000ffff377224 */ /* 0x000fe400078e0a04 */
[----:B------:R-:W-:Y:S01]  /*0c10*/  IMAD.HI.U32 R4, R7, R12, RZ ;  /* 0x0000000c07047227 */ /* 0x000fe200078e00ff */
[C---:B------:R-:W-:Y:S02]  /*0c20*/  LOP3.LUT R46, R0.reuse, 0x1f, R18, 0xf8, !PT ;  /* 0x0000001f002e7812 */ /* 0x040fe400078ef812 */
[----:B------:R-:W-:Y:S01]  /*0c30*/  LOP3.LUT R44, R0, 0x20, R38, 0xfe, !PT ;  /* 0x00000020002c7812 */ /* 0x000fe200078efe26 */
[----:B------:R-:W-:Y:S01]  /*0c40*/  IMAD.HI.U32 R8, R9, R11, R8 ;  /* 0x0000000b09087227 */ /* 0x000fe200078e0008 */
[----:B------:R-:W-:Y:S01]  /*0c50*/  IADD3 R4, PT, PT, -R4, RZ, RZ ;  /* 0x000000ff04047210 */ /* 0x000fe20007ffe1ff */
[----:B------:R-:W-:Y:S01]  /*0c60*/  STL [R1+0x159c], R46 ;  /* 0x00159c2e01007387 */ /* 0x000fe20000100800 */
[C---:B------:R-:W-:Y:S01]  /*0c70*/  LOP3.LUT R42, R0.reuse, 0x40, R38, 0xfe, !PT ;  /* 0x00000040002a7812 */ /* 0x040fe200078efe26 */
[C---:B------:R-:W-:Y:S01]  /*0c80*/  IMAD R55, R5.reuse, R55, R10 ;  /* 0x0000003705377224 */ /* 0x040fe200078e020a */
[----:B------:R-:W-:Y:S01]  /*0c90*/  IABS R10, R46 ;  /* 0x0000002e000a7213 */ /* 0x000fe20000000000 */
[----:B------:R-:W-:Y:S01]  /*0ca0*/  IMAD R57, R5, R4, R12 ;  /* 0x0000000405397224 */ /* 0x000fe200078e020c */
[----:B------:R-:W-:Y:S01]  /*0cb0*/  IABS R9, R44 ;  /* 0x0000002c00097213 */ /* 0x000fe20000000000 */
[----:B------:R-:W-:Y:S01]  /*0cc0*/  @!P1 IMAD.IADD R53, R53, 0x1, -R5 ;  /* 0x0000000135359824 */ /* 0x000fe200078e0a05 */
[----:B------:R-:W-:Y:S01]  /*0cd0*/  LOP3.LUT R40, R0, 0x60, R38, 0xfe, !PT ;  /* 0x0000006000287812 */ /* 0x000fe200078efe26 */
[C---:B------:R-:W-:Y:S01]  /*0ce0*/  IMAD.HI.U32 R0, R8.reuse, R10, RZ ;  /* 0x0000000a08007227 */ /* 0x040fe200078e00ff */
[----:B------:R-:W-:Y:S01]  /*0cf0*/  IABS R11, R42 ;  /* 0x0000002a000b7213 */ /* 0x000fe20000000000 */
[----:B------:R-:W-:Y:S01]  /*0d00*/  STL [R1+0x1598], R44 ;  /* 0x0015982c01007387 */ /* 0x000fe20000100800 */
[----:B------:R-:W-:Y:S01]  /*0d10*/  IABS R12, R40 ;  /* 0x00000028000c7213 */ /* 0x000fe20000000000 */
[----:B------:R-:W-:Y:S01]  /*0d20*/  IMAD.HI.U32 R4, R8, R9, RZ ;  /* 0x0000000908047227 */ /* 0x000fe200078e00ff */
[C---:B------:R-:W-:Y:S01]  /*0d30*/  ISETP.GT.U32.AND P3, PT, R5.reuse, R53, PT ;  /* 0x000000350500720c */ /* 0x040fe20003f64070 */
[----:B------:R-:W-:Y:S01]  /*0d40*/  STL [R1+0x1594], R42 ;  /* 0x0015942a01007387 */ /* 0x000fe20000100800 */
[----:B------:R-:W-:Y:S01]  /*0d50*/  ISETP.GT.U32.AND P5, PT, R5, R55, PT ;  /* 0x000000370500720c */ /* 0x000fe20003fa4070 */
[----:B------:R-:W-:Y:S01]  /*0d60*/  IMAD.MOV R6, RZ, RZ, -R0 ;  /* 0x000000ffff067224 */ /* 0x000fe200078e0a00 */
[----:B------:R-:W-:Y:S01]  /*0d70*/  IADD3 R4, PT, PT, -R4, RZ, RZ ;  /* 0x000000ff04047210 */ /* 0x000fe20007ffe1ff */
[C---:B------:R-:W-:Y:S01]  /*0d80*/  IMAD.HI.U32 R0, R8.reuse, R11, RZ ;  /* 0x0000000b08007227 */ /* 0x040fe200078e00ff */
[----:B------:R-:W-:Y:S03]  /*0d90*/  STL [R1+0x1590], R40 ;  /* 0x0015902801007387 */ /* 0x000fe60000100800 */
[----:B------:R-:W-:Y:S01]  /*0da0*/  IMAD.HI.U32 R8, R8, R12, RZ ;  /* 0x0000000c08087227 */ /* 0x000fe200078e00ff */
[----:B------:R-:W-:Y:S03]  /*0db0*/  STL [R1+0x31b0], R252 ;  /* 0x0031b0fc01007387 */ /* 0x000fe60000100800 */
[----:B------:R-:W-:Y:S01]  /*0dc0*/  IMAD.MOV R0, RZ, RZ, -R0 ;  /* 0x000000ffff007224 */ /* 0x000fe200078e0a00 */
[----:B------:R-:W-:Y:S01]  /*0dd0*/  IADD3 R8, PT, PT, -R8, RZ, RZ ;  /* 0x000000ff08087210 */ /* 0x000fe20007ffe1ff */
[----:B------:R-:W-:-:S02]  /*0de0*/  IMAD R10, R13, R6, R10 ;  /* 0x000000060d0a7224 */ /* 0x000fc400078e020a */
[C---:B------:R-:W-:Y:S02]  /*0df0*/  IMAD R6, R13.reuse, R4, R9 ;  /* 0x000000040d067224 */ /* 0x040fe400078e0209 */
[C---:B------:R-:W-:Y:S01]  /*0e00*/  IMAD R4, R13.reuse, R0, R11 ;  /* 0x000000000d047224 */ /* 0x040fe200078e020b */
[C---:B------:R-:W-:Y:S01]  /*0e10*/  ISETP.GT.U32.AND P1, PT, R13.reuse, R10, PT ;  /* 0x0000000a0d00720c */ /* 0x040fe20003f24070 */
[C---:B------:R-:W-:Y:S01]  /*0e20*/  IMAD R0, R13.reuse, R8, R12 ;  /* 0x000000080d007224 */ /* 0x040fe200078e020c */
[----:B------:R-:W-:Y:S01]  /*0e30*/  ISETP.GT.U32.AND P2, PT, R13, R6, PT ;  /* 0x000000060d00720c */ /* 0x000fe20003f44070 */
[----:B------:R-:W-:Y:S01]  /*0e40*/  @!P3 IMAD.IADD R53, R53, 0x1, -R5 ;  /* 0x000000013535b824 */ /* 0x000fe200078e0a05 */
[C---:B------:R-:W-:Y:S01]  /*0e50*/  ISETP.GT.U32.AND P6, PT, R13.reuse, R4, PT ;  /* 0x000000040d00720c */ /* 0x040fe20003fc4070 */
[C---:B------:R-:W-:Y:S01]  /*0e60*/  VIADD R15, R252.reuse, 0x3 ;  /* 0x00000003fc0f7836 */ /* 0x040fe20000000000 */
[----:B------:R-:W-:Y:S01]  /*0e70*/  ISETP.GT.U32.AND P3, PT, R13, R0, PT ;  /* 0x000000000d00720c */ /* 0x000fe20003f64070 */
[----:B------:R-:W-:-:S02]  /*0e80*/  VIADD R17, R252, 0x4 ;  /* 0x00000004fc117836 */ /* 0x000fc40000000000 */
[----:B------:R-:W-:Y:S01]  /*0e90*/  @!P5 IMAD.IADD R55, R55, 0x1, -R5 ;  /* 0x000000013737d824 */ /* 0x000fe200078e0a05 */
[----:B------:R-:W-:Y:S01]  /*0ea0*/  IABS R12, R15 ;  /* 0x0000000f000c7213 */ /* 0x000fe20000000000 */
[----:B------:R-:W-:Y:S01]  /*0eb0*/  @!P0 IMAD.MOV R53, RZ, RZ, -R53 ;  /* 0x000000ffff358224 */ /* 0x000fe200078e0a35 */
[----:B------:R-:W-:Y:S01]  /*0ec0*/  IABS R14, R17 ;  /* 0x00000011000e7213 */ /* 0x000fe20000000000 */
[----:B------:R-:W-:Y:S01]  /*0ed0*/  VIADD R11, R252, 0x7 ;  /* 0x00000007fc0b7836 */ /* 0x000fe20000000000 */
[----:B------:R-:W-:Y:S01]  /*0ee0*/  @!P1 IADD3 R10, PT, PT, R10, -R13, RZ ;  /* 0x8000000d0a0a9210 */ /* 0x000fe20007ffe0ff */
[----:B------:R-:W-:Y:S01]  /*0ef0*/  IMAD.HI.U32 R8, R7, R12, RZ ;  /* 0x0000000c07087227 */ /* 0x000fe200078e00ff */
[----:B------:R-:W-:Y:S02]  /*0f00*/  ISETP.GT.U32.AND P1, PT, R5, R57, PT ;  /* 0x000000390500720c */ /* 0x000fe40003f24070 */
[----:B------:R-:W-:Y:S01]  /*0f10*/  @!P6 IADD3 R4, PT, PT, R4, -R13, RZ ;  /* 0x8000000d0404e210 */ /* 0x000fe20007ffe0ff */
[--C-:B------:R-:W-:Y:S01]  /*0f20*/  @!P3 IMAD.IADD R0, R0, 0x1, -R13.reuse ;  /* 0x000000010000b824 */ /* 0x100fe200078e0a0d */
[----:B------:R-:W-:Y:S01]  /*0f30*/  IADD3 R8, PT, PT, -R8, RZ, RZ ;  /* 0x000000ff08087210 */ /* 0x000fe20007ffe1ff */
[----:B------:R-:W-:Y:S01]  /*0f40*/  @!P2 IMAD.IADD R6, R6, 0x1, -R13 ;  /* 0x000000010606a824 */ /* 0x000fe200078e0a0d */
[----:B------:R-:W-:Y:S01]  /*0f50*/  ISETP.GT.U32.AND P3, PT, R13, R4, PT ;  /* 0x000000040d00720c */ /* 0x000fe20003f64070 */
[----:B------:R-:W-:Y:S01]  /*0f60*/  IMAD.HI.U32 R9, R7, R14, RZ ;  /* 0x0000000e07097227 */ /* 0x000fe200078e00ff */
[----:B------:R-:W-:-:S02]  /*0f70*/  ISETP.GT.U32.AND P2, PT, R13, R10, PT ;  /* 0x0000000a0d00720c */ /* 0x000fc40003f44070 */
[----:B------:R-:W-:Y:S01]  /*0f80*/  ISETP.GT.U32.AND P5, PT, R13, R0, PT ;  /* 0x000000000d00720c */ /* 0x000fe20003fa4070 */
[----:B------:R-:W-:Y:S01]  /*0f90*/  IMAD R129, R5, R8, R12 ;  /* 0x0000000805817224 */ /* 0x000fe200078e020c */
[----:B------:R-:W-:Y:S01]  /*0fa0*/  IADD3 R9, PT, PT, -R9, RZ, RZ ;  /* 0x000000ff09097210 */ /* 0x000fe20007ffe1ff */
[----:B------:R-:W-:Y:S01]  /*0fb0*/  @!P1 IMAD.IADD R57, R57, 0x1, -R5 ;  /* 0x0000000139399824 */ /* 0x000fe200078e0a05 */
[----:B------:R-:W-:Y:S01]  /*0fc0*/  ISETP.GT.U32.AND P1, PT, R5, R55, PT ;  /* 0x000000370500720c */ /* 0x000fe20003f24070 */
[----:B------:R-:W-:Y:S01]  /*0fd0*/  VIADD R8, R252, 0x5 ;  /* 0x00000005fc087836 */ /* 0x000fe20000000000 */
[----:B------:R-:W-:Y:S01]  /*0fe0*/  ISETP.GT.U32.AND P6, PT, R13, R6, PT ;  /* 0x000000060d00720c */ /* 0x000fe20003fc4070 */
[C---:B------:R-:W-:Y:S01]  /*0ff0*/  IMAD R131, R5.reuse, R9, R14 ;  /* 0x0000000905837224 */ /* 0x040fe200078e020e */
[----:B------:R-:W-:Y:S01]  /*1000*/  ISETP.GE.AND P0, PT, R16, RZ, PT ;  /* 0x000000ff1000720c */ /* 0x000fe20003f06270 */
[--C-:B------:R-:W-:Y:S01]  /*1010*/  @!P3 IMAD.IADD R4, R4, 0x1, -R13.reuse ;  /* 0x000000010404b824 */ /* 0x100fe200078e0a0d */
[C---:B------:R-:W-:Y:S01]  /*1020*/  ISETP.GT.U32.AND P3, PT, R5.reuse, R129, PT ;  /* 0x000000810500720c */ /* 0x040fe20003f64070 */
[--C-:B------:R-:W-:Y:S01]  /*1030*/  @!P2 IMAD.IADD R10, R10, 0x1, -R13.reuse ;  /* 0x000000010a0aa824 */ /* 0x100fe200078e0a0d */
[C---:B------:R-:W-:Y:S01]  /*1040*/  ISETP.GT.U32.AND P2, PT, R5.reuse, R57, PT ;  /* 0x000000390500720c */ /* 0x040fe20003f44070 */
[----:B------:R-:W-:Y:S01]  /*1050*/  VIADD R9, R252, 0x6 ;  /* 0x00000006fc097836 */ /* 0x000fe20000000000 */
[----:B------:R-:W-:Y:S01]  /*1060*/  @!P5 IADD3 R0, PT, PT, R0, -R13, RZ ;  /* 0x8000000d0000d210 */ /* 0x000fe20007ffe0ff */
[C---:B------:R-:W-:Y:S01]  /*1070*/  VIADD R18, R252.reuse, 0xe ;  /* 0x0000000efc127836 */ /* 0x040fe20000000000 */
[----:B------:R-:W-:Y:S01]  /*1080*/  ISETP.GT.U32.AND P5, PT, R5, R131, PT ;  /* 0x000000830500720c */ /* 0x000fe20003fa4070 */
[----:B------:R-:W-:Y:S01]  /*1090*/  VIADD R19, R252, 0x2b ;  /* 0x0000002bfc137836 */ /* 0x000fe20000000000 */
[----:B------:R-:W-:Y:S01]  /*10a0*/  IABS R12, R8 ;  /* 0x00000008000c7213 */ /* 0x000fe20000000000 */
[----:B------:R-:W-:Y:S01]  /*10b0*/  @!P6 IMAD.IADD R6, R6, 0x1, -R13 ;  /* 0x000000010606e824 */ /* 0x000fe200078e0a0d */
[----:B------:R-:W-:Y:S01]  /*10c0*/  @!P1 IADD3 R55, PT, PT, R55, -R5, RZ ;  /* 0x8000000537379210 */ /* 0x000fe20007ffe0ff */
[----:B------:R-:W-:Y:S01]  /*10d0*/  VIADD R26, R252, 0x78 ;  /* 0x00000078fc1a7836 */ /* 0x000fe20000000000 */
[----:B------:R-:W-:Y:S01]  /*10e0*/  IABS R14, R9 ;  /* 0x00000009000e7213 */ /* 0x000fe20000000000 */
[--C-:B------:R-:W-:Y:S01]  /*10f0*/  @!P3 IMAD.IADD R129, R129, 0x1, -R5.reuse ;  /* 0x000000018181b824 */ /* 0x100fe200078e0a05 */
[----:B------:R-:W-:Y:S01]  /*1100*/  ISETP.GE.AND P6, PT, R15, RZ, PT ;  /* 0x000000ff0f00720c */ /* 0x000fe20003fc6270 */
[----:B------:R-:W-:Y:S01]  /*1110*/  @!P2 IMAD.IADD R57, R57, 0x1, -R5 ;  /* 0x000000013939a824 */ /* 0x000fe200078e0a05 */
[----:B------:R-:W-:Y:S01]  /*1120*/  ISETP.GE.AND P2, PT, R8, RZ, PT ;  /* 0x000000ff0800720c */ /* 0x000fe20003f46270 */
[----:B------:R-:W-:Y:S01]  /*1130*/  IMAD.HI.U32 R8, R7, R12, RZ ;  /* 0x0000000c07087227 */ /* 0x000fe200078e00ff */
[----:B------:R-:W-:-:S02]  /*1140*/  ISETP.GE.AND P3, PT, R9, RZ, PT ;  /* 0x000000ff0900720c */ /* 0x000fc40003f66270 */
[----:B------:R-:W-:Y:S01]  /*1150*/  @!P5 IADD3 R131, PT, PT, R131, -R5, RZ ;  /* 0x800000058383d210 */ /* 0x000fe20007ffe0ff */
[----:B------:R-:W-:Y:S01]  /*1160*/  @!P4 IMAD.MOV R55, RZ, RZ, -R55 ;  /* 0x000000ffff37c224 */ /* 0x000fe200078e0a37 */
[----:B------:R-:W-:Y:S01]  /*1170*/  ISETP.GT.U32.AND P5, PT, R5, R129, PT ;  /* 0x000000810500720c */ /* 0x000fe20003fa4070 */
[----:B------:R-:W-:Y:S01]  /*1180*/  IMAD.HI.U32 R9, R7, R14, RZ ;  /* 0x0000000e07097227 */ /* 0x000fe200078e00ff */
[----:B------:R-:W-:Y:S02]  /*1190*/  IADD3 R8, PT, PT, -R8, RZ, RZ ;  /* 0x000000ff08087210 */ /* 0x000fe40007ffe1ff */
[----:B------:R-:W-:Y:S01]  /*11a0*/  ISETP.GT.U32.AND P4, PT, R5, R131, PT ;  /* 0x000000830500720c */ /* 0x000fe20003f84070 */
[----:B------:R-:W-:Y:S01]  /*11b0*/  IMAD.MOV R9, RZ, RZ, -R9 ;  /* 0x000000ffff097224 */ /* 0x000fe200078e0a09 */
[----:B------:R-:W-:Y:S01]  /*11c0*/  ISETP.GE.AND P1, PT, R17, RZ, PT ;  /* 0x000000ff1100720c */ /* 0x000fe20003f26270 */
[----:B------:R-:W-:Y:S01]  /*11d0*/  IMAD R59, R5, R8, R12 ;  /* 0x00000008053b7224 */ /* 0x000fe200078e020c */
[C---:B------:R-:W-:Y:S01]  /*11e0*/  IADD3 R8, PT, PT, R252.reuse, 0x8, RZ ;  /* 0x00000008fc087810 */ /* 0x040fe20007ffe0ff */
[----:B------:R-:W-:Y:S01]  /*11f0*/  @!P0 IMAD.MOV R57, RZ, RZ, -R57 ;  /* 0x000000ffff398224 */ /* 0x000fe200078e0a39 */
[----:B------:R-:W-:Y:S01]  /*1200*/  ISETP.GE.AND P0, PT, R11, RZ, PT ;  /* 0x000000ff0b00720c */ /* 0x000fe20003f06270 */
[----:B------:R-:W-:Y:S01]  /*1210*/  IMAD R133, R5, R9, R14 ;  /* 0x0000000905857224 */ /* 0x000fe200078e020e */
[----:B------:R-:W-:Y:S01]  /*1220*/  IABS R11, R11 ;  /* 0x0000000b000b7213 */ /* 0x000fe20000000000 */
[----:B------:R-:W-:Y:S01]  /*1230*/  @!P5 IMAD.IADD R129, R129, 0x1, -R5 ;  /* 0x000000018181d824 */ /* 0x000fe200078e0a05 */
[----:B------:R-:W-:Y:S01]  /*1240*/  ISETP.GT.U32.AND P5, PT, R5, R59, PT ;  /* 0x0000003b0500720c */ /* 0x000fe20003fa4070 */
[C---:B------:R-:W-:Y:S01]  /*1250*/  VIADD R9, R252.reuse, 0x9 ;  /* 0x00000009fc097836 */ /* 0x040fe20000000000 */
[----:B------:R-:W-:Y:S01]  /*1260*/  IABS R14, R8 ;  /* 0x00000008000e7213 */ /* 0x000fe20000000000 */
[----:B------:R-:W-:Y:S01]  /*1270*/  IMAD.MOV.U32 R12, RZ, RZ, R11 ;  /* 0x000000ffff0c7224 */ /* 0x000fe200078e000b */
[----:B------:R-:W-:Y:S01]  /*1280*/  @!P4 IADD3 R131, PT, PT, R131, -R5, RZ ;  /* 0x800000058383c210 */ /* 0x000fe20007ffe0ff */
[----:B------:R-:W-:Y:S01]  /*1290*/  @!P6 IMAD.MOV R129, RZ, RZ, -R129 ;  /* 0x000000ffff81e224 */ /* 0x000fe200078e0a81 */
[----:B------:R-:W-:Y:S01]  /*12a0*/  ISETP.GT.U32.AND P6, PT, R5, R133, PT ;  /* 0x000000850500720c */ /* 0x000fe20003fc4070 */
[----:B------:R-:W-:Y:S01]  /*12b0*/  VIADD R11, R252, 0xa ;  /* 0x0000000afc0b7836 */ /* 0x000fe20000000000 */
[----:B------:R-:W-:Y:S01]  /*12c0*/  ISETP.GE.AND P4, PT, R8, RZ, PT ;  /* 0x000000ff0800720c */ /* 0x000fe20003f86270 */
[----:B------:R-:W-:Y:S01]  /*12d0*/  IMAD.HI.U32 R8, R7, R12, RZ ;  /* 0x0000000c07087227 */ /* 0x000fe200078e00ff */
[----:B------:R-:W-:-:S02]  /*12e0*/  @!P1 IADD3 R131, PT, PT, -R131, RZ, RZ ;  /* 0x000000ff83839210 */ /* 0x000fc40007ffe1ff */
[----:B------:R-:W-:Y:S01]  /*12f0*/  ISETP.GE.AND P1, PT, R9, RZ, PT ;  /* 0x000000ff0900720c */ /* 0x000fe20003f26270 */
[----:B------:R-:W-:Y:S01]  /*1300*/  @!P5 IMAD.IADD R59, R59, 0x1, -R5 ;  /* 0x000000013b3bd824 */ /* 0x000fe200078e0a05 */
[----:B------:R-:W-:Y:S01]  /*1310*/  IADD3 R61, PT, PT, -R8, RZ, RZ ;  /* 0x000000ff083d7210 */ /* 0x000fe20007ffe1ff */
[----:B------:R-:W-:Y:S01]  /*1320*/  IMAD.HI.U32 R8, R7, R14, RZ ;  /* 0x0000000e07087227 */ /* 0x000fe200078e00ff */
[----:B------:R-:W-:Y:S02]  /*1330*/  IABS R9, R9 ;  /* 0x0000000900097213 */ /* 0x000fe40000000000 */
[C---:B------:R-:W-:Y:S01]  /*1340*/  ISETP.GT.U32.AND P5, PT, R5.reuse, R59, PT ;  /* 0x0000003b0500720c */ /* 0x040fe20003fa4070 */
[----:B------:R-:W-:Y:S01]  /*1350*/  IMAD R61, R5, R61, R12 ;  /* 0x0000003d053d7224 */ /* 0x000fe200078e020c */
[----:B------:R-:W-:Y:S01]  /*1360*/  IABS R16, R11 ;  /* 0x0000000b00107213 */ /* 0x000fe20000000000 */
[----:B------:R-:W-:Y:S01]  /*1370*/  IMAD.MOV R8, RZ, RZ, -R8 ;  /* 0x000000ffff087224 */ /* 0x000fe200078e0a08 */
[C---:B------:R-:W-:Y:S01]  /*1380*/  IADD3 R13, PT, PT, R252.reuse, 0xb, RZ ;  /* 0x0000000bfc0d7810 */ /* 0x040fe20007ffe0ff */
[----:B------:R-:W-:Y:S01]  /*1390*/  IMAD.MOV.U32 R12, RZ, RZ, R9 ;  /* 0x000000ffff0c7224 */ /* 0x000fe200078e0009 */
[----:B------:R-:W-:Y:S01]  /*13a0*/  IADD3 R17, PT, PT, R252, 0xd, RZ ;  /* 0x0000000dfc117810 */ /* 0x000fe20007ffe0ff */
[----:B------:R-:W-:-:S02]  /*13b0*/  @!P6 IMAD.IADD R133, R133, 0x1, -R5 ;  /* 0x000000018585e824 */ /* 0x000fc400078e0a05 */
[----:B------:R-:W-:Y:S01]  /*13c0*/  IMAD R63, R5, R8, R14 ;  /* 0x00000008053f7224 */ /* 0x000fe200078e020e */
[----:B------:R-:W-:Y:S01]  /*13d0*/  IABS R14, R13 ;  /* 0x0000000d000e7213 */ /* 0x000fe20000000000 */
[----:B------:R-:W-:Y:S01]  /*13e0*/  IMAD.HI.U32 R8, R7, R12, RZ ;  /* 0x0000000c07087227 */ /* 0x000fe200078e00ff */
[----:B------:R-:W-:-:S03]  /*13f0*/  ISETP.GT.U32.AND P6, PT, R5, R133, PT ;  /* 0x000000850500720c */ /* 0x000fc60003fc4070 */
[----:B------:R-:W-:Y:S01]  /*1400*/  @!P5 IMAD.IADD R59, R59, 0x1, -R5 ;  /* 0x000000013b3bd824 */ /* 0x000fe200078e0a05 */
[----:B------:R-:W-:Y:S01]  /*1410*/  IADD3 R8, PT, PT, -R8, RZ, RZ ;  /* 0x000000ff08087210 */ /* 0x000fe20007ffe1ff */
[----:B------:R-:W-:Y:S01]  /*1420*/  IMAD.HI.U32 R9, R7, R16, RZ ;  /* 0x0000001007097227 */ /* 0x000fe200078e00ff */
[----:B------:R-:W-:-:S03]  /*1430*/  ISETP.GT.U32.AND P5, PT, R5, R61, PT ;  /* 0x0000003d0500720c */ /* 0x000fc60003fa4070 */
[----:B------:R-:W-:Y:S02]  /*1440*/  IMAD.MOV R9, RZ, RZ, -R9 ;  /* 0x000000ffff097224 */ /* 0x000fe400078e0a09 */
[C---:B------:R-:W-:Y:S02]  /*1450*/  IMAD R135, R5.reuse, R8, R12 ;  /* 0x0000000805877224 */ /* 0x040fe400078e020c */
[----:B------:R-:W-:Y:S01]  /*1460*/  IMAD R137, R5, R9, R16 ;  /* 0x0000000905897224 */ /* 0x000fe200078e0210 */
[----:B------:R-:W-:Y:S01]  /*1470*/  @!P6 IADD3 R133, PT, PT, R133, -R5, RZ ;  /* 0x800000058585e210 */ /* 0x000fe20007ffe0ff */
[----:B------:R-:W-:Y:S01]  /*1480*/  @!P2 IMAD.MOV R59, RZ, RZ, -R59 ;  /* 0x000000ffff3ba224 */ /* 0x000fe200078e0a3b */
[C---:B------:R-:W-:Y:S01]  /*1490*/  ISETP.GT.U32.AND P6, PT, R5.reuse, R135, PT ;  /* 0x000000870500720c */ /* 0x040fe20003fc4070 */
[----:B------:R-:W-:Y:S01]  /*14a0*/  VIADD R15, R252, 0xc ;  /* 0x0000000cfc0f7836 */ /* 0x000fe20000000000 */
[----:B------:R-:W-:Y:S01]  /*14b0*/  ISETP.GT.U32.AND P2, PT, R5, R63, PT ;  /* 0x0000003f0500720c */ /* 0x000fe20003f44070 */
[----:B------:R-:W-:Y:S01]  /*14c0*/  @!P5 IMAD.IADD R61, R61, 0x1, -R5 ;  /* 0x000000013d3dd824 */ /* 0x000fe200078e0a05 */
[----:B------:R-:W-:Y:S01]  /*14d0*/  ISETP.GT.U32.AND P5, PT, R5, R137, PT ;  /* 0x000000890500720c */ /* 0x000fe20003fa4070 */
[----:B------:R-:W-:Y:S01]  /*14e0*/  IMAD.HI.U32 R8, R7, R14, RZ ;  /* 0x0000000e07087227 */ /* 0x000fe200078e00ff */
[----:B------:R-:W-:-:S02]  /*14f0*/  IABS R12, R15 ;  /* 0x0000000f000c7213 */ /* 0x000fc40000000000 */
[----:B------:R-:W-:Y:S01]  /*1500*/  @!P3 IADD3 R133, PT, PT, -R133, RZ, RZ ;  /* 0x000000ff8585b210 */ /* 0x000fe20007ffe1ff */
[----:B------:R-:W-:Y:S01]  /*1510*/  IMAD.MOV R8, RZ, RZ, -R8 ;  /* 0x000000ffff087224 */ /* 0x000fe200078e0a08 */
[----:B------:R-:W-:Y:S01]  /*1520*/  IABS R16, R18 ;  /* 0x0000001200107213 */ /* 0x000fe20000000000 */
[----:B------:R-:W-:Y:S02]  /*1530*/  VIADD R28, R252, 0x79 ;  /* 0x00000079fc1c7836 */ /* 0x000fe40000000000 */
[--C-:B------:R-:W-:Y:S02]  /*1540*/  @!P6 IMAD.IADD R135, R135, 0x1, -R5.reuse ;  /* 0x000000018787e824 */ /* 0x100fe400078e0a05 */
[----:B------:R-:W-:Y:S01]  /*1550*/  IMAD R65, R5, R8, R14 ;  /* 0x0000000805417224 */ /* 0x000fe200078e020e */
[----:B------:R-:W-:Y:S01]  /*1560*/  @!P2 IADD3 R63, PT, PT, R63, -R5, RZ ;  /* 0x800000053f3fa210 */ /* 0x000fe20007ffe0ff */
[----:B------:R-:W-:Y:S01]  /*1570*/  @!P5 IMAD.IADD R137, R137, 0x1, -R5 ;  /* 0x000000018989d824 */ /* 0x000fe200078e0a05 */
[----:B------:R-:W-:Y:S01]  /*1580*/  ISETP.GT.U32.AND P5, PT, R5, R135, PT ;  /* 0x000000870500720c */ /* 0x000fe20003fa4070 */
[----:B------:R-:W-:Y:S01]  /*1590*/  IMAD.HI.U32 R8, R7, R12, RZ ;  /* 0x0000000c07087227 */ /* 0x000fe200078e00ff */
[----:B------:R-:W-:-:S02]  /*15a0*/  ISETP.GT.U32.AND P6, PT, R5, R63, PT ;  /* 0x0000003f0500720c */ /* 0x000fc40003fc4070 */
[----:B------:R-:W-:Y:S01]  /*15b0*/  IABS R14, R17 ;  /* 0x00000011000e7213 */ /* 0x000fe20000000000 */
[----:B------:R-:W-:Y:S01]  /*15c0*/  IMAD.MOV R8, RZ, RZ, -R8 ;  /* 0x000000ffff087224 */ /* 0x000fe200078e0a08 */
[----:B------:R-:W-:Y:S01]  /*15d0*/  ISETP.GT.U32.AND P2, PT, R5, R61, PT ;  /* 0x0000003d0500720c */ /* 0x000fe20003f44070 */
[----:B------:R-:W-:Y:S01]  /*15e0*/  IMAD.HI.U32 R9, R7, R16, RZ ;  /* 0x0000001007097227 */ /* 0x000fe200078e00ff */
[----:B------:R-:W-:-:S03]  /*15f0*/  ISETP.GT.U32.AND P3, PT, R5, R137, PT ;  /* 0x000000890500720c */ /* 0x000fc60003f64070 */
[----:B------:R-:W-:Y:S02]  /*1600*/  IMAD R139, R5, R8, R12 ;  /* 0x00000008058b7224 */ /* 0x000fe400078e020c */
[--C-:B------:R-:W-:Y:S02]  /*1610*/  @!P5 IMAD.IADD R135, R135, 0x1, -R5.reuse ;  /* 0x000000018787d824 */ /* 0x100fe400078e0a05 */
[----:B------:R-:W-:Y:S01]  /*1620*/  @!P6 IADD3 R63, PT, PT, R63, -R5, RZ ;  /* 0x800000053f3fe210 */ /* 0x000fe20007ffe0ff */
[----:B------:R-:W-:Y:S01]  /*1630*/  IMAD.HI.U32 R8, R7, R14, RZ ;  /* 0x0000000e07087227 */ /* 0x000fe200078e00ff */
[----:B------:R-:W-:Y:S02]  /*1640*/  ISETP.GT.U32.AND P5, PT, R5, R139, PT ;  /* 0x0000008b0500720c */ /* 0x000fe40003fa4070 */
[----:B------:R-:W-:Y:S01]  /*1650*/  ISETP.GE.AND P6, PT, R11, RZ, PT ;  /* 0x000000ff0b00720c */ /* 0x000fe20003fc6270 */
[----:B------:R-:W-:Y:S01]  /*1660*/  VIADD R11, R252, 0xf ;  /* 0x0000000ffc0b7836 */ /* 0x000fe20000000000 */
[----:B------:R-:W-:Y:S01]  /*1670*/  @!P3 IADD3 R137, PT, PT, R137, -R5, RZ ;  /* 0x800000058989b210 */ /* 0x000fe20007ffe0ff */
[----:B------:R-:W-:Y:S01]  /*1680*/  IMAD.MOV R8, RZ, RZ, -R8 ;  /* 0x000000ffff087224 */ /* 0x000fe200078e0a08 */
[----:B------:R-:W-:Y:S01]  /*1690*/  ISETP.GE.AND P3, PT, R13, RZ, PT ;  /* 0x000000ff0d00720c */ /* 0x000fe20003f66270 */
[----:B------:R-:W-:Y:S01]  /*16a0*/  @!P2 IMAD.IADD R61, R61, 0x1, -R5 ;  /* 0x000000013d3da824 */ /* 0x000fe200078e0a05 */
[----:B------:R-:W-:Y:S01]  /*16b0*/  IABS R12, R11 ;  /* 0x0000000b000c7213 */ /* 0x000fe20000000000 */
[C---:B------:R-:W-:Y:S01]  /*16c0*/  IMAD R67, R5.reuse, R8, R14 ;  /* 0x0000000805437224 */ /* 0x040fe200078e020e */
[----:B------:R-:W-:Y:S01]  /*16d0*/  ISETP.GT.U32.AND P2, PT, R5, R65, PT ;  /* 0x000000410500720c */ /* 0x000fe20003f44070 */
[----:B------:R-:W-:Y:S01]  /*16e0*/  IMAD.MOV R9, RZ, RZ, -R9 ;  /* 0x000000ffff097224 */ /* 0x000fe200078e0a09 */
[----:B------:R-:W-:Y:S01]  /*16f0*/  @!P0 IADD3 R61, PT, PT, -R61, RZ, RZ ;  /* 0x000000ff3d3d8210 */ /* 0x000fe20007ffe1ff */
[----:B------:R-:W-:Y:S01]  /*1700*/  @!P5 IMAD.IADD R139, R139, 0x1, -R5 ;  /* 0x000000018b8bd824 */ /* 0x000fe200078e0a05 */
[----:B------:R-:W-:Y:S01]  /*1710*/  @!P1 IADD3 R135, PT, PT, -R135, RZ, RZ ;  /* 0x000000ff87879210 */ /* 0x000fe20007ffe1ff */
[----:B------:R-:W-:Y:S01]  /*1720*/  IMAD.HI.U32 R8, R7, R12, RZ ;  /* 0x0000000c07087227 */ /* 0x000fe200078e00ff */
[----:B------:R-:W-:-:S02]  /*1730*/  ISETP.GE.AND P1, PT, R17, RZ, PT ;  /* 0x000000ff1100720c */ /* 0x000fc40003f26270 */
[C---:B------:R-:W-:Y:S01]  /*1740*/  ISETP.GT.U32.AND P5, PT, R5.reuse, R139, PT ;  /* 0x0000008b0500720c */ /* 0x040fe20003fa4070 */
[----:B------:R-:W-:Y:S02]  /*1750*/  IMAD.MOV R8, RZ, RZ, -R8 ;  /* 0x000000ffff087224 */ /* 0x000fe400078e0a08 */
[C---:B------:R-:W-:Y:S02]  /*1760*/  IMAD R69, R5.reuse, R9, R16 ;  /* 0x0000000905457224 */ /* 0x040fe400078e0210 */
[----:B------:R-:W-:Y:S01]  /*1770*/  IMAD R141, R5, R8, R12 ;  /* 0x00000008058d7224 */ /* 0x000fe200078e020c */
[----:B------:R-:W-:Y:S01]  /*1780*/  @!P2 IADD3 R65, PT, PT, R65, -R5, RZ ;  /* 0x800000054141a210 */ /* 0x000fe20007ffe0ff */
[C---:B------:R-:W-:Y:S01]  /*1790*/  VIADD R13, R252.reuse, 0x10 ;  /* 0x00000010fc0d7836 */ /* 0x040fe20000000000 */
[----:B------:R-:W-:Y:S01]  /*17a0*/  ISETP.GE.AND P2, PT, R15, RZ, PT ;  /* 0x000000ff0f00720c */ /* 0x000fe20003f46270 */
[----:B------:R-:W-:Y:S01]  /*17b0*/  @!P6 IMAD.MOV R137, RZ, RZ, -R137 ;  /* 0x000000ffff89e224 */ /* 0x000fe200078e0a89 */
[C---:B------:R-:W-:Y:S01]  /*17c0*/  ISETP.GT.U32.AND P0, PT, R5.reuse, R65, PT ;  /* 0x000000410500720c */ /* 0x040fe20003f04070 */
[----:B------:R-:W-:Y:S01]  /*17d0*/  @!P4 IMAD.MOV R63, RZ, RZ, -R63 ;  /* 0x000000ffff3fc224 */ /* 0x000fe200078e0a3f */
[----:B------:R-:W-:Y:S01]  /*17e0*/  ISETP.GT.U32.AND P6, PT, R5, R69, PT ;  /* 0x000000450500720c */ /* 0x000fe20003fc4070 */
[----:B------:R-:W-:Y:S01]  /*17f0*/  @!P5 IMAD.IADD R139, R139, 0x1, -R5 ;  /* 0x000000018b8bd824 */ /* 0x000fe200078e0a05 */
[C---:B------:R-:W-:Y:S01]  /*1800*/  ISETP.GT.U32.AND P5, PT, R5.reuse, R141, PT ;  /* 0x0000008d0500720c */ /* 0x040fe20003fa4070 */
[C---:B------:R-:W-:Y:S01]  /*1810*/  VIADD R17, R252.reuse, 0x13 ;  /* 0x00000013fc117836 */ /* 0x040fe20000000000 */
[----:B------:R-:W-:Y:S01]  /*1820*/  IABS R12, R13 ;  /* 0x0000000d000c7213 */ /* 0x000fe20000000000 */
[C---:B------:R-:W-:Y:S01]  /*1830*/  VIADD R32, R252.reuse, 0x7b ;  /* 0x0000007bfc207836 */ /* 0x040fe20000000000 */
[----:B------:R-:W-:Y:S01]  /*1840*/  ISETP.GT.U32.AND P4, PT, R5, R67, PT ;  /* 0x000000430500720c */ /* 0x000fe20003f84070 */
[C---:B------:R-:W-:Y:S01]  /*1850*/  VIADD R36, R252.reuse, 0x7d ;  /* 0x0000007dfc247836 */ /* 0x040fe20000000000 */
[----:B------:R-:W-:Y:S01]  /*1860*/  IADD3 R15, PT, PT, R252, 0x11, RZ ;  /* 0x00000011fc0f7810 */ /* 0x000fe20007ffe0ff */
[----:B------:R-:W-:Y:S01]  /*1870*/  IMAD.HI.U32 R8, R7, R12, RZ ;  /* 0x0000000c07087227 */ /* 0x000fe200078e00ff */
[----:B------:R-:W-:-:S02]  /*1880*/  IABS R16, R17 ;  /* 0x0000001100107213 */ /* 0x000fc40000000000 */
[----:B------:R-:W-:Y:S01]  /*1890*/  IABS R14, R15 ;  /* 0x0000000f000e7213 */ /* 0x000fe20000000000 */
[--C-:B------:R-:W-:Y:S01]  /*18a0*/  @!P0 IMAD.IADD R65, R65, 0x1, -R5.reuse ;  /* 0x0000000141418824 */ /* 0x100fe200078e0a05 */
[----:B------:R-:W-:Y:S01]  /*18b0*/  IADD3 R143, PT, PT, -R8, RZ, RZ ;  /* 0x000000ff088f7210 */ /* 0x000fe20007ffe1ff */
[--C-:B------:R-:W-:Y:S01]  /*18c0*/  @!P5 IMAD.IADD R141, R141, 0x1, -R5.reuse ;  /* 0x000000018d8dd824 */ /* 0x100fe200078e0a05 */
[----:B------:R-:W-:Y:S01]  /*18d0*/  ISETP.GE.AND P0, PT, R18, RZ, PT ;  /* 0x000000ff1200720c */ /* 0x000fe20003f06270 */
[----:B------:R-:W-:Y:S02]  /*18e0*/  @!P6 IMAD.IADD R69, R69, 0x1, -R5 ;  /* 0x000000014545e824 */ /* 0x000fe400078e0a05 */
[----:B------:R-:W-:Y:S01]  /*18f0*/  IMAD.HI.U32 R8, R7, R14, RZ ;  /* 0x0000000e07087227 */ /* 0x000fe200078e00ff */
[----:B------:R-:W-:-:S03]  /*1900*/  ISETP.GT.U32.AND P5, PT, R5, R141, PT ;  /* 0x0000008d0500720c */ /* 0x000fc60003fa4070 */
[----:B------:R-:W-:Y:S01]  /*1910*/  @!P4 IMAD.IADD R67, R67, 0x1, -R5 ;  /* 0x000000014343c824 */ /* 0x000fe200078e0a05 */
[----:B------:R-:W-:Y:S01]  /*1920*/  ISETP.GE.AND P4, PT, R11, RZ, PT ;  /* 0x000000ff0b00720c */ /* 0x000fe20003f86270 */
[----:B------:R-:W-:Y:S01]  /*1930*/  @!P3 IMAD.MOV R65, RZ, RZ, -R65 ;  /* 0x000000ffff41b224 */ /* 0x000fe200078e0a41 */
[C---:B------:R-:W-:Y:S01]  /*1940*/  ISETP.GT.U32.AND P3, PT, R5.reuse, R69, PT ;  /* 0x000000450500720c */ /* 0x040fe20003f64070 */
[----:B------:R-:W-:Y:S01]  /*1950*/  IMAD.MOV R8, RZ, RZ, -R8 ;  /* 0x000000ffff087224 */ /* 0x000fe200078e0a08 */
[----:B------:R-:W-:Y:S01]  /*1960*/  IADD3 R11, PT, PT, R252, 0x12, RZ ;  /* 0x00000012fc0b7810 */ /* 0x000fe20007ffe0ff */
[C---:B------:R-:W-:Y:S01]  /*1970*/  IMAD R143, R5.reuse, R143, R12 ;  /* 0x0000008f058f7224 */ /* 0x040fe200078e020c */
[C---:B------:R-:W-:Y:S01]  /*1980*/  ISETP.GT.U32.AND P6, PT, R5.reuse, R67, PT ;  /* 0x000000430500720c */ /* 0x040fe20003fc4070 */
[----:B------:R-:W-:Y:S01]  /*1990*/  IMAD R71, R5, R8, R14 ;  /* 0x0000000805477224 */ /* 0x000fe200078e020e */
[----:B------:R-:W-:Y:S01]  /*19a0*/  IABS R9, R11 ;  /* 0x0000000b00097213 */ /* 0x000fe20000000000 */
[----:B------:R-:W-:-:S02]  /*19b0*/  @!P5 IMAD.IADD R141, R141, 0x1, -R5 ;  /* 0x000000018d8dd824 */ /* 0x000fc400078e0a05 */
[----:B------:R-:W-:Y:S01]  /*19c0*/  @!P2 IMAD.MOV R139, RZ, RZ, -R139 ;  /* 0x000000ffff8ba224 */ /* 0x000fe200078e0a8b */
[----:B------:R-:W-:Y:S02]  /*19d0*/  ISETP.GT.U32.AND P5, PT, R5, R71, PT ;  /* 0x000000470500720c */ /* 0x000fe40003fa4070 */
[----:B------:R-:W-:Y:S01]  /*19e0*/  MOV R12, R9 ;  /* 0x00000009000c7202 */ /* 0x000fe20000000f00 */
[----:B------:R-:W-:Y:S01]  /*19f0*/  IMAD.HI.U32 R9, R7, R16, RZ ;  /* 0x0000001007097227 */ /* 0x000fe200078e00ff */
[----:B------:R-:W-:Y:S02]  /*1a00*/  @!P3 IADD3 R69, PT, PT, R69, -R5, RZ ;  /* 0x800000054545b210 */ /* 0x000fe40007ffe0ff */
[----:B------:R-:W-:Y:S01]  /*1a10*/  ISETP.GE.AND P3, PT, R13, RZ, PT ;  /* 0x000000ff0d00720c */ /* 0x000fe20003f66270 */
[----:B------:R-:W-:Y:S01]  /*1a20*/  IMAD.HI.U32 R8, R7, R12, RZ ;  /* 0x0000000c07087227 */ /* 0x000fe200078e00ff */
[----:B------:R-:W-:-:S03]  /*1a30*/  @!P4 IADD3 R141, PT, PT, -R141, RZ, RZ ;  /* 0x000000ff8d8dc210 */ /* 0x000fc60007ffe1ff */
[----:B------:R-:W-:Y:S01]  /*1a40*/  VIADD R13, R252, 0x14 ;  /* 0x00000014fc0d7836 */ /* 0x000fe20000000000 */
[----:B------:R-:W-:Y:S01]  /*1a50*/  IADD3 R8, PT, PT, -R8, RZ, RZ ;  /* 0x000000ff08087210 */ /* 0x000fe20007ffe1ff */
[--C-:B------:R-:W-:Y:S01]  /*1a60*/  @!P6 IMAD.IADD R67, R67, 0x1, -R5.reuse ;  /* 0x000000014343e824 */ /* 0x100fe200078e0a05 */
[----:B------:R-:W-:Y:S01]  /*1a70*/  ISETP.GT.U32.AND P6, PT, R5, R143, PT ;  /* 0x0000008f0500720c */ /* 0x000fe20003fc4070 */
[----:B------:R-:W-:Y:S01]  /*1a80*/  @!P5 IMAD.IADD R71, R71, 0x1, -R5 ;  /* 0x000000014747d824 */ /* 0x000fe200078e0a05 */
[----:B------:R-:W-:Y:S01]  /*1a90*/  IABS R14, R13 ;  /* 0x0000000d000e7213 */ /* 0x000fe20000000000 */
[C---:B------:R-:W-:Y:S02]  /*1aa0*/  IMAD R145, R5.reuse, R8, R12 ;  /* 0x0000000805917224 */ /* 0x040fe400078e020c */
[----:B------:R-:W-:Y:S01]  /*1ab0*/  @!P1 IMAD.MOV R67, RZ, RZ, -R67 ;  /* 0x000000ffff439224 */ /* 0x000fe200078e0a43 */
[----:B------:R-:W-:Y:S01]  /*1ac0*/  ISETP.GT.U32.AND P2, PT, R5, R71, PT ;  /* 0x000000470500720c */ /* 0x000fe20003f44070 */
[----:B------:R-:W-:Y:S01]  /*1ad0*/  IMAD.HI.U32 R8, R7, R14, RZ ;  /* 0x0000000e07087227 */ /* 0x000fe200078e00ff */
[----:B------:R-:W-:-:S03]  /*1ae0*/  ISETP.GT.U32.AND P1, PT, R5, R145, PT ;  /* 0x000000910500720c */ /* 0x000fc60003f24070 */
[----:B------:R-:W-:Y:S01]  /*1af0*/  IMAD.MOV R9, RZ, RZ, -R9 ;  /* 0x000000ffff097224 */ /* 0x000fe200078e0a09 */
[----:B------:R-:W-:Y:S01]  /*1b00*/  IADD3 R8, PT, PT, -R8, RZ, RZ ;  /* 0x000000ff08087210 */ /* 0x000fe20007ffe1ff */
[--C-:B------:R-:W-:Y:S01]  /*1b10*/  @!P6 IMAD.IADD R143, R143, 0x1, -R5.reuse ;  /* 0x000000018f8fe824 */ /* 0x100fe200078e0a05 */
[----:B------:R-:W-:Y:S01]  /*1b20*/  ISETP.GE.AND P6, PT, R15, RZ, PT ;  /* 0x000000ff0f00720c */ /* 0x000fe20003fc6270 */
[C---:B------:R-:W-:Y:S01]  /*1b30*/  IMAD R75, R5.reuse, R9, R16 ;  /* 0x00000009054b7224 */ /* 0x040fe200078e0210 */
[C---:B------:R-:W-:Y:S01]  /*1b40*/  IADD3 R15, PT, PT, R252.reuse, 0x15, RZ ;  /* 0x00000015fc0f7810 */ /* 0x040fe20007ffe0ff */
[C---:B------:R-:W-:Y:S01]  /*1b50*/  IMAD R73, R5.reuse, R8, R14 ;  /* 0x0000000805497224 */ /* 0x040fe200078e020e */
[----:B------:R-:W-:Y:S01]  /*1b60*/  ISETP.GT.U32.AND P5, PT, R5, R143, PT ;  /* 0x0000008f0500720c */ /* 0x000fe20003fa4070 */
[----:B------:R-:W-:Y:S01]  /*1b70*/  VIADD R9, R252, 0x16 ;  /* 0x00000016fc097836 */ /* 0x000fe20000000000 */
[----:B------:R-:W-:Y:S01]  /*1b80*/  @!P2 IADD3 R71, PT, PT, R71, -R5, RZ ;  /* 0x800000054747a210 */ /* 0x000fe20007ffe0ff */
[----:B------:R-:W-:Y:S01]  /*1b90*/  @!P1 IMAD.IADD R145, R145, 0x1, -R5 ;  /* 0x0000000191919824 */ /* 0x000fe200078e0a05 */
[----:B------:R-:W-:Y:S01]  /*1ba0*/  ISETP.GT.U32.AND P2, PT, R5, R73, PT ;  /* 0x000000490500720c */ /* 0x000fe20003f44070 */
[----:B------:R-:W-:Y:S01]  /*1bb0*/  @!P0 IMAD.MOV R69, RZ, RZ, -R69 ;  /* 0x000000ffff458224 */ /* 0x000fe200078e0a45 */
[----:B------:R-:W-:-:S02]  /*1bc0*/  IABS R12, R15 ;  /* 0x0000000f000c7213 */ /* 0x000fc40000000000 */
[----:B------:R-:W-:Y:S01]  /*1bd0*/  ISETP.GT.U32.AND P4, PT, R5, R75, PT ;  /* 0x0000004b0500720c */ /* 0x000fe20003f84070 */
[----:B------:R-:W-:Y:S01]  /*1be0*/  @!P6 IMAD.MOV R71, RZ, RZ, -R71 ;  /* 0x000000ffff47e224 */ /* 0x000fe200078e0a47 */
[----:B------:R-:W-:Y:S01]  /*1bf0*/  IABS R14, R9 ;  /* 0x00000009000e7213 */ /* 0x000fe20000000000 */
[----:B------:R-:W-:Y:S01]  /*1c00*/  IMAD.HI.U32 R8, R7, R12, RZ ;  /* 0x0000000c07087227 */ /* 0x000fe200078e00ff */
[----:B------:R-:W-:Y:S02]  /*1c10*/  ISETP.GE.AND P0, PT, R11, RZ, PT ;  /* 0x000000ff0b00720c */ /* 0x000fe40003f06270 */
[----:B------:R-:W-:Y:S01]  /*1c20*/  ISETP.GE.AND P1, PT, R13, RZ, PT ;  /* 0x000000ff0d00720c */ /* 0x000fe20003f26270 */
[----:B------:R-:W-:Y:S01]  /*1c30*/  @!P5 IMAD.IADD R143, R143, 0x1, -R5 ;  /* 0x000000018f8fd824 */ /* 0x000fe200078e0a05 */
[----:B------:R-:W-:Y:S01]  /*1c40*/  IADD3 R8, PT, PT, -R8, RZ, RZ ;  /* 0x000000ff08087210 */ /* 0x000fe20007ffe1ff */
[----:B------:R-:W-:Y:S01]  /*1c50*/  VIADD R11, R252, 0x17 ;  /* 0x00000017fc0b7836 */ /* 0x000fe20000000000 */
[----:B------:R-:W-:Y:S01]  /*1c60*/  @!P2 IADD3 R73, PT, PT, R73, -R5, RZ ;  /* 0x800000054949a210 */ /* 0x000fe20007ffe0ff */
[----:B------:R-:W-:Y:S01]  /*1c70*/  @!P3 IMAD.MOV R143, RZ, RZ, -R143 ;  /* 0x000000ffff8fb224 */ /* 0x000fe200078e0a8f */
[C---:B------:R-:W-:Y:S01]  /*1c80*/  ISETP.GT.U32.AND P3, PT, R5.reuse, R145, PT ;  /* 0x000000910500720c */ /* 0x040fe20003f64070 */
[C---:B------:R-:W-:Y:S01]  /*1c90*/  IMAD R147, R5.reuse, R8, R12 ;  /* 0x0000000805937224 */ /* 0x040fe200078e020c */
[----:B------:R-:W-:Y:S01]  /*1ca0*/  ISETP.GT.U32.AND P2, PT, R5, R73, PT ;  /* 0x000000490500720c */ /* 0x000fe20003f44070 */
[----:B------:R-:W-:Y:S01]  /*1cb0*/  IMAD.HI.U32 R8, R7, R14, RZ ;  /* 0x0000000e07087227 */ /* 0x000fe200078e00ff */
[----:B------:R-:W-:-:S02]  /*1cc0*/  IABS R12, R11 ;  /* 0x0000000b000c7213 */ /* 0x000fc40000000000 */
[----:B------:R-:W-:Y:S01]  /*1cd0*/  ISETP.GE.AND P6, PT, R15, RZ, PT ;  /* 0x000000ff0f00720c */ /* 0x000fe20003fc6270 */
[----:B------:R-:W-:Y:S01]  /*1ce0*/  IMAD.MOV R8, RZ, RZ, -R8 ;  /* 0x000000ffff087224 */ /* 0x000fe200078e0a08 */
[C---:B------:R-:W-:Y:S01]  /*1cf0*/  IADD3 R15, PT, PT, R252.reuse, 0x19, RZ ;  /* 0x00000019fc0f7810 */ /* 0x040fe20007ffe0ff */
[--C-:B------:R-:W-:Y:S01]  /*1d00*/  @!P4 IMAD.IADD R75, R75, 0x1, -R5.reuse ;  /* 0x000000014b4bc824 */ /* 0x100fe200078e0a05 */
[----:B------:R-:W-:Y:S01]  /*1d10*/  ISETP.GE.AND P5, PT, R17, RZ, PT ;  /* 0x000000ff1100720c */ /* 0x000fe20003fa6270 */
[----:B------:R-:W-:Y:S02]  /*1d20*/  IMAD R149, R5, R8, R14 ;  /* 0x0000000805957224 */ /* 0x000fe400078e020e */
[----:B------:R-:W-:Y:S01]  /*1d30*/  @!P3 IADD3 R145, PT, PT, R145, -R5, RZ ;  /* 0x800000059191b210 */ /* 0x000fe20007ffe0ff */
[----:B------:R-:W-:Y:S01]  /*1d40*/  VIADD R13, R252, 0x18 ;  /* 0x00000018fc0d7836 */ /* 0x000fe20000000000 */
[----:B------:R-:W-:Y:S01]  /*1d50*/  ISETP.GT.U32.AND P4, PT, R5, R75, PT ;  /* 0x0000004b0500720c */ /* 0x000fe20003f84070 */
[----:B------:R-:W-:Y:S01]  /*1d60*/  @!P2 IMAD.IADD R73, R73, 0x1, -R5 ;  /* 0x000000014949a824 */ /* 0x000fe200078e0a05 */
[----:B------:R-:W-:Y:S01]  /*1d70*/  ISETP.GT.U32.AND P2, PT, R5, R149, PT ;  /* 0x000000950500720c */ /* 0x000fe20003f44070 */
[----:B------:R-:W-:Y:S01]  /*1d80*/  IMAD.HI.U32 R8, R7, R12, RZ ;  /* 0x0000000c07087227 */ /* 0x000fe200078e00ff */
[----:B------:R-:W-:-:S02]  /*1d90*/  ISETP.GT.U32.AND P3, PT, R5, R147, PT ;  /* 0x000000930500720c */ /* 0x000fc40003f64070 */
[----:B------:R-:W-:Y:S01]  /*1da0*/  IABS R14, R13 ;  /* 0x0000000d000e7213 */ /* 0x000fe20000000000 */
[----:B------:R-:W-:Y:S02]  /*1db0*/  IMAD.MOV R8, RZ, RZ, -R8 ;  /* 0x000000ffff087224 */ /* 0x000fe400078e0a08 */
[----:B------:R-:W-:Y:S02]  /*1dc0*/  @!P0 IMAD.MOV R145, RZ, RZ, -R145 ;  /* 0x000000ffff918224 */ /* 0x000fe400078e0a91 */
[----:B------:R-:W-:Y:S02]  /*1dd0*/  IMAD R77, R5, R8, R12 ;  /* 0x00000008054d7224 */ /* 0x000fe400078e020c */
[----:B------:R-:W-:Y:S01]  /*1de0*/  @!P4 IMAD.IADD R75, R75, 0x1, -R5 ;  /* 0x000000014b4bc824 */ /* 0x000fe200078e0a05 */
[----:B------:R-:W-:Y:S01]  /*1df0*/  ISETP.GE.AND P4, PT, R9, RZ, PT ;  /* 0x000000ff0900720c */ /* 0x000fe20003f86270 */
[----:B------:R-:W-:Y:S01]  /*1e00*/  IMAD.HI.U32 R8, R7, R14, RZ ;  /* 0x0000000e07087227 */ /* 0x000fe200078e00ff */
[----:B------:R-:W-:-:S02]  /*1e10*/  @!P2 IADD3 R149, PT, PT, R149, -R5, RZ ;  /* 0x800000059595a210 */ /* 0x000fc40007ffe0ff */
[----:B------:R-:W-:Y:S01]  /*1e20*/  IABS R9, R15 ;  /* 0x0000000f00097213 */ /* 0x000fe20000000000 */
[----:B------:R-:W-:Y:S01]  /*1e30*/  @!P5 IMAD.MOV R75, RZ, RZ, -R75 ;  /* 0x000000ffff4bd224 */ /* 0x000fe200078e0a4b */
[----:B------:R-:W-:Y:S01]  /*1e40*/  @!P3 IADD3 R147, PT, PT, R147, -R5, RZ ;  /* 0x800000059393b210 */ /* 0x000fe20007ffe0ff */
[----:B------:R-:W-:Y:S01]  /*1e50*/  @!P1 IMAD.MOV R73, RZ, RZ, -R73 ;  /* 0x000000ffff499224 */ /* 0x000fe200078e0a49 */
[C---:B------:R-:W-:Y:S01]  /*1e60*/  ISETP.GT.U32.AND P2, PT, R5.reuse, R149, PT ;  /* 0x000000950500720c */ /* 0x040fe20003f44070 */
[----:B------:R-:W-:Y:S01]  /*1e70*/  IMAD.MOV.U32 R12, RZ, RZ, R9 ;  /* 0x000000ffff0c7224 */ /* 0x000fe200078e0009 */
[----:B------:R-:W-:Y:S01]  /*1e80*/  ISETP.GT.U32.AND P0, PT, R5, R147, PT ;  /* 0x000000930500720c */ /* 0x000fe20003f04070 */
[----:B------:R-:W-:Y:S01]  /*1e90*/  VIADD R17, R252, 0x2a ;  /* 0x0000002afc117836 */ /* 0x000fe20000000000 */
[----:B------:R-:W-:Y:S01]  /*1ea0*/  IADD3 R8, PT, PT, -R8, RZ, RZ ;  /* 0x000000ff08087210 */ /* 0x000fe20007ffe1ff */
[----:B------:R-:W-:Y:S01]  /*1eb0*/  IMAD.HI.U32 R9, R7, R12, RZ ;  /* 0x0000000c07097227 */ /* 0x000fe200078e00ff */
[----:B------:R-:W-:-:S02]  /*1ec0*/  ISETP.GT.U32.AND P5, PT, R5, R77, PT ;  /* 0x0000004d0500720c */ /* 0x000fc40003fa4070 */
[----:B------:R-:W-:Y:S01]  /*1ed0*/  ISETP.GE.AND P3, PT, R11, RZ, PT ;  /* 0x000000ff0b00720c */ /* 0x000fe20003f66270 */
[----:B------:R-:W-:Y:S01]  /*1ee0*/  IMAD R151, R5, R8, R14 ;  /* 0x0000000805977224 */ /* 0x000fe200078e020e */
[C---:B------:R-:W-:Y:S01]  /*1ef0*/  IADD3 R11, PT, PT, R252.reuse, 0x1a, RZ ;  /* 0x0000001afc0b7810 */ /* 0x040fe20007ffe0ff */
[----:B------:R-:W-:Y:S01]  /*1f00*/  IMAD.MOV R9, RZ, RZ, -R9 ;  /* 0x000000ffff097224 */ /* 0x000fe200078e0a09 */
[----:B------:R-:W-:Y:S01]  /*1f10*/  ISETP.GE.AND P1, PT, R13, RZ, PT ;  /* 0x000000ff0d00720c */ /* 0x000fe20003f26270 */
[--C-:B------:R-:W-:Y:S01]  /*1f20*/  @!P2 IMAD.IADD R149, R149, 0x1, -R5.reuse ;  /* 0x000000019595a824 */ /* 0x100fe200078e0a05 */
[----:B------:R-:W-:Y:S01]  /*1f30*/  ISETP.GT.U32.AND P2, PT, R5, R151, PT ;  /* 0x000000970500720c */ /* 0x000fe20003f44070 */
[----:B------:R-:W-:Y:S01]  /*1f40*/  @!P0 IMAD.IADD R147, R147, 0x1, -R5 ;  /* 0x0000000193938824 */ /* 0x000fe200078e0a05 */
[----:B------:R-:W-:Y:S01]  /*1f50*/  ISETP.GE.AND P0, PT, R15, RZ, PT ;  /* 0x000000ff0f00720c */ /* 0x000fe20003f06270 */
[----:B------:R-:W-:Y:S01]  /*1f60*/  IMAD R79, R5, R9, R12 ;  /* 0x00000009054f7224 */ /* 0x000fe200078e020c */
[----:B------:R-:W-:Y:S01]  /*1f70*/  IABS R12, R11 ;  /* 0x0000000b000c7213 */ /* 0x000fe20000000000 */
[----:B------:R-:W-:Y:S01]  /*1f80*/  @!P6 IMAD.MOV R147, RZ, RZ, -R147 ;  /* 0x000000ffff93e224 */ /* 0x000fe200078e0a93 */
[----:B------:R-:W-:Y:S01]  /*1f90*/  @!P5 IADD3 R77, PT, PT, R77, -R5, RZ ;  /* 0x800000054d4dd210 */ /* 0x000fe20007ffe0ff */
[----:B------:R-:W-:Y:S01]  /*1fa0*/  VIADD R13, R252, 0x1c ;  /* 0x0000001cfc0d7836 */ /* 0x000fe20000000000 */
[----:B------:R-:W-:Y:S01]  /*1fb0*/  ISETP.GT.U32.AND P6, PT, R5, R79, PT ;  /* 0x0000004f0500720c */ /* 0x000fe20003fc4070 */
[----:B------:R-:W-:Y:S01]  /*1fc0*/  IMAD.HI.U32 R8, R7, R12, RZ ;  /* 0x0000000c07087227 */ /* 0x000fe200078e00ff */
[----:B------:R-:W-:-:S02]  /*1fd0*/  ISETP.GT.U32.AND P5, PT, R5, R77, PT ;  /* 0x0000004d0500720c */ /* 0x000fc40003fa4070 */
[----:B------:R-:W-:Y:S01]  /*1fe0*/  IABS R16, R13 ;  /* 0x0000000d00107213 */ /* 0x000fe20000000000 */
[--C-:B------:R-:W-:Y:S01]  /*1ff0*/  @!P2 IMAD.IADD R151, R151, 0x1, -R5.reuse ;  /* 0x000000019797a824 */ /* 0x100fe200078e0a05 */
[----:B------:R-:W-:Y:S01]  /*2000*/  @!P4 IADD3 R149, PT, PT, -R149, RZ, RZ ;  /* 0x000000ff9595c210 */ /* 0x000fe20007ffe1ff */
[C---:B------:R-:W-:Y:S01]  /*2010*/  VIADD R9, R252.reuse, 0x1b ;  /* 0x0000001bfc097836 */ /* 0x040fe20000000000 */
[----:B------:R-:W-:Y:S01]  /*2020*/  ISETP.GE.AND P4, PT, R11, RZ, PT ;  /* 0x000000ff0b00720c */ /* 0x000fe20003f86270 */
[----:B------:R-:W-:Y:S01]  /*2030*/  IMAD.MOV R81, RZ, RZ, -R8 ;  /* 0x000000ffff517224 */ /* 0x000fe200078e0a08 */
[----:B------:R-:W-:Y:S01]  /*2040*/  ISETP.GT.U32.AND P2, PT, R5, R151, PT ;  /* 0x000000970500720c */ /* 0x000fe20003f44070 */
[----:B------:R-:W-:Y:S01]  /*2050*/  VIADD R11, R252, 0x1e ;  /* 0x0000001efc0b7836 */ /* 0x000fe20000000000 */
[----:B------:R-:W-:Y:S01]  /*2060*/  IABS R14, R9 ;  /* 0x00000009000e7213 */ /* 0x000fe20000000000 */
[----:B------:R-:W-:Y:S02]  /*2070*/  @!P6 IMAD.IADD R79, R79, 0x1, -R5 ;  /* 0x000000014f4fe824 */ /* 0x000fe400078e0a05 */
[----:B------:R-:W-:Y:S01]  /*2080*/  @!P5 IADD3 R77, PT, PT, R77, -R5, RZ ;  /* 0x800000054d4dd210 */ /* 0x000fe20007ffe0ff */
[----:B------:R-:W-:Y:S01]  /*2090*/  IMAD R81, R5, R81, R12 ;  /* 0x0000005105517224 */ /* 0x000fe200078e020c */
[----:B------:R-:W-:Y:S01]  /*20a0*/  ISETP.GE.AND P5, PT, R9, RZ, PT ;  /* 0x000000ff0900720c */ /* 0x000fe20003fa6270 */
[----:B------:R-:W-:Y:S01]  /*20b0*/  IMAD.HI.U32 R9, R7, R16, RZ ;  /* 0x0000001007097227 */ /* 0x000fe200078e00ff */
[----:B------:R-:W-:-:S03]  /*20c0*/  ISETP.GT.U32.AND P6, PT, R5, R79, PT ;  /* 0x0000004f0500720c */ /* 0x000fc60003fc4070 */
[----:B------:R-:W-:Y:S01]  /*20d0*/  IMAD.HI.U32 R8, R7, R14, RZ ;  /* 0x0000000e07087227 */ /* 0x000fe200078e00ff */
[----:B------:R-:W-:-:S03]  /*20e0*/  IADD3 R9, PT, PT, -R9, RZ, RZ ;  /* 0x000000ff09097210 */ /* 0x000fc60007ffe1ff */
[--C-:B------:R-:W-:Y:S01]  /*20f0*/  @!P2 IMAD.IADD R151, R151, 0x1, -R5.reuse ;  /* 0x000000019797a824 */ /* 0x100fe200078e0a05 */
[C---:B------:R-:W-:Y:S01]  /*2100*/  ISETP.GT.U32.AND P2, PT, R5.reuse, R81, PT ;  /* 0x000000510500720c */ /* 0x040fe20003f44070 */
[----:B------:R-:W-:Y:S02]  /*2110*/  IMAD R85, R5, R9, R16 ;  /* 0x0000000905557224 */ /* 0x000fe400078e0210 */
[----:B------:R-:W-:Y:S01]  /*2120*/  IMAD.MOV R8, RZ, RZ, -R8 ;  /* 0x000000ffff087224 */ /* 0x000fe200078e0a08 */
[----:B------:R-:W-:Y:S01]  /*2130*/  @!P1 IADD3 R151, PT, PT, -R151, RZ, RZ ;  /* 0x000000ff97979210 */ /* 0x000fe20007ffe1ff */
[----:B------:R-:W-:Y:S02]  /*2140*/  @!P6 IMAD.IADD R79, R79, 0x1, -R5 ;  /* 0x000000014f4fe824 */ /* 0x000fe400078e0a05 */
[C---:B------:R-:W-:Y:S01]  /*2150*/  IMAD R83, R5.reuse, R8, R14 ;  /* 0x0000000805537224 */ /* 0x040fe200078e020e */
[----:B------:R-:W-:Y:S01]  /*2160*/  IABS R14, R11 ;  /* 0x0000000b000e7213 */ /* 0x000fe20000000000 */
[----:B------:R-:W-:Y:S01]  /*2170*/  @!P0 IMAD.MOV R79, RZ, RZ, -R79 ;  /* 0x000000ffff4f8224 */ /* 0x000fe200078e0a4f */
[C---:B------:R-:W-:Y:S01]  /*2180*/  ISETP.GT.U32.AND P0, PT, R5.reuse, R85, PT ;  /* 0x000000550500720c */ /* 0x040fe20003f04070 */
[----:B------:R-:W-:Y:S01]  /*2190*/  VIADD R15, R252, 0x20 ;  /* 0x00000020fc0f7836 */ /* 0x000fe20000000000 */
[----:B------:R-:W-:Y:S01]  /*21a0*/  ISETP.GT.U32.AND P1, PT, R5, R83, PT ;  /* 0x000000530500720c */ /* 0x000fe20003f24070 */
[----:B------:R-:W-:Y:S01]  /*21b0*/  IMAD.HI.U32 R9, R7, R14, RZ ;  /* 0x0000000e07097227 */ /* 0x000fe200078e00ff */
[----:B------:R-:W-:-:S02]  /*21c0*/  @!P2 IADD3 R81, PT, PT, R81, -R5, RZ ;  /* 0x800000055151a210 */ /* 0x000fc40007ffe0ff */
[----:B------:R-:W-:Y:S01]  /*21d0*/  IABS R18, R15 ;  /* 0x0000000f00127213 */ /* 0x000fe20000000000 */
[----:B------:R-:W-:Y:S01]  /*21e0*/  IMAD.MOV R9, RZ, RZ, -R9 ;  /* 0x000000ffff097224 */ /* 0x000fe200078e0a09 */
[C---:B------:R-:W-:Y:S01]  /*21f0*/  ISETP.GT.U32.AND P2, PT, R5.reuse, R81, PT ;  /* 0x000000510500720c */ /* 0x040fe20003f44070 */
[----:B------:R-:W-:Y:S01]  /*2200*/  @!P3 IMAD.MOV R77, RZ, RZ, -R77 ;  /* 0x000000ffff4db224 */ /* 0x000fe200078e0a4d */
[----:B------:R-:W-:Y:S01]  /*2210*/  IADD3 R8, PT, PT, R252, 0x1d, RZ ;  /* 0x0000001dfc087810 */ /* 0x000fe20007ffe0ff */
[----:B------:R-:W-:Y:S01]  /*2220*/  IMAD R183, R5, R9, R14 ;  /* 0x0000000905b77224 */ /* 0x000fe200078e020e */
[----:B------:R-:W-:Y:S01]  /*2230*/  ISETP.GE.AND P3, PT, R13, RZ, PT ;  /* 0x000000ff0d00720c */ /* 0x000fe20003f66270 */
[--C-:B------:R-:W-:Y:S01]  /*2240*/  @!P0 IMAD.IADD R85, R85, 0x1, -R5.reuse ;  /* 0x0000000155558824 */ /* 0x100fe200078e0a05 */
[----:B------:R-:W-:Y:S01]  /*2250*/  IABS R12, R8 ;  /* 0x00000008000c7213 */ /* 0x000fe20000000000 */
[----:B------:R-:W-:Y:S01]  /*2260*/  @!P1 IMAD.IADD R83, R83, 0x1, -R5 ;  /* 0x0000000153539824 */ /* 0x000fe200078e0a05 */
[----:B------:R-:W-:Y:S01]  /*2270*/  ISETP.GE.AND P6, PT, R8, RZ, PT ;  /* 0x000000ff0800720c */ /* 0x000fe20003fc6270 */
[----:B------:R-:W-:Y:S01]  /*2280*/  IMAD.HI.U32 R9, R7, R18, RZ ;  /* 0x0000001207097227 */ /* 0x000fe200078e00ff */
[----:B------:R-:W-:-:S02]  /*2290*/  ISETP.GT.U32.AND P0, PT, R5, R85, PT ;  /* 0x000000550500720c */ /* 0x000fc40003f04070 */
[----:B------:R-:W-:Y:S01]  /*22a0*/  ISETP.GT.U32.AND P1, PT, R5, R83, PT ;  /* 0x000000530500720c */ /* 0x000fe20003f24070 */
[----:B------:R-:W-:Y:S01]  /*22b0*/  @!P2 IMAD.IADD R81, R81, 0x1, -R5 ;  /* 0x000000015151a824 */ /* 0x000fe200078e0a05 */
[----:B------:R-:W-:Y:S01]  /*22c0*/  IADD3 R9, PT, PT, -R9, RZ, RZ ;  /* 0x000000ff09097210 */ /* 0x000fe20007ffe1ff */
[C---:B------:R-:W-:Y:S01]  /*22d0*/  VIADD R13, R252.reuse, 0x1f ;  /* 0x0000001ffc0d7836 */ /* 0x040fe20000000000 */
[----:B------:R-:W-:Y:S01]  /*22e0*/  ISETP.GE.AND P2, PT, R11, RZ, PT ;  /* 0x000000ff0b00720c */ /* 0x000fe20003f46270 */
[----:B------:R-:W-:Y:S01]  /*22f0*/  @!P4 IMAD.MOV R81, RZ, RZ, -R81 ;  /* 0x000000ffff51c224 */ /* 0x000fe200078e0a51 */
[----:B------:R-:W-:Y:S01]  /*2300*/  ISETP.GT.U32.AND P4, PT, R5, R183, PT ;  /* 0x000000b70500720c */ /* 0x000fe20003f84070 */
[----:B------:R-:W-:Y:S01]  /*2310*/  IMAD.HI.U32 R8, R7, R12, RZ ;  /* 0x0000000c07087227 */ /* 0x000fe200078e00ff */
[----:B------:R-:W-:Y:S02]  /*2320*/  IABS R16, R13 ;  /* 0x0000000d00107213 */ /* 0x000fe40000000000 */
[----:B------:R-:W-:Y:S01]  /*2330*/  IADD3 R11, PT, PT, R252, 0x21, RZ ;  /* 0x00000021fc0b7810 */ /* 0x000fe20007ffe0ff */
[----:B------:R-:W-:Y:S01]  /*2340*/  @!P0 IMAD.IADD R85, R85, 0x1, -R5 ;  /* 0x0000000155558824 */ /* 0x000fe200078e0a05 */
[----:B------:R-:W-:Y:S01]  /*2350*/  IADD3 R87, PT, PT, -R8, RZ, RZ ;  /* 0x000000ff08577210 */ /* 0x000fe20007ffe1ff */
[----:B------:R-:W-:-:S02]  /*2360*/  IMAD R185, R5, R9, R18 ;  /* 0x0000000905b97224 */ /* 0x000fc400078e0212 */
[----:B------:R-:W-:Y:S01]  /*2370*/  IMAD.HI.U32 R8, R7, R16, RZ ;  /* 0x0000001007087227 */ /* 0x000fe200078e00ff */
[----:B------:R-:W-:Y:S02]  /*2380*/  @!P3 IADD3 R85, PT, PT, -R85, RZ, RZ ;  /* 0x000000ff5555b210 */ /* 0x000fe40007ffe1ff */
[----:B------:R-:W-:Y:S01]  /*2390*/  ISETP.GT.U32.AND P3, PT, R5, R185, PT ;  /* 0x000000b90500720c */ /* 0x000fe20003f64070 */
[--C-:B------:R-:W-:Y:S01]  /*23a0*/  @!P1 IMAD.IADD R83, R83, 0x1, -R5.reuse ;  /* 0x0000000153539824 */ /* 0x100fe200078e0a05 */
[----:B------:R-:W-:Y:S01]  /*23b0*/  IADD3 R8, PT, PT, -R8, RZ, RZ ;  /* 0x000000ff08087210 */ /* 0x000fe20007ffe1ff */
[----:B------:R-:W-:Y:S01]  /*23c0*/  IMAD R87, R5, R87, R12 ;  /* 0x0000005705577224 */ /* 0x000fe200078e020c */
[----:B------:R-:W-:Y:S01]  /*23d0*/  IABS R12, R11 ;  /* 0x0000000b000c7213 */ /* 0x000fe20000000000 */
[----:B------:R-:W-:Y:S02]  /*23e0*/  @!P4 IMAD.IADD R183, R183, 0x1, -R5 ;  /* 0x00000001b7b7c824 */ /* 0x000fe400078e0a05 */
[----:B------:R-:W-:Y:S01]  /*23f0*/  @!P5 IMAD.MOV R83, RZ, RZ, -R83 ;  /* 0x000000ffff53d224 */ /* 0x000fe200078e0a53 */
[----:B------:R-:W-:Y:S01]  /*2400*/  ISETP.GE.AND P5, PT, R13, RZ, PT ;  /* 0x000000ff0d00720c */ /* 0x000fe20003fa6270 */
[C---:B------:R-:W-:Y:S01]  /*2410*/  IMAD R89, R5.reuse, R8, R16 ;  /* 0x0000000805597224 */ /* 0x040fe200078e0210 */
[C---:B------:R-:W-:Y:S01]  /*2420*/  ISETP.GT.U32.AND P4, PT, R5.reuse, R183, PT ;  /* 0x000000b70500720c */ /* 0x040fe20003f84070 */
[----:B------:R-:W-:Y:S01]  /*2430*/  VIADD R13, R252, 0x22 ;  /* 0x00000022fc0d7836 */ /* 0x000fe20000000000 */
[----:B------:R-:W-:Y:S01]  /*2440*/  ISETP.GT.U32.AND P1, PT, R5, R87, PT ;  /* 0x000000570500720c */ /* 0x000fe20003f24070 */
[----:B------:R-:W-:Y:S01]  /*2450*/  IMAD.HI.U32 R8, R7, R12, RZ ;  /* 0x0000000c07087227 */ /* 0x000fe200078e00ff */
[----:B------:R-:W-:-:S02]  /*2460*/  @!P3 IADD3 R185, PT, PT, R185, -R5, RZ ;  /* 0x80000005b9b9b210 */ /* 0x000fc40007ffe0ff */
[----:B------:R-:W-:Y:S01]  /*2470*/  IABS R14, R13 ;  /* 0x0000000d000e7213 */ /* 0x000fe20000000000 */
[----:B------:R-:W-:Y:S01]  /*2480*/  IMAD.MOV R8, RZ, RZ, -R8 ;  /* 0x000000ffff087224 */ /* 0x000fe200078e0a08 */
[C---:B------:R-:W-:Y:S02]  /*2490*/  ISETP.GT.U32.AND P0, PT, R5.reuse, R89, PT ;  /* 0x000000590500720c */ /* 0x040fe40003f04070 */
[C---:B------:R-:W-:Y:S01]  /*24a0*/  ISETP.GT.U32.AND P3, PT, R5.reuse, R185, PT ;  /* 0x000000b90500720c */ /* 0x040fe20003f64070 */
[----:B------:R-:W-:Y:S01]  /*24b0*/  IMAD R91, R5, R8, R12 ;  /* 0x00000008055b7224 */ /* 0x000fe200078e020c */
[----:B------:R-:W-:Y:S01]  /*24c0*/  IADD3 R16, PT, PT, R252, 0x23, RZ ;  /* 0x00000023fc107810 */ /* 0x000fe20007ffe0ff */
[----:B------:R-:W-:-:S03]  /*24d0*/  IMAD.HI.U32 R8, R7, R14, RZ ;  /* 0x0000000e07087227 */ /* 0x000fc600078e00ff */
[----:B------:R-:W-:Y:S01]  /*24e0*/  IABS R9, R16 ;  /* 0x0000001000097213 */ /* 0x000fe20000000000 */
[--C-:B------:R-:W-:Y:S01]  /*24f0*/  @!P4 IMAD.IADD R183, R183, 0x1, -R5.reuse ;  /* 0x00000001b7b7c824 */ /* 0x100fe200078e0a05 */
[----:B------:R-:W-:Y:S01]  /*2500*/  ISETP.GT.U32.AND P4, PT, R5, R91, PT ;  /* 0x0000005b0500720c */ /* 0x000fe20003f84070 */
[----:B------:R-:W-:Y:S01]  /*2510*/  @!P1 IMAD.IADD R87, R87, 0x1, -R5 ;  /* 0x0000000157579824 */ /* 0x000fe200078e0a05 */
[----:B------:R-:W-:Y:S01]  /*2520*/  IADD3 R8, PT, PT, -R8, RZ, RZ ;  /* 0x000000ff08087210 */ /* 0x000fe20007ffe1ff */
[----:B------:R-:W-:Y:S01]  /*2530*/  IMAD.MOV.U32 R12, RZ, RZ, R9 ;  /* 0x000000ffff0c7224 */ /* 0x000fe200078e0009 */
[----:B------:R-:W-:Y:S01]  /*2540*/  @!P0 IADD3 R89, PT, PT, R89, -R5, RZ ;  /* 0x8000000559598210 */ /* 0x000fe20007ffe0ff */
[----:B------:R-:W-:Y:S01]  /*2550*/  @!P3 IMAD.IADD R185, R185, 0x1, -R5 ;  /* 0x00000001b9b9b824 */ /* 0x000fe200078e0a05 */
[C---:B------:R-:W-:Y:S01]  /*2560*/  ISETP.GT.U32.AND P1, PT, R5.reuse, R87, PT ;  /* 0x000000570500720c */ /* 0x040fe20003f24070 */
[C---:B------:R-:W-:Y:S01]  /*2570*/  IMAD R187, R5.reuse, R8, R14 ;  /* 0x0000000805bb7224 */ /* 0x040fe200078e020e */
[----:B------:R-:W-:Y:S01]  /*2580*/  ISETP.GT.U32.AND P0, PT, R5, R89, PT ;  /* 0x000000590500720c */ /* 0x000fe20003f04070 */
[----:B------:R-:W-:-:S03]  /*2590*/  IMAD.HI.U32 R9, R7, R12, RZ ;  /* 0x0000000c07097227 */ /* 0x000fc600078e00ff */
[----:B------:R-:W-:Y:S01]  /*25a0*/  ISETP.GT.U32.AND P3, PT, R5, R187, PT ;  /* 0x000000bb0500720c */ /* 0x000fe20003f64070 */
[----:B------:R-:W-:Y:S01]  /*25b0*/  IMAD.MOV R9, RZ, RZ, -R9 ;  /* 0x000000ffff097224 */ /* 0x000fe200078e0a09 */
[----:B------:R-:W-:Y:S01]  /*25c0*/  @!P4 IADD3 R91, PT, PT, R91, -R5, RZ ;  /* 0x800000055b5bc210 */ /* 0x000fe20007ffe0ff */
[C---:B------:R-:W-:Y:S02]  /*25d0*/  VIADD R8, R252.reuse, 0x24 ;  /* 0x00000024fc087836 */ /* 0x040fe40000000000 */
[C---:B------:R-:W-:Y:S01]  /*25e0*/  IMAD R93, R5.reuse, R9, R12 ;  /* 0x00000009055d7224 */ /* 0x040fe200078e020c */
[----:B------:R-:W-:Y:S01]  /*25f0*/  ISETP.GT.U32.AND P4, PT, R5, R91, PT ;  /* 0x0000005b0500720c */ /* 0x000fe20003f84070 */
[--C-:B------:R-:W-:Y:S01]  /*2600*/  @!P1 IMAD.IADD R87, R87, 0x1, -R5.reuse ;  /* 0x0000000157579824 */ /* 0x100fe200078e0a05 */
[----:B------:R-:W-:Y:S01]  /*2610*/  ISETP.GE.AND P1, PT, R15, RZ, PT ;  /* 0x000000ff0f00720c */ /* 0x000fe20003f26270 */
[----:B------:R-:W-:Y:S01]  /*2620*/  @!P0 IMAD.IADD R89, R89, 0x1, -R5 ;  /* 0x0000000159598824 */ /* 0x000fe200078e0a05 */
[----:B------:R-:W-:Y:S01]  /*2630*/  IABS R12, R8 ;  /* 0x00000008000c7213 */ /* 0x000fe20000000000 */
[----:B------:R-:W-:Y:S01]  /*2640*/  @!P6 IMAD.MOV R87, RZ, RZ, -R87 ;  /* 0x000000ffff57e224 */ /* 0x000fe200078e0a57 */
[----:B------:R-:W-:Y:S01]  /*2650*/  IADD3 R9, PT, PT, R252, 0x25, RZ ;  /* 0x00000025fc097810 */ /* 0x000fe20007ffe0ff */
[----:B------:R-:W-:Y:S01]  /*2660*/  @!P3 IMAD.IADD R187, R187, 0x1, -R5 ;  /* 0x00000001bbbbb824 */ /* 0x000fe200078e0a05 */
[----:B------:R-:W-:Y:S01]  /*2670*/  ISETP.GE.AND P6, PT, R11, RZ, PT ;  /* 0x000000ff0b00720c */ /* 0x000fe20003fc6270 */
[----:B------:R-:W-:Y:S01]  /*2680*/  @!P5 IMAD.MOV R89, RZ, RZ, -R89 ;  /* 0x000000ffff59d224 */ /* 0x000fe200078e0a59 */
[----:B------:R-:W-:Y:S01]  /*2690*/  ISETP.GE.AND P5, PT, R8, RZ, PT ;  /* 0x000000ff0800720c */ /* 0x000fe20003fa6270 */
[----:B------:R-:W-:Y:S01]  /*26a0*/  IMAD.HI.U32 R8, R7, R12, RZ ;  /* 0x0000000c07087227 */ /* 0x000fe200078e00ff */
[----:B------:R-:W-:-:S02]  /*26b0*/  ISETP.GT.U32.AND P3, PT, R5, R187, PT ;  /* 0x000000bb0500720c */ /* 0x000fc40003f64070 */
[----:B------:R-:W-:Y:S01]  /*26c0*/  @!P4 IADD3 R91, PT, PT, R91, -R5, RZ ;  /* 0x800000055b5bc210 */ /* 0x000fe20007ffe0ff */
[----:B------:R-:W-:Y:S01]  /*26d0*/  IMAD.MOV R8, RZ, RZ, -R8 ;  /* 0x000000ffff087224 */ /* 0x000fe200078e0a08 */
[C---:B------:R-:W-:Y:S01]  /*26e0*/  ISETP.GT.U32.AND P4, PT, R5.reuse, R93, PT ;  /* 0x0000005d0500720c */ /* 0x040fe20003f84070 */
[----:B------:R-:W-:Y:S01]  /*26f0*/  @!P1 IMAD.MOV R185, RZ, RZ, -R185 ;  /* 0x000000ffffb99224 */ /* 0x000fe200078e0ab9 */
[----:B------:R-:W-:Y:S01]  /*2700*/  IABS R14, R9 ;  /* 0x00000009000e7213 */ /* 0x000fe20000000000 */
[----:B------:R-:W-:Y:S01]  /*2710*/  IMAD R189, R5, R8, R12 ;  /* 0x0000000805bd7224 */ /* 0x000fe200078e020c */
[----:B------:R-:W-:Y:S01]  /*2720*/  ISETP.GE.AND P1, PT, R9, RZ, PT ;  /* 0x000000ff0900720c */ /* 0x000fe20003f26270 */
[----:B------:R-:W-:Y:S01]  /*2730*/  @!P6 IMAD.MOV R91, RZ, RZ, -R91 ;  /* 0x000000ffff5be224 */ /* 0x000fe200078e0a5b */
[----:B------:R-:W-:Y:S01]  /*2740*/  ISETP.GE.AND P0, PT, R16, RZ, PT ;  /* 0x000000ff1000720c */ /* 0x000fe20003f06270 */
[----:B------:R-:W-:Y:S01]  /*2750*/  IMAD.HI.U32 R9, R7, R14, RZ ;  /* 0x0000000e07097227 */ /* 0x000fe200078e00ff */
[----:B------:R-:W-:-:S03]  /*2760*/  IADD3 R15, PT, PT, R252, 0x29, RZ ;  /* 0x00000029fc0f7810 */ /* 0x000fc60007ffe0ff */
[----:B------:R-:W-:Y:S02]  /*2770*/  IMAD.MOV R9, RZ, RZ, -R9 ;  /* 0x000000ffff097224 */ /* 0x000fe400078e0a09 */
[----:B------:R-:W-:Y:S01]  /*2780*/  @!P3 IMAD.IADD R187, R187, 0x1, -R5 ;  /* 0x00000001bbbbb824 */ /* 0x000fe200078e0a05 */
[C---:B------:R-:W-:Y:S01]  /*2790*/  ISETP.GT.U32.AND P3, PT, R5.reuse, R189, PT ;  /* 0x000000bd0500720c */ /* 0x040fe20003f64070 */
[----:B------:R-:W-:Y:S01]  /*27a0*/  IMAD R95, R5, R9, R14 ;  /* 0x00000009055f7224 */ /* 0x000fe200078e020e */
[----:B------:R-:W-:Y:S01]  /*27b0*/  @!P4 IADD3 R93, PT, PT, R93, -R5, RZ ;  /* 0x800000055d5dc210 */ /* 0x000fe20007ffe0ff */
[----:B------:R-:W-:Y:S01]  /*27c0*/  VIADD R11, R252, 0x26 ;  /* 0x00000026fc0b7836 */ /* 0x000fe20000000000 */
[----:B------:R-:W-:Y:S01]  /*27d0*/  IABS R14, R15 ;  /* 0x0000000f000e7213 */ /* 0x000fe20000000000 */
[----:B------:R-:W-:Y:S01]  /*27e0*/  @!P2 IMAD.MOV R183, RZ, RZ, -R183 ;  /* 0x000000ffffb7a224 */ /* 0x000fe200078e0ab7 */
[C---:B------:R-:W-:Y:S02]  /*27f0*/  ISETP.GT.U32.AND P4, PT, R5.reuse, R93, PT ;  /* 0x0000005d0500720c */ /* 0x040fe40003f84070 */
[----:B------:R-:W-:-:S02]  /*2800*/  ISETP.GT.U32.AND P6, PT, R5, R95, PT ;  /* 0x0000005f0500720c */ /* 0x000fc40003fc4070 */
[----:B------:R-:W-:Y:S02]  /*2810*/  IABS R16, R11 ;  /* 0x0000000b00107213 */ /* 0x000fe40000000000 */
[----:B------:R-:W-:Y:S01]  /*2820*/  ISETP.GE.AND P2, PT, R13, RZ, PT ;  /* 0x000000ff0d00720c */ /* 0x000fe20003f46270 */
[----:B------:R-:W-:Y:S01]  /*2830*/  @!P3 IMAD.IADD R189, R189, 0x1, -R5 ;  /* 0x00000001bdbdb824 */ /* 0x000fe200078e0a05 */
[----:B------:R-:W-:Y:S01]  /*2840*/  IADD3 R13, PT, PT, R252, 0x27, RZ ;  /* 0x00000027fc0d7810 */ /* 0x000fe20007ffe0ff */
[----:B------:R-:W-:-:S03]  /*2850*/  IMAD.HI.U32 R8, R7, R16, RZ ;  /* 0x0000001007087227 */ /* 0x000fc600078e00ff */
[----:B------:R-:W-:Y:S01]  /*2860*/  ISETP.GT.U32.AND P3, PT, R5, R189, PT ;  /* 0x000000bd0500720c */ /* 0x000fe20003f64070 */
[----:B------:R-:W-:Y:S01]  /*2870*/  IMAD.MOV R8, RZ, RZ, -R8 ;  /* 0x000000ffff087224 */ /* 0x000fe200078e0a08 */
[----:B------:R-:W-:Y:S01]  /*2880*/  @!P4 IADD3 R93, PT, PT, R93, -R5, RZ ;  /* 0x800000055d5dc210 */ /* 0x000fe20007ffe0ff */
[----:B------:R-:W-:Y:S01]  /*2890*/  @!P6 IMAD.IADD R95, R95, 0x1, -R5 ;  /* 0x000000015f5fe824 */ /* 0x000fe200078e0a05 */
[----:B------:R-:W-:Y:S01]  /*28a0*/  IABS R18, R13 ;  /* 0x0000000d00127213 */ /* 0x000fe20000000000 */
[----:B------:R-:W-:Y:S01]  /*28b0*/  IMAD R191, R5, R8, R16 ;  /* 0x0000000805bf7224 */ /* 0x000fe200078e0210 */
[----:B------:R-:W-:Y:S01]  /*28c0*/  ISETP.GE.AND P4, PT, R13, RZ, PT ;  /* 0x000000ff0d00720c */ /* 0x000fe20003f86270 */
[----:B------:R-:W-:Y:S01]  /*28d0*/  VIADD R13, R252, 0x28 ;  /* 0x00000028fc0d7836 */ /* 0x000fe20000000000 */
[----:B------:R-:W-:Y:S01]  /*28e0*/  ISETP.GT.U32.AND P6, PT, R5, R95, PT ;  /* 0x0000005f0500720c */ /* 0x000fe20003fc4070 */
[----:B------:R-:W-:Y:S01]  /*28f0*/  IMAD.HI.U32 R9, R7, R18, RZ ;  /* 0x0000001207097227 */ /* 0x000fe200078e00ff */
[----:B------:R-:W-:-:S02]  /*2900*/  IABS R16, R17 ;  /* 0x0000001100107213 */ /* 0x000fc40000000000 */
[----:B------:R-:W-:Y:S01]  /*2910*/  IABS R12, R13 ;  /* 0x0000000d000c7213 */ /* 0x000fe20000000000 */
[----:B------:R-:W-:Y:S01]  /*2920*/  @!P3 IMAD.IADD R189, R189, 0x1, -R5 ;  /* 0x00000001bdbdb824 */ /* 0x000fe200078e0a05 */
[----:B------:R-:W-:Y:S01]  /*2930*/  IADD3 R9, PT, PT, -R9, RZ, RZ ;  /* 0x000000ff09097210 */ /* 0x000fe20007ffe1ff */
[----:B------:R-:W-:Y:S01]  /*2940*/  @!P2 IMAD.MOV R187, RZ, RZ, -R187 ;  /* 0x000000ffffbba224 */ /* 0x000fe200078e0abb */
[----:B------:R-:W-:Y:S01]  /*2950*/  ISETP.GT.U32.AND P3, PT, R5, R191, PT ;  /* 0x000000bf0500720c */ /* 0x000fe20003f64070 */
[----:B------:R-:W-:Y:S01]  /*2960*/  IMAD.HI.U32 R8, R7, R12, RZ ;  /* 0x0000000c07087227 */ /* 0x000fe200078e00ff */
[----:B------:R-:W-:-:S03]  /*2970*/  ISETP.GE.AND P2, PT, R11, RZ, PT ;  /* 0x000000ff0b00720c */ /* 0x000fc60003f46270 */
[----:B------:R-:W-:Y:S01]  /*2980*/  IMAD R97, R5, R9, R18 ;  /* 0x0000000905617224 */ /* 0x000fe200078e0212 */
[----:B------:R-:W-:Y:S01]  /*2990*/  IADD3 R193, PT, PT, -R8, RZ, RZ ;  /* 0x000000ff08c17210 */ /* 0x000fe20007ffe1ff */
[----:B------:R-:W-:Y:S01]  /*29a0*/  @!P6 IMAD.IADD R95, R95, 0x1, -R5 ;  /* 0x000000015f5fe824 */ /* 0x000fe200078e0a05 */
[----:B------:R-:W-:Y:S01]  /*29b0*/  IABS R18, R19 ;  /* 0x0000001300127213 */ /* 0x000fe20000000000 */
[----:B------:R-:W-:Y:S01]  /*29c0*/  IMAD.HI.U32 R8, R7, R14, RZ ;  /* 0x0000000e07087227 */ /* 0x000fe200078e00ff */
[----:B------:R-:W-:-:S03]  /*29d0*/  ISETP.GT.U32.AND P6, PT, R5, R97, PT ;  /* 0x000000610500720c */ /* 0x000fc60003fc4070 */
[----:B------:R-:W-:Y:S02]  /*29e0*/  IMAD R193, R5, R193, R12 ;  /* 0x000000c105c17224 */ /* 0x000fe400078e020c */
[----:B------:R-:W-:Y:S02]  /*29f0*/  IMAD.MOV R99, RZ, RZ, -R8 ;  /* 0x000000ffff637224 */ /* 0x000fe400078e0a08 */
[----:B------:R-:W-:Y:S01]  /*2a00*/  @!P3 IMAD.IADD R191, R191, 0x1, -R5 ;  /* 0x00000001bfbfb824 */ /* 0x000fe200078e0a05 */
[C---:B------:R-:W-:Y:S01]  /*2a10*/  ISETP.GT.U32.AND P3, PT, R5.reuse, R193, PT ;  /* 0x000000c10500720c */ /* 0x040fe20003f64070 */
[----:B------:R-:W-:Y:S02]  /*2a20*/  IMAD R99, R5, R99, R14 ;  /* 0x0000006305637224 */ /* 0x000fe400078e020e */
[----:B------:R-:W-:-:S04]  /*2a30*/  IMAD.HI.U32 R9, R7, R16, RZ ;  /* 0x0000001007097227 */ /* 0x000fc800078e00ff */
[----:B------:R-:W-:Y:S01]  /*2a40*/  @!P6 IMAD.IADD R97, R97, 0x1, -R5 ;  /* 0x000000016161e824 */ /* 0x000fe200078e0a05 */
[----:B------:R-:W-:Y:S01]  /*2a50*/  ISETP.GT.U32.AND P6, PT, R5, R99, PT ;  /* 0x000000630500720c */ /* 0x000fe20003fc4070 */
[----:B------:R-:W-:Y:S01]  /*2a60*/  IMAD.HI.U32 R8, R7, R20, RZ ;  /* 0x0000001407087227 */ /* 0x000fe200078e00ff */
[----:B------:R-:W-:-:S03]  /*2a70*/  IADD3 R9, PT, PT, -R9, RZ, RZ ;  /* 0x000000ff09097210 */ /* 0x000fc60007ffe1ff */
[----:B------:R-:W-:Y:S01]  /*2a80*/  @!P3 IMAD.IADD R193, R193, 0x1, -R5 ;  /* 0x00000001c1c1b824 */ /* 0x000fe200078e0a05 */
[----:B------:R-:W-:Y:S01]  /*2a90*/  IADD3 R8, PT, PT, -R8, RZ, RZ ;  /* 0x000000ff08087210 */ /* 0x000fe20007ffe1ff */
[----:B------:R-:W-:Y:S01]  /*2aa0*/  @!P5 IMAD.MOV R189, RZ, RZ, -R189 ;  /* 0x000000ffffbdd224 */ /* 0x000fe200078e0abd */
[C---:B------:R-:W-:Y:S01]  /*2ab0*/  ISETP.GT.U32.AND P3, PT, R5.reuse, R97, PT ;  /* 0x000000610500720c */ /* 0x040fe20003f64070 */
[C---:B------:R-:W-:Y:S01]  /*2ac0*/  IMAD R195, R5.reuse, R9, R16 ;  /* 0x0000000905c37224 */ /* 0x040fe200078e0210 */
[----:B------:R-:W-:Y:S01]  /*2ad0*/  ISETP.GT.U32.AND P5, PT, R5, R193, PT ;  /* 0x000000c10500720c */ /* 0x000fe20003fa4070 */
[----:B------:R-:W-:Y:S01]  /*2ae0*/  IMAD.HI.U32 R11, R7, R18, RZ ;  /* 0x00000012070b7227 */ /* 0x000fe200078e00ff */
[C---:B------:R-:W-:Y:S02]  /*2af0*/  IADD3 R16, PT, PT, R252.reuse, 0x2e, RZ ;  /* 0x0000002efc107810 */ /* 0x040fe40007ffe0ff */
[----:B------:R-:W-:Y:S01]  /*2b00*/  @!P6 IADD3 R99, PT, PT, R99, -R5, RZ ;  /* 0x800000056363e210 */ /* 0x000fe20007ffe0ff */
[----:B------:R-:W-:Y:S01]  /*2b10*/  @!P0 IMAD.MOV R93, RZ, RZ, -R93 ;  /* 0x000000ffff5d8224 */ /* 0x000fe200078e0a5d */
[C---:B------:R-:W-:Y:S01]  /*2b20*/  ISETP.GT.U32.AND P0, PT, R5.reuse, R191, PT ;  /* 0x000000bf0500720c */ /* 0x040fe20003f04070 */
[----:B------:R-:W-:Y:S01]  /*2b30*/  @!P1 IMAD.MOV R95, RZ, RZ, -R95 ;  /* 0x000000ffff5f9224 */ /* 0x000fe200078e0a5f */
[C---:B------:R-:W-:Y:S01]  /*2b40*/  ISETP.GT.U32.AND P1, PT, R5.reuse, R195, PT ;  /* 0x000000c30500720c */ /* 0x040fe20003f24070 */
[----:B------:R-:W-:Y:S01]  /*2b50*/  IMAD.MOV R11, RZ, RZ, -R11 ;  /* 0x000000ffff0b7224 */ /* 0x000fe200078e0a0b */
[C---:B------:R-:W-:Y:S01]  /*2b60*/  ISETP.GT.U32.AND P6, PT, R5.reuse, R99, PT ;  /* 0x000000630500720c */ /* 0x040fe20003fc4070 */
[C---:B------:R-:W-:Y:S01]  /*2b70*/  IMAD R197, R5.reuse, R8, R20 ;  /* 0x0000000805c57224 */ /* 0x040fe200078e0214 */
[----:B------:R-:W-:Y:S01]  /*2b80*/  IABS R14, R16 ;  /* 0x00000010000e7213 */ /* 0x000fe20000000000 */
[----:B------:R-:W-:Y:S01]  /*2b90*/  IMAD R101, R5, R11, R18 ;  /* 0x0000000b05657224 */ /* 0x000fe200078e0212 */
[C---:B------:R-:W-:Y:S01]  /*2ba0*/  IADD3 R18, PT, PT, R252.reuse, 0x37, RZ ;  /* 0x00000037fc127810 */ /* 0x040fe20007ffe0ff */
[C---:B------:R-:W-:Y:S01]  /*2bb0*/  VIADD R11, R252.reuse, 0x2d ;  /* 0x0000002dfc0b7836 */ /* 0x040fe20000000000 */
[----:B------:R-:W-:Y:S01]  /*2bc0*/  IADD3 R20, PT, PT, R252, 0x5e, RZ ;  /* 0x0000005efc147810 */ /* 0x000fe20007ffe0ff */
[----:B------:R-:W-:Y:S01]  /*2bd0*/  @!P5 IMAD.IADD R193, R193, 0x1, -R5 ;  /* 0x00000001c1c1d824 */ /* 0x000fe200078e0a05 */
[----:B------:R-:W-:Y:S01]  /*2be0*/  ISETP.GT.U32.AND P5, PT, R5, R197, PT ;  /* 0x000000c50500720c */ /* 0x000fe20003fa4070 */
[----:B------:R-:W-:Y:S01]  /*2bf0*/  IMAD.HI.U32 R9, R7, R14, RZ ;  /* 0x0000000e07097227 */ /* 0x000fe200078e00ff */
[----:B------:R-:W-:-:S02]  /*2c00*/  IABS R12, R11 ;  /* 0x0000000b000c7213 */ /* 0x000fc40000000000 */
[-C--:B------:R-:W-:Y:S01]  /*2c10*/  @!P0 IADD3 R191, PT, PT, R191, -R5.reuse, RZ ;  /* 0x80000005bfbf8210 */ /* 0x080fe20007ffe0ff */
[----:B------:R-:W-:Y:S01]  /*2c20*/  @!P3 IMAD.IADD R97, R97, 0x1, -R5 ;  /* 0x000000016161b824 */ /* 0x000fe200078e0a05 */
[-C--:B------:R-:W-:Y:S01]  /*2c30*/  @!P1 IADD3 R195, PT, PT, R195, -R5.reuse, RZ ;  /* 0x80000005c3c39210 */ /* 0x080fe20007ffe0ff */
[----:B------:R-:W-:Y:S01]  /*2c40*/  IMAD.HI.U32 R8, R7, R12, RZ ;  /* 0x0000000c07087227 */ /* 0x000fe200078e00ff */
[----:B------:R-:W-:Y:S02]  /*2c50*/  ISETP.GE.AND P3, PT, R13, RZ, PT ;  /* 0x000000ff0d00720c */ /* 0x000fe40003f66270 */
[----:B------:R-:W-:Y:S01]  /*2c60*/  @!P6 IADD3 R99, PT, PT, R99, -R5, RZ ;  /* 0x800000056363e210 */ /* 0x000fe20007ffe0ff */
[----:B------:R-:W-:Y:S01]  /*2c70*/  IMAD.MOV R9, RZ, RZ, -R9 ;  /* 0x000000ffff097224 */ /* 0x000fe200078e0a09 */
[----:B------:R-:W-:Y:S01]  /*2c80*/  ISETP.GE.AND P6, PT, R15, RZ, PT ;  /* 0x000000ff0f00720c */ /* 0x000fe20003fc6270 */
[----:B------:R-:W-:Y:S01]  /*2c90*/  @!P2 IMAD.MOV R191, RZ, RZ, -R191 ;  /* 0x000000ffffbfa224 */ /* 0x000fe200078e0abf */
[----:B------:R-:W-:Y:S01]  /*2ca0*/  ISETP.GT.U32.AND P2, PT, R5, R195, PT ;  /* 0x000000c30500720c */ /* 0x000fe20003f44070 */
[----:B------:R-:W-:Y:S01]  /*2cb0*/  IMAD.MOV R8, RZ, RZ, -R8 ;  /* 0x000000ffff087224 */ /* 0x000fe200078e0a08 */
[----:B------:R-:W-:Y:S01]  /*2cc0*/  @!P5 IADD3 R197, PT, PT, R197, -R5, RZ ;  /* 0x80000005c5c5d210 */ /* 0x000fe20007ffe0ff */
[C---:B------:R-:W-:Y:S01]  /*2cd0*/  IMAD R199, R5.reuse, R9, R14 ;  /* 0x0000000905c77224 */ /* 0x040fe200078e020e */
[C---:B------:R-:W-:Y:S01]  /*2ce0*/  ISETP.GT.U32.AND P0, PT, R5.reuse, R101, PT ;  /* 0x000000650500720c */ /* 0x040fe20003f04070 */
[----:B------:R-:W-:Y:S01]  /*2cf0*/  VIADD R9, R252, 0x2f ;  /* 0x0000002ffc097836 */ /* 0x000fe20000000000 */
[C---:B------:R-:W-:Y:S01]  /*2d00*/  ISETP.GT.U32.AND P5, PT, R5.reuse, R197, PT ;  /* 0x000000c50500720c */ /* 0x040fe20003fa4070 */
[----:B------:R-:W-:Y:S01]  /*2d10*/  IMAD R103, R5, R8, R12 ;  /* 0x0000000805677224 */ /* 0x000fe200078e020c */
[----:B------:R-:W-:Y:S01]  /*2d20*/  ISETP.GE.AND P1, PT, R17, RZ, PT ;  /* 0x000000ff1100720c */ /* 0x000fe20003f26270 */
[----:B------:R-:W-:Y:S01]  /*2d30*/  @!P3 IMAD.MOV R193, RZ, RZ, -R193 ;  /* 0x000000ffffc1b224 */ /* 0x000fe200078e0ac1 */
[----:B------:R-:W-:Y:S01]  /*2d40*/  IABS R12, R9 ;  /* 0x00000009000c7213 */ /* 0x000fe20000000000 */
[----:B------:R-:W-:Y:S01]  /*2d50*/  @!P6 IMAD.MOV R99, RZ, RZ, -R99 ;  /* 0x000000ffff63e224 */ /* 0x000fe200078e0a63 */
[----:B------:R-:W-:Y:S01]  /*2d60*/  ISETP.GT.U32.AND P3, PT, R5, R103, PT ;  /* 0x000000670500720c */ /* 0x000fe20003f64070 */
[----:B------:R-:W-:Y:S01]  /*2d70*/  @!P4 IMAD.MOV R97, RZ, RZ, -R97 ;  /* 0x000000ffff61c224 */ /* 0x000fe200078e0a61 */
[----:B------:R-:W-:Y:S01]  /*2d80*/  ISETP.GE.AND P6, PT, R21, RZ, PT ;  /* 0x000000ff1500720c */ /* 0x000fe20003fc6270 */
[----:B------:R-:W-:Y:S01]  /*2d90*/  IMAD.HI.U32 R8, R7, R12, RZ ;  /* 0x0000000c07087227 */ /* 0x000fe200078e00ff */
[----:B------:R-:W-:-:S02]  /*2da0*/  @!P2 IADD3 R195, PT, PT, R195, -R5, RZ ;  /* 0x80000005c3c3a210 */ /* 0x000fc40007ffe0ff */
[----:B------:R-:W-:Y:S01]  /*2db0*/  ISETP.GT.U32.AND P2, PT, R5, R199, PT ;  /* 0x000000c70500720c */ /* 0x000fe20003f44070 */
[----:B------:R-:W-:Y:S01]  /*2dc0*/  IMAD.MOV R8, RZ, RZ, -R8 ;  /* 0x000000ffff087224 */ /* 0x000fe200078e0a08 */
[C---:B------:R-:W-:Y:S01]  /*2dd0*/  IADD3 R13, PT, PT, R252.reuse, 0x30, RZ ;  /* 0x00000030fc0d7810 */ /* 0x040fe20007ffe0ff */
[--C-:B------:R-:W-:Y:S01]  /*2de0*/  @!P5 IMAD.IADD R197, R197, 0x1, -R5.reuse ;  /* 0x00000001c5c5d824 */ /* 0x100fe200078e0a05 */
[----:B------:R-:W-:Y:S01]  /*2df0*/  @!P1 IADD3 R195, PT, PT, -R195, RZ, RZ ;  /* 0x000000ffc3c39210 */ /* 0x000fe20007ffe1ff */
[----:B------:R-:W-:Y:S01]  /*2e00*/  IMAD R105, R5, R8, R12 ;  /* 0x0000000805697224 */ /* 0x000fe200078e020c */
[C---:B------:R-:W-:Y:S01]  /*2e10*/  IADD3 R8, PT, PT, R252.reuse, 0x31, RZ ;  /* 0x00000031fc087810 */ /* 0x040fe20007ffe0ff */
[----:B------:R-:W-:Y:S01]  /*2e20*/  @!P0 IMAD.IADD R101, R101, 0x1, -R5 ;  /* 0x0000000165658824 */ /* 0x000fe200078e0a05 */
[----:B------:R-:W-:Y:S01]  /*2e30*/  @!P3 IADD3 R103, PT, PT, R103, -R5, RZ ;  /* 0x800000056767b210 */ /* 0x000fe20007ffe0ff */
[----:B------:R-:W-:Y:S01]  /*2e40*/  @!P6 IMAD.MOV R197, RZ, RZ, -R197 ;  /* 0x000000ffffc5e224 */ /* 0x000fe200078e0ac5 */
[C---:B------:R-:W-:Y:S01]  /*2e50*/  ISETP.GT.U32.AND P6, PT, R5.reuse, R105, PT ;  /* 0x000000690500720c */ /* 0x040fe20003fc4070 */
[----:B------:R-:W-:Y:S01]  /*2e60*/  VIADD R17, R252, 0x36 ;  /* 0x00000036fc117836 */ /* 0x000fe20000000000 */
[----:B------:R-:W-:Y:S01]  /*2e70*/  ISETP.GT.U32.AND P4, PT, R5, R101, PT ;  /* 0x000000650500720c */ /* 0x000fe20003f84070 */
[----:B------:R-:W-:Y:S01]  /*2e80*/  @!P2 IMAD.IADD R199, R199, 0x1, -R5 ;  /* 0x00000001c7c7a824 */ /* 0x000fe200078e0a05 */
[----:B------:R-:W-:-:S02]  /*2e90*/  ISETP.GT.U32.AND P2, PT, R5, R103, PT ;  /* 0x000000670500720c */ /* 0x000fc40003f44070 */
[----:B------:R-:W-:Y:S02]  /*2ea0*/  ISETP.GE.AND P0, PT, R19, RZ, PT ;  /* 0x000000ff1300720c */ /* 0x000fe40003f06270 */
[----:B------:R-:W-:Y:S02]  /*2eb0*/  IABS R12, R8 ;  /* 0x00000008000c7213 */ /* 0x000fe40000000000 */
[----:B------:R-:W-:Y:S02]  /*2ec0*/  IABS R14, R13 ;  /* 0x0000000d000e7213 */ /* 0x000fe40000000000 */
[----:B------:R-:W-:Y:S02]  /*2ed0*/  ISETP.GE.AND P1, PT, R13, RZ, PT ;  /* 0x000000ff0d00720c */ /* 0x000fe40003f26270 */
[----:B------:R-:W-:Y:S01]  /*2ee0*/  @!P6 IADD3 R105, PT, PT, R105, -R5, RZ ;  /* 0x800000056969e210 */ /* 0x000fe20007ffe0ff */
[--C-:B------:R-:W-:Y:S01]  /*2ef0*/  @!P4 IMAD.IADD R101, R101, 0x1, -R5.reuse ;  /* 0x000000016565c824 */ /* 0x100fe200078e0a05 */
[----:B------:R-:W-:Y:S01]  /*2f00*/  IADD3 R13, PT, PT, R252, 0x33, RZ ;  /* 0x00000033fc0d7810 */ /* 0x000fe20007ffe0ff */
[----:B------:R-:W-:Y:S01]  /*2f10*/  @!P2 IMAD.IADD R103, R103, 0x1, -R5 ;  /* 0x000000016767a824 */ /* 0x000fe200078e0a05 */
[----:B------:R-:W-:Y:S01]  /*2f20*/  ISETP.GE.AND P2, PT, R8, RZ, PT ;  /* 0x000000ff0800720c */ /* 0x000fe20003f46270 */
[----:B------:R-:W-:Y:S01]  /*2f30*/  IMAD.HI.U32 R8, R7, R12, RZ ;  /* 0x0000000c07087227 */ /* 0x000fe200078e00ff */
[----:B------:R-:W-:-:S02]  /*2f40*/  ISETP.GT.U32.AND P6, PT, R5, R105, PT ;  /* 0x000000690500720c */ /* 0x000fc40003fc4070 */
[----:B------:R-:W-:Y:S01]  /*2f50*/  ISETP.GE.AND P5, PT, R16, RZ, PT ;  /* 0x000000ff1000720c */ /* 0x000fe20003fa6270 */
[----:B------:R-:W-:Y:S01]  /*2f60*/  @!P0 IMAD.MOV R101, RZ, RZ, -R101 ;  /* 0x000000ffff658224 */ /* 0x000fe200078e0a65 */
[----:B------:R-:W-:Y:S02]  /*2f70*/  IADD3 R8, PT, PT, -R8, RZ, RZ ;  /* 0x000000ff08087210 */ /* 0x000fe40007ffe1ff */
[C---:B------:R-:W-:Y:S02]  /*2f80*/  ISETP.GT.U32.AND P0, PT, R5.reuse, R199, PT ;  /* 0x000000c70500720c */ /* 0x040fe40003f04070 */
[----:B------:R-:W-:Y:S01]  /*2f90*/  IABS R16, R13 ;  /* 0x0000000d00107213 */ /* 0x000fe20000000000 */
[----:B------:R-:W-:Y:S01]  /*2fa0*/  IMAD R107, R5, R8, R12 ;  /* 0x00000008056b7224 */ /* 0x000fe200078e020c */
[----:B------:R-:W-:Y:S01]  /*2fb0*/  ISETP.GE.AND P3, PT, R9, RZ, PT ;  /* 0x000000ff0900720c */ /* 0x000fe20003f66270 */
[----:B------:R-:W-:Y:S01]  /*2fc0*/  IMAD.HI.U32 R9, R7, R14, RZ ;  /* 0x0000000e07097227 */ /* 0x000fe200078e00ff */
[----:B------:R-:W-:-:S02]  /*2fd0*/  ISETP.GE.AND P4, PT, R11, RZ, PT ;  /* 0x000000ff0b00720c */ /* 0x000fc40003f86270 */
[C---:B------:R-:W-:Y:S01]  /*2fe0*/  IADD3 R15, PT, PT, R252.reuse, 0x35, RZ ;  /* 0x00000035fc0f7810 */ /* 0x040fe20007ffe0ff */
[----:B------:R-:W-:Y:S01]  /*2ff0*/  IMAD.HI.U32 R11, R7, R16, RZ ;  /* 0x00000010070b7227 */ /* 0x000fe200078e00ff */
[----:B------:R-:W-:-:S03]  /*3000*/  IADD3 R19, PT, PT, R252, 0x57, RZ ;  /* 0x00000057fc137810 */ /* 0x000fc60007ffe0ff */
[----:B------:R-:W-:Y:S01]  /*3010*/  @!P6 IMAD.IADD R105, R105, 0x1, -R5 ;  /* 0x000000016969e824 */ /* 0x000fe200078e0a05 */
[----:B------:R-:W-:Y:S01]  /*3020*/  ISETP.GT.U32.AND P6, PT, R5, R107, PT ;  /* 0x0000006b0500720c */ /* 0x000fe20003fc4070 */
[----:B------:R-:W-:Y:S01]  /*3030*/  IMAD.MOV R9, RZ, RZ, -R9 ;  /* 0x000000ffff097224 */ /* 0x000fe200078e0a09 */
[----:B------:R-:W-:Y:S01]  /*3040*/  IADD3 R11, PT, PT, -R11, RZ, RZ ;  /* 0x000000ff0b0b7210 */ /* 0x000fe20007ffe1ff */
[----:B------:R-:W-:Y:S02]  /*3050*/  @!P0 IMAD.IADD R199, R199, 0x1, -R5 ;  /* 0x00000001c7c78824 */ /* 0x000fe400078e0a05 */
[----:B------:R-:W-:Y:S02]  /*3060*/  IMAD R201, R5, R9, R14 ;  /* 0x0000000905c97224 */ /* 0x000fe400078e020e */
[C---:B------:R-:W-:Y:S02]  /*3070*/  VIADD R9, R252.reuse, 0x32 ;  /* 0x00000032fc097836 */ /* 0x040fe40000000000 */
[----:B------:R-:W-:Y:S01]  /*3080*/  @!P5 IMAD.MOV R199, RZ, RZ, -R199 ;  /* 0x000000ffffc7d224 */ /* 0x000fe200078e0ac7 */
[----:B------:R-:W-:Y:S01]  /*3090*/  ISETP.GE.AND P5, PT, R13, RZ, PT ;  /* 0x000000ff0d00720c */ /* 0x000fe20003fa6270 */
[C---:B------:R-:W-:Y:S01]  /*30a0*/  IMAD R109, R5.reuse, R11, R16 ;  /* 0x0000000b056d7224 */ /* 0x040fe200078e0210 */
[----:B------:R-:W-:Y:S01]  /*30b0*/  IABS R14, R9 ;  /* 0x00000009000e7213 */ /* 0x000fe20000000000 */
[----:B------:R-:W-:Y:S01]  /*30c0*/  VIADD R13, R252, 0x34 ;  /* 0x00000034fc0d7836 */ /* 0x000fe20000000000 */
[----:B------:R-:W-:Y:S01]  /*30d0*/  ISETP.GT.U32.AND P0, PT, R5, R201, PT ;  /* 0x000000c90500720c */ /* 0x000fe20003f04070 */
[----:B------:R-:W-:Y:S01]  /*30e0*/  @!P6 IMAD.IADD R107, R107, 0x1, -R5 ;  /* 0x000000016b6be824 */ /* 0x000fe200078e0a05 */
[----:B------:R-:W-:Y:S01]  /*30f0*/  ISETP.GT.U32.AND P6, PT, R5, R109, PT ;  /* 0x0000006d0500720c */ /* 0x000fe20003fc4070 */
[----:B------:R-:W-:Y:S01]  /*3100*/  @!P4 IMAD.MOV R103, RZ, RZ, -R103 ;  /* 0x000000ffff67c224 */ /* 0x000fe200078e0a67 */
[----:B------:R-:W-:Y:S01]  /*3110*/  ISETP.GE.AND P4, PT, R9, RZ, PT ;  /* 0x000000ff0900720c */ /* 0x000fe20003f86270 */
[----:B------:R-:W-:Y:S01]  /*3120*/  IMAD.HI.U32 R9, R7, R14, RZ ;  /* 0x0000000e07097227 */ /* 0x000fe200078e00ff */
[----:B------:R-:W-:-:S02]  /*3130*/  IABS R12, R13 ;  /* 0x0000000d000c7213 */ /* 0x000fc40000000000 */
[----:B------:R-:W-:Y:S01]  /*3140*/  IABS R16, R17 ;  /* 0x0000001100107213 */ /* 0x000fe20000000000 */
[----:B------:R-:W-:Y:S02]  /*3150*/  IMAD.MOV R9, RZ, RZ, -R9 ;  /* 0x000000ffff097224 */ /* 0x000fe400078e0a09 */
[----:B------:R-:W-:-:S04]  /*3160*/  IMAD.HI.U32 R8, R7, R12, RZ ;  /* 0x0000000c07087227 */ /* 0x000fc800078e00ff */
[----:B------:R-:W-:Y:S01]  /*3170*/  IMAD R203, R5, R9, R14 ;  /* 0x0000000905cb7224 */ /* 0x000fe200078e020e */
[----:B------:R-:W-:Y:S01]  /*3180*/  IABS R9, R18 ;  /* 0x0000001200097213 */ /* 0x000fe20000000000 */
[----:B------:R-:W-:Y:S01]  /*3190*/  IMAD.MOV R8, RZ, RZ, -R8 ;  /* 0x000000ffff087224 */ /* 0x000fe200078e0a08 */
[----:B------:R-:W-:Y:S01]  /*31a0*/  IABS R14, R15 ;  /* 0x0000000f000e7213 */ /* 0x000fe20000000000 */
[----:B------:R-:W-:Y:S02]  /*31b0*/  @!P6 IMAD.IADD R109, R109, 0x1, -R5 ;  /* 0x000000016d6de824 */ /* 0x000fe400078e0a05 */
[C---:B------:R-:W-:Y:S01]  /*31c0*/  IMAD R205, R5.reuse, R8, R12 ;  /* 0x0000000805cd7224 */ /* 0x040fe200078e020c */
[----:B------:R-:W-:Y:S01]  /*31d0*/  MOV R12, R9 ;  /* 0x00000009000c7202 */ /* 0x000fe20000000f00 */
[----:B------:R-:W-:Y:S01]  /*31e0*/  @!P3 IMAD.MOV R105, RZ, RZ, -R105 ;  /* 0x000000ffff69b224 */ /* 0x000fe200078e0a69 */
[----:B------:R-:W-:Y:S01]  /*31f0*/  ISETP.GT.U32.AND P3, PT, R5, R107, PT ;  /* 0x0000006b0500720c */ /* 0x000fe20003f64070 */
[----:B------:R-:W-:Y:S01]  /*3200*/  @!P0 IMAD.IADD R201, R201, 0x1, -R5 ;  /* 0x00000001c9c98824 */ /* 0x000fe200078e0a05 */
[----:B------:R-:W-:Y:S01]  /*3210*/  ISETP.GT.U32.AND P6, PT, R5, R109, PT ;  /* 0x0000006d0500720c */ /* 0x000fe20003fc4070 */
[----:B------:R-:W-:-:S03]  /*3220*/  IMAD.HI.U32 R9, R7, R16, RZ ;  /* 0x0000001007097227 */ /* 0x000fc600078e00ff */
[----:B------:R-:W-:Y:S01]  /*3230*/  ISETP.GT.U32.AND P0, PT, R5, R201, PT ;  /* 0x000000c90500720c */ /* 0x000fe20003f04070 */
[----:B------:R-:W-:-:S04]  /*3240*/  IMAD.HI.U32 R11, R7, R12, RZ ;  /* 0x0000000c070b7227 */ /* 0x000fc800078e00ff */
[----:B------:R-:W-:Y:S01]  /*3250*/  IMAD.MOV R9, RZ, RZ, -R9 ;  /* 0x000000ffff097224 */ /* 0x000fe200078e0a09 */
[----:B------:R-:W-:Y:S01]  /*3260*/  IADD3 R11, PT, PT, -R11, RZ, RZ ;  /* 0x000000ff0b0b7210 */ /* 0x000fe20007ffe1ff */
[----:B------:R-:W-:Y:S01]  /*3270*/  @!P3 IMAD.IADD R107, R107, 0x1, -R5 ;  /* 0x000000016b6bb824 */ /* 0x000fe200078e0a05 */
[C---:B------:R-:W-:Y:S01]  /*3280*/  ISETP.GT.U32.AND P3, PT, R5.reuse, R205, PT ;  /* 0x000000cd0500720c */ /* 0x040fe20003f64070 */
[----:B------:R-:W-:Y:S02]  /*3290*/  IMAD R207, R5, R9, R16 ;  /* 0x0000000905cf7224 */ /* 0x000fe400078e0210 */
[----:B------:R-:W-:Y:S01]  /*32a0*/  IMAD.HI.U32 R8, R7, R14, RZ ;  /* 0x0000000e07087227 */ /* 0x000fe200078e00ff */
[----:B------:R-:W-:-:S03]  /*32b0*/  @!P2 IADD3 R107, PT, PT, -R107, RZ, RZ ;  /* 0x000000ff6b6ba210 */ /* 0x000fc60007ffe1ff */
[----:B------:R-:W-:Y:S01]  /*32c0*/  IMAD R113, R5, R11, R12 ;  /* 0x0000000b05717224 */ /* 0x000fe200078e020c */
[----:B------:R-:W-:Y:S01]  /*32d0*/  IADD3 R8, PT, PT, -R8, RZ, RZ ;  /* 0x000000ff08087210 */ /* 0x000fe20007ffe1ff */
[--C-:B------:R-:W-:Y:S01]  /*32e0*/  @!P6 IMAD.IADD R109, R109, 0x1, -R5.reuse ;  /* 0x000000016d6de824 */ /* 0x100fe200078e0a05 */
[----:B------:R-:W-:Y:S01]  /*32f0*/  ISETP.GT.U32.AND P6, PT, R5, R207, PT ;  /* 0x000000cf0500720c */ /* 0x000fe20003fc4070 */
[C---:B------:R-:W-:Y:S01]  /*3300*/  VIADD R9, R252.reuse, 0x38 ;  /* 0x00000038fc097836 */ /* 0x040fe20000000000 */
[----:B------:R-:W-:Y:S01]  /*3310*/  IADD3 R11, PT, PT, R252, 0x39, RZ ;  /* 0x00000039fc0b7810 */ /* 0x000fe20007ffe0ff */
[----:B------:R-:W-:Y:S01]  /*3320*/  @!P0 IMAD.IADD R201, R201, 0x1, -R5 ;  /* 0x00000001c9c98824 */ /* 0x000fe200078e0a05 */
[C---:B------:R-:W-:Y:S01]  /*3330*/  ISETP.GT.U32.AND P0, PT, R5.reuse, R203, PT ;  /* 0x000000cb0500720c */ /* 0x040fe20003f04070 */
[----:B------:R-:W-:Y:S01]  /*3340*/  @!P5 IMAD.MOV R109, RZ, RZ, -R109 ;  /* 0x000000ffff6dd224 */ /* 0x000fe200078e0a6d */
[C---:B------:R-:W-:Y:S01]  /*3350*/  ISETP.GT.U32.AND P5, PT, R5.reuse, R113, PT ;  /* 0x000000710500720c */ /* 0x040fe20003fa4070 */
[----:B------:R-:W-:Y:S01]  /*3360*/  IMAD R111, R5, R8, R14 ;  /* 0x00000008056f7224 */ /* 0x000fe200078e020e */
[----:B------:R-:W-:Y:S01]  /*3370*/  IABS R12, R9 ;  /* 0x00000009000c7213 */ /* 0x000fe20000000000 */
[----:B------:R-:W-:Y:S01]  /*3380*/  @!P3 IMAD.IADD R205, R205, 0x1, -R5 ;  /* 0x00000001cdcdb824 */ /* 0x000fe200078e0a05 */
[----:B------:R-:W-:Y:S01]  /*3390*/  IABS R14, R11 ;  /* 0x0000000b000e7213 */ /* 0x000fe20000000000 */
[----:B------:R-:W-:Y:S01]  /*33a0*/  @!P1 IMAD.MOV R201, RZ, RZ, -R201 ;  /* 0x000000ffffc99224 */ /* 0x000fe200078e0ac9 */
[----:B------:R-:W-:Y:S01]  /*33b0*/  ISETP.GE.AND P1, PT, R13, RZ, PT ;  /* 0x000000ff0d00720c */ /* 0x000fe20003f26270 */
[----:B------:R-:W-:Y:S01]  /*33c0*/  IMAD.HI.U32 R8, R7, R12, RZ ;  /* 0x0000000c07087227 */ /* 0x000fe200078e00ff */
[----:B------:R-:W-:-:S02]  /*33d0*/  ISETP.GT.U32.AND P2, PT, R5, R205, PT ;  /* 0x000000cd0500720c */ /* 0x000fc40003f44070 */
[----:B------:R-:W-:Y:S01]  /*33e0*/  ISETP.GT.U32.AND P3, PT, R5, R111, PT ;  /* 0x0000006f0500720c */ /* 0x000fe20003f64070 */
[----:B------:R-:W-:Y:S01]  /*33f0*/  @!P6 IMAD.IADD R207, R207, 0x1, -R5 ;  /* 0x00000001cfcfe824 */ /* 0x000fe200078e0a05 */
[-C--:B------:R-:W-:Y:S01]  /*3400*/  @!P0 IADD3 R203, PT, PT, R203, -R5.reuse, RZ ;  /* 0x80000005cbcb8210 */ /* 0x080fe20007ffe0ff */
[----:B------:R-:W-:Y:S01]  /*3410*/  IMAD.MOV R8, RZ, RZ, -R8 ;  /* 0x000000ffff087224 */ /* 0x000fe200078e0a08 */
[----:B------:R-:W-:Y:S01]  /*3420*/  @!P5 IADD3 R113, PT, PT, R113, -R5, RZ ;  /* 0x800000057171d210 */ /* 0x000fe20007ffe0ff */
[----:B------:R-:W-:Y:S01]  /*3430*/  VIADD R13, R252, 0x3a ;  /* 0x0000003afc0d7836 */ /* 0x000fe20000000000 */
[C---:B------:R-:W-:Y:S01]  /*3440*/  ISETP.GT.U32.AND P5, PT, R5.reuse, R207, PT ;  /* 0x000000cf0500720c */ /* 0x040fe20003fa4070 */
[C---:B------:R-:W-:Y:S01]  /*3450*/  IMAD R209, R5.reuse, R8, R12 ;  /* 0x0000000805d17224 */ /* 0x040fe200078e020c */
[----:B------:R-:W-:Y:S01]  /*3460*/  ISETP.GT.U32.AND P0, PT, R5, R203, PT ;  /* 0x000000cb0500720c */ /* 0x000fe20003f04070 */
[----:B------:R-:W-:Y:S01]  /*3470*/  IMAD.HI.U32 R8, R7, R14, RZ ;  /* 0x0000000e07087227 */ /* 0x000fe200078e00ff */
[----:B------:R-:W-:-:S03]  /*3480*/  IABS R12, R13 ;  /* 0x0000000d000c7213 */ /* 0x000fc60000000000 */
[----:B------:R-:W-:Y:S01]  /*3490*/  IMAD.MOV R8, RZ, RZ, -R8 ;  /* 0x000000ffff087224 */ /* 0x000fe200078e0a08 */
[----:B------:R-:W-:Y:S01]  /*34a0*/  @!P3 IADD3 R111, PT, PT, R111, -R5, RZ ;  /* 0x800000056f6fb210 */ /* 0x000fe20007ffe0ff */
[--C-:B------:R-:W-:Y:S01]  /*34b0*/  @!P2 IMAD.IADD R205, R205, 0x1, -R5.reuse ;  /* 0x00000001cdcda824 */ /* 0x100fe200078e0a05 */
[----:B------:R-:W-:Y:S01]  /*34c0*/  ISETP.GE.AND P2, PT, R18, RZ, PT ;  /* 0x000000ff1200720c */ /* 0x000fe20003f46270 */
[----:B------:R-:W-:Y:S01]  /*34d0*/  IMAD R115, R5, R8, R14 ;  /* 0x0000000805737224 */ /* 0x000fe200078e020e */
[----:B------:R-:W-:Y:S01]  /*34e0*/  ISETP.GE.AND P3, PT, R9, RZ, PT ;  /* 0x000000ff0900720c */ /* 0x000fe20003f66270 */
[--C-:B------:R-:W-:Y:S01]  /*34f0*/  @!P5 IMAD.IADD R207, R207, 0x1, -R5.reuse ;  /* 0x00000001cfcfd824 */ /* 0x100fe200078e0a05 */
[----:B------:R-:W-:Y:S01]  /*3500*/  ISETP.GT.U32.AND P6, PT, R5, R111, PT ;  /* 0x0000006f0500720c */ /* 0x000fe20003fc4070 */
[----:B------:R-:W-:Y:S01]  /*3510*/  @!P0 IMAD.IADD R203, R203, 0x1, -R5 ;  /* 0x00000001cbcb8824 */ /* 0x000fe200078e0a05 */
[C---:B------:R-:W-:Y:S01]  /*3520*/  ISETP.GT.U32.AND P5, PT, R5.reuse, R115, PT ;  /* 0x000000730500720c */ /* 0x040fe20003fa4070 */
[----:B------:R-:W-:Y:S01]  /*3530*/  @!P1 IMAD.MOV R205, RZ, RZ, -R205 ;  /* 0x000000ffffcd9224 */ /* 0x000fe200078e0acd */
[----:B------:R-:W-:Y:S01]  /*3540*/  ISETP.GT.U32.AND P1, PT, R5, R113, PT ;  /* 0x000000710500720c */ /* 0x000fe20003f24070 */
[----:B------:R-:W-:Y:S01]  /*3550*/  @!P4 IMAD.MOV R203, RZ, RZ, -R203 ;  /* 0x000000ffffcbc224 */ /* 0x000fe200078e0acb */
[----:B------:R-:W-:Y:S01]  /*3560*/  ISETP.GE.AND P0, PT, R15, RZ, PT ;  /* 0x000000ff0f00720c */ /* 0x000fe20003f06270 */
[----:B------:R-:W-:Y:S01]  /*3570*/  IMAD.HI.U32 R8, R7, R12, RZ ;  /* 0x0000000c07087227 */ /* 0x000fe200078e00ff */
[----:B------:R-:W-:-:S02]  /*3580*/  IADD3 R15, PT, PT, R252, 0x3b, RZ ;  /* 0x0000003bfc0f7810 */ /* 0x000fc40007ffe0ff */
[----:B------:R-:W-:Y:S01]  /*3590*/  ISETP.GE.AND P4, PT, R17, RZ, PT ;  /* 0x000000ff1100720c */ /* 0x000fe20003f86270 */
[----:B------:R-:W-:Y:S01]  /*35a0*/  VIADD R17, R252, 0x3c ;  /* 0x0000003cfc117836 */ /* 0x000fe20000000000 */
[----:B------:R-:W-:Y:S01]  /*35b0*/  IABS R14, R15 ;  /* 0x0000000f000e7213 */ /* 0x000fe20000000000 */
[----:B------:R-:W-:Y:S01]  /*35c0*/  IMAD.MOV R8, RZ, RZ, -R8 ;  /* 0x000000ffff087224 */ /* 0x000fe200078e0a08 */
[----:B------:R-:W-:Y:S02]  /*35d0*/  @!P6 IADD3 R111, PT, PT, R111, -R5, RZ ;  /* 0x800000056f6fe210 */ /* 0x000fe40007ffe0ff */
[----:B------:R-:W-:Y:S01]  /*35e0*/  IABS R16, R17 ;  /* 0x0000001100107213 */ /* 0x000fe20000000000 */
[----:B------:R-:W-:Y:S01]  /*35f0*/  IMAD.HI.U32 R9, R7, R14, RZ ;  /* 0x0000000e07097227 */ /* 0x000fe200078e00ff */
[----:B------:R-:W-:Y:S02]  /*3600*/  @!P5 IADD3 R115, PT, PT, R115, -R5, RZ ;  /* 0x800000057373d210 */ /* 0x000fe40007ffe0ff */
[----:B------:R-:W-:Y:S01]  /*3610*/  ISETP.GT.U32.AND P6, PT, R5, R209, PT ;  /* 0x000000d10500720c */ /* 0x000fe20003fc4070 */
[----:B------:R-:W-:Y:S01]  /*3620*/  @!P1 IMAD.IADD R113, R113, 0x1, -R5 ;  /* 0x0000000171719824 */ /* 0x000fe200078e0a05 */
[----:B------:R-:W-:Y:S01]  /*3630*/  ISETP.GE.AND P1, PT, R11, RZ, PT ;  /* 0x000000ff0b00720c */ /* 0x000fe20003f26270 */
[----:B------:R-:W-:Y:S01]  /*3640*/  IMAD.HI.U32 R11, R7, R16, RZ ;  /* 0x00000010070b7227 */ /* 0x000fe200078e00ff */
[----:B------:R-:W-:-:S02]  /*3650*/  ISETP.GT.U32.AND P5, PT, R5, R115, PT ;  /* 0x000000730500720c */ /* 0x000fc40003fa4070 */
[----:B------:R-:W-:Y:S01]  /*3660*/  @!P4 IADD3 R207, PT, PT, -R207, RZ, RZ ;  /* 0x000000ffcfcfc210 */ /* 0x000fe20007ffe1ff */
[----:B------:R-:W-:Y:S02]  /*3670*/  IMAD.MOV R9, RZ, RZ, -R9 ;  /* 0x000000ffff097224 */ /* 0x000fe400078e0a09 */
[----:B------:R-:W-:Y:S02]  /*3680*/  IMAD.MOV R11, RZ, RZ, -R11 ;  /* 0x000000ffff0b7224 */ /* 0x000fe400078e0a0b */
[C---:B------:R-:W-:Y:S02]  /*3690*/  IMAD R119, R5.reuse, R9, R14 ;  /* 0x0000000905777224 */ /* 0x040fe400078e020e */
[----:B------:R-:W-:Y:S01]  /*36a0*/  IMAD R121, R5, R11, R16 ;  /* 0x0000000b05797224 */ /* 0x000fe200078e0210 */
[----:B------:R-:W-:Y:S01]  /*36b0*/  @!P6 IADD3 R209, PT, PT, R209, -R5, RZ ;  /* 0x80000005d1d1e210 */ /* 0x000fe20007ffe0ff */
[----:B------:R-:W-:Y:S01]  /*36c0*/  @!P2 IMAD.MOV R113, RZ, RZ, -R113 ;  /* 0x000000ffff71a224 */ /* 0x000fe200078e0a71 */
[----:B------:R-:W-:Y:S01]  /*36d0*/  ISETP.GT.U32.AND P2, PT, R5, R119, PT ;  /* 0x000000770500720c */ /* 0x000fe20003f44070 */
[C---:B------:R-:W-:Y:S01]  /*36e0*/  VIADD R9, R252.reuse, 0x3d ;  /* 0x0000003dfc097836 */ /* 0x040fe20000000000 */
[----:B------:R-:W-:Y:S01]  /*36f0*/  ISETP.GE.AND P6, PT, R13, RZ, PT ;  /* 0x000000ff0d00720c */ /* 0x000fe20003fc6270 */
[----:B------:R-:W-:Y:S01]  /*3700*/  @!P5 IMAD.IADD R115, R115, 0x1, -R5 ;  /* 0x000000017373d824 */ /* 0x000fe200078e0a05 */
[C---:B------:R-:W-:Y:S01]  /*3710*/  ISETP.GT.U32.AND P5, PT, R5.reuse, R121, PT ;  /* 0x000000790500720c */ /* 0x040fe20003fa4070 */
[C---:B------:R-:W-:Y:S01]  /*3720*/  IMAD R117, R5.reuse, R8, R12 ;  /* 0x0000000805757224 */ /* 0x040fe200078e020c */
[----:B------:R-:W-:Y:S01]  /*3730*/  IABS R12, R9 ;  /* 0x00000009000c7213 */ /* 0x000fe20000000000 */
[C---:B------:R-:W-:Y:S01]  /*3740*/  VIADD R11, R252.reuse, 0x3e ;  /* 0x0000003efc0b7836 */ /* 0x040fe20000000000 */
[----:B------:R-:W-:Y:S01]  /*3750*/  IADD3 R16, PT, PT, R252, 0x41, RZ ;  /* 0x00000041fc107810 */ /* 0x000fe20007ffe0ff */
[----:B------:R-:W-:Y:S01]  /*3760*/  @!P0 IMAD.MOV R111, RZ, RZ, -R111 ;  /* 0x000000ffff6f8224 */ /* 0x000fe200078e0a6f */
[----:B------:R-:W-:Y:S01]  /*3770*/  ISETP.GT.U32.AND P4, PT, R5, R117, PT ;  /* 0x000000750500720c */ /* 0x000fe20003f84070 */
[----:B------:R-:W-:Y:S01]  /*3780*/  IMAD.HI.U32 R8, R7, R12, RZ ;  /* 0x0000000c07087227 */ /* 0x000fe200078e00ff */
[----:B------:R-:W-:-:S02]  /*3790*/  IABS R14, R11 ;  /* 0x0000000b000e7213 */ /* 0x000fc40000000000 */
[----:B------:R-:W-:Y:S01]  /*37a0*/  ISETP.GT.U32.AND P0, PT, R5, R209, PT ;  /* 0x000000d10500720c */ /* 0x000fe20003f04070 */
[----:B------:R-:W-:Y:S01]  /*37b0*/  @!P2 IMAD.IADD R119, R119, 0x1, -R5 ;  /* 0x000000017777a824 */ /* 0x000fe200078e0a05 */
[----:B------:R-:W-:Y:S01]  /*37c0*/  IADD3 R125, PT, PT, -R8, RZ, RZ ;  /* 0x000000ff087d7210 */ /* 0x000fe20007ffe1ff */
[----:B------:R-:W-:-:S04]  /*37d0*/  IMAD.HI.U32 R8, R7, R14, RZ ;  /* 0x0000000e07087227 */ /* 0x000fc800078e00ff */
[----:B------:R-:W-:Y:S01]  /*37e0*/  @!P5 IMAD.IADD R121, R121, 0x1, -R5 ;  /* 0x000000017979d824 */ /* 0x000fe200078e0a05 */
[C---:B------:R-:W-:Y:S01]  /*37f0*/  ISETP.GT.U32.AND P5, PT, R5.reuse, R119, PT ;  /* 0x000000770500720c */ /* 0x040fe20003fa4070 */
[----:B------:R-:W-:Y:S01]  /*3800*/  VIADD R13, R252, 0x3f ;  /* 0x0000003ffc0d7836 */ /* 0x000fe20000000000 */
[----:B------:R-:W-:Y:S01]  /*3810*/  IADD3 R8, PT, PT, -R8, RZ, RZ ;  /* 0x000000ff08087210 */ /* 0x000fe20007ffe1ff */
[----:B------:R-:W-:Y:S01]  /*3820*/  IMAD R125, R5, R125, R12 ;  /* 0x0000007d057d7224 */ /* 0x000fe200078e020c */
[-C--:B------:R-:W-:Y:S01]  /*3830*/  @!P4 IADD3 R117, PT, PT, R117, -R5.reuse, RZ ;  /* 0x800000057575c210 */ /* 0x080fe20007ffe0ff */
[----:B------:R-:W-:Y:S01]  /*3840*/  @!P1 IMAD.MOV R115, RZ, RZ, -R115 ;  /* 0x000000ffff739224 */ /* 0x000fe200078e0a73 */
[----:B------:R-:W-:Y:S01]  /*3850*/  @!P0 IADD3 R209, PT, PT, R209, -R5, RZ ;  /* 0x80000005d1d18210 */ /* 0x000fe20007ffe0ff */
[----:B------:R-:W-:Y:S01]  /*3860*/  IMAD R123, R5, R8, R14 ;  /* 0x00000008057b7224 */ /* 0x000fe200078e020e */
[----:B------:R-:W-:Y:S01]  /*3870*/  ISETP.GE.AND P0, PT, R15, RZ, PT ;  /* 0x000000ff0f00720c */ /* 0x000fe20003f06270 */
[----:B------:R-:W-:Y:S01]  /*3880*/  VIADD R15, R252, 0x40 ;  /* 0x00000040fc0f7836 */ /* 0x000fe20000000000 */
[----:B------:R-:W-:Y:S01]  /*3890*/  IABS R12, R13 ;  /* 0x0000000d000c7213 */ /* 0x000fe20000000000 */
[----:B------:R-:W-:Y:S01]  /*38a0*/  @!P3 IMAD.MOV R209, RZ, RZ, -R209 ;  /* 0x000000ffffd1b224 */ /* 0x000fe200078e0ad1 */
[----:B------:R-:W-:Y:S01]  /*38b0*/  ISETP.GT.U32.AND P2, PT, R5, R117, PT ;  /* 0x000000750500720c */ /* 0x000fe20003f44070 */
[----:B------:R-:W-:Y:S01]  /*38c0*/  @!P5 IMAD.IADD R119, R119, 0x1, -R5 ;  /* 0x000000017777d824 */ /* 0x000fe200078e0a05 */
[----:B------:R-:W-:Y:S01]  /*38d0*/  ISETP.GT.U32.AND P5, PT, R5, R123, PT ;  /* 0x0000007b0500720c */ /* 0x000fe20003fa4070 */
[----:B------:R-:W-:Y:S01]  /*38e0*/  IMAD.HI.U32 R8, R7, R12, RZ ;  /* 0x0000000c07087227 */ /* 0x000fe200078e00ff */
[----:B------:R-:W-:-:S02]  /*38f0*/  IABS R14, R15 ;  /* 0x0000000f000e7213 */ /* 0x000fc40000000000 */
[----:B------:R-:W-:Y:S02]  /*3900*/  ISETP.GT.U32.AND P3, PT, R5, R121, PT ;  /* 0x000000790500720c */ /* 0x000fe40003f64070 */
[----:B------:R-:W-:Y:S01]  /*3910*/  IADD3 R153, PT, PT, -R8, RZ, RZ ;  /* 0x000000ff08997210 */ /* 0x000fe20007ffe1ff */
[----:B------:R-:W-:Y:S01]  /*3920*/  IMAD.HI.U32 R8, R7, R14, RZ ;  /* 0x0000000e07087227 */ /* 0x000fe200078e00ff */
[----:B------:R-:W-:-:S03]  /*3930*/  ISETP.GE.AND P4, PT, R17, RZ, PT ;  /* 0x000000ff1100720c */ /* 0x000fc60003f86270 */
[--C-:B------:R-:W-:Y:S01]  /*3940*/  @!P2 IMAD.IADD R117, R117, 0x1, -R5.reuse ;  /* 0x000000017575a824 */ /* 0x100fe200078e0a05 */
[----:B------:R-:W-:Y:S01]  /*3950*/  ISETP.GT.U32.AND P2, PT, R5, R125, PT ;  /* 0x0000007d0500720c */ /* 0x000fe20003f44070 */
[--C-:B------:R-:W-:Y:S01]  /*3960*/  @!P5 IMAD.IADD R123, R123, 0x1, -R5.reuse ;  /* 0x000000017b7bd824 */ /* 0x100fe200078e0a05 */
[----:B------:R-:W-:Y:S01]  /*3970*/  IADD3 R155, PT, PT, -R8, RZ, RZ ;  /* 0x000000ff089b7210 */ /* 0x000fe20007ffe1ff */
[----:B------:R-:W-:Y:S01]  /*3980*/  IMAD R153, R5, R153, R12 ;  /* 0x0000009905997224 */ /* 0x000fe200078e020c */
[----:B------:R-:W-:Y:S01]  /*3990*/  @!P6 IADD3 R117, PT, PT, -R117, RZ, RZ ;  /* 0x000000ff7575e210 */ /* 0x000fe20007ffe1ff */
[----:B------:R-:W-:Y:S01]  /*39a0*/  @!P3 IMAD.IADD R121, R121, 0x1, -R5 ;  /* 0x000000017979b824 */ /* 0x000fe200078e0a05 */
[C---:B------:R-:W-:Y:S01]  /*39b0*/  ISETP.GT.U32.AND P5, PT, R5.reuse, R123, PT ;  /* 0x0000007b0500720c */ /* 0x040fe20003fa4070 */
[----:B------:R-:W-:Y:S01]  /*39c0*/  IMAD R155, R5, R155, R14 ;  /* 0x0000009b059b7224 */ /* 0x000fe200078e020e */
[----:B------:R-:W-:Y:S01]  /*39d0*/  ISETP.GE.AND P3, PT, R9, RZ, PT ;  /* 0x000000ff0900720c */ /* 0x000fe20003f66270 */
[----:B------:R-:W-:Y:S01]  /*39e0*/  @!P0 IMAD.MOV R119, RZ, RZ, -R119 ;  /* 0x000000ffff778224 */ /* 0x000fe200078e0a77 */
[----:B------:R-:W-:Y:S01]  /*39f0*/  IABS R9, R16 ;  /* 0x0000001000097213 */ /* 0x000fe20000000000 */
[----:B------:R-:W-:Y:S01]  /*3a00*/  @!P4 IMAD.MOV R121, RZ, RZ, -R121 ;  /* 0x000000ffff79c224 */ /* 0x000fe200078e0a79 */
[----:B------:R-:W-:Y:S01]  /*3a10*/  ISETP.GT.U32.AND P6, PT, R5, R153, PT ;  /* 0x000000990500720c */ /* 0x000fe20003fc4070 */
[----:B------:R-:W-:Y:S01]  /*3a20*/  @!P2 IMAD.IADD R125, R125, 0x1, -R5 ;  /* 0x000000017d7da824 */ /* 0x000fe200078e0a05 */
[----:B------:R-:W-:Y:S01]  /*3a30*/  ISETP.GE.AND P2, PT, R11, RZ, PT ;  /* 0x000000ff0b00720c */ /* 0x000fe20003f46270 */
[----:B------:R-:W-:Y:S01]  /*3a40*/  IMAD.MOV.U32 R12, RZ, RZ, R9 ;  /* 0x000000ffff0c7224 */ /* 0x000fe200078e0009 */
[C---:B------:R-:W-:Y:S01]  /*3a50*/  IADD3 R11, PT, PT, R252.reuse, 0x42, RZ ;  /* 0x00000042fc0b7810 */ /* 0x040fe20007ffe0ff */
[----:B------:R-:W-:Y:S01]  /*3a60*/  VIADD R17, R252, 0x4c ;  /* 0x0000004cfc117836 */ /* 0x000fe20000000000 */
[----:B------:R-:W-:Y:S01]  /*3a70*/  ISETP.GT.U32.AND P1, PT, R5, R125, PT ;  /* 0x0000007d0500720c */ /* 0x000fe20003f24070 */
[----:B------:R-:W-:Y:S01]  /*3a80*/  IMAD.HI.U32 R8, R7, R12, RZ ;  /* 0x0000000c07087227 */ /* 0x000fe200078e00ff */
[----:B------:R-:W-:-:S02]  /*3a90*/  @!P5 IADD3 R123, PT, PT, R123, -R5, RZ ;  /* 0x800000057b7bd210 */ /* 0x000fc40007ffe0ff */
[----:B------:R-:W-:Y:S01]  /*3aa0*/  ISETP.GT.U32.AND P5, PT, R5, R155, PT ;  /* 0x0000009b0500720c */ /* 0x000fe20003fa4070 */
[----:B------:R-:W-:Y:S01]  /*3ab0*/  IMAD.MOV R8, RZ, RZ, -R8 ;  /* 0x000000ffff087224 */ /* 0x000fe200078e0a08 */
[----:B------:R-:W-:Y:S01]  /*3ac0*/  IABS R9, R11 ;  /* 0x0000000b00097213 */ /* 0x000fe20000000000 */
[----:B------:R-:W-:Y:S01]  /*3ad0*/  @!P6 IMAD.IADD R153, R153, 0x1, -R5 ;  /* 0x000000019999e824 */ /* 0x000fe200078e0a05 */
[----:B------:R-:W-:Y:S01]  /*3ae0*/  ISETP.GE.AND P0, PT, R13, RZ, PT ;  /* 0x000000ff0d00720c */ /* 0x000fe20003f06270 */
[----:B------:R-:W-:Y:S01]  /*3af0*/  IMAD R157, R5, R8, R12 ;  /* 0x00000008059d7224 */ /* 0x000fe200078e020c */
[----:B------:R-:W-:Y:S01]  /*3b00*/  ISETP.GE.AND P4, PT, R15, RZ, PT ;  /* 0x000000ff0f00720c */ /* 0x000fe20003f86270 */
[----:B------:R-:W-:Y:S01]  /*3b10*/  IMAD.MOV.U32 R12, RZ, RZ, R9 ;  /* 0x000000ffff0c7224 */ /* 0x000fe200078e0009 */
[C---:B------:R-:W-:Y:S01]  /*3b20*/  ISETP.GT.U32.AND P6, PT, R5.reuse, R153, PT ;  /* 0x000000990500720c */ /* 0x040fe20003fc4070 */
[----:B------:R-:W-:Y:S01]  /*3b30*/  @!P2 IMAD.MOV R123, RZ, RZ, -R123 ;  /* 0x000000ffff7ba224 */ /* 0x000fe200078e0a7b */
[----:B------:R-:W-:Y:S01]  /*3b40*/  ISETP.GT.U32.AND P2, PT, R5, R157, PT ;  /* 0x0000009d0500720c */ /* 0x000fe20003f44070 */
[----:B------:R-:W-:Y:S01]  /*3b50*/  IMAD.HI.U32 R8, R7, R12, RZ ;  /* 0x0000000c07087227 */ /* 0x000fe200078e00ff */
[----:B------:R-:W-:-:S02]  /*3b60*/  IADD3 R15, PT, PT, R252, 0x48, RZ ;  /* 0x00000048fc0f7810 */ /* 0x000fc40007ffe0ff */
[----:B------:R-:W-:Y:S01]  /*3b70*/  @!P5 IADD3 R155, PT, PT, R155, -R5, RZ ;  /* 0x800000059b9bd210 */ /* 0x000fe20007ffe0ff */
[----:B------:R-:W-:Y:S02]  /*3b80*/  IMAD.MOV R8, RZ, RZ, -R8 ;  /* 0x000000ffff087224 */ /* 0x000fe400078e0a08 */
[C---:B------:R-:W-:Y:S01]  /*3b90*/  VIADD R9, R252.reuse, 0x43 ;  /* 0x00000043fc097836 */ /* 0x040fe20000000000 */
[C---:B------:R-:W-:Y:S01]  /*3ba0*/  ISETP.GT.U32.AND P5, PT, R5.reuse, R155, PT ;  /* 0x0000009b0500720c */ /* 0x040fe20003fa4070 */
[----:B------:R-:W-:Y:S02]  /*3bb0*/  IMAD R159, R5, R8, R12 ;  /* 0x00000008059f7224 */ /* 0x000fe400078e020c */
[----:B------:R-:W-:Y:S01]  /*3bc0*/  @!P1 IMAD.IADD R125, R125, 0x1, -R5 ;  /* 0x000000017d7d9824 */ /* 0x000fe200078e0a05 */
[----:B------:R-:W-:Y:S01]  /*3bd0*/  IABS R14, R9 ;  /* 0x00000009000e7213 */ /* 0x000fe20000000000 */
[----:B------:R-:W-:Y:S01]  /*3be0*/  VIADD R13, R252, 0x45 ;  /* 0x00000045fc0d7836 */ /* 0x000fe20000000000 */
[----:B------:R-:W-:-:S02]  /*3bf0*/  @!P2 IADD3 R157, PT, PT, R157, -R5, RZ ;  /* 0x800000059d9da210 */ /* 0x000fc40007ffe0ff */
[----:B------:R-:W-:Y:S01]  /*3c00*/  @!P3 IADD3 R125, PT, PT, -R125, RZ, RZ ;  /* 0x000000ff7d7db210 */ /* 0x000fe20007ffe1ff */
[----:B------:R-:W-:Y:S01]  /*3c10*/  IMAD.HI.U32 R8, R7, R14, RZ ;  /* 0x0000000e07087227 */ /* 0x000fe200078e00ff */
[----:B------:R-:W-:Y:S02]  /*3c20*/  ISETP.GE.AND P3, PT, R11, RZ, PT ;  /* 0x000000ff0b00720c */ /* 0x000fe40003f66270 */
[----:B------:R-:W-:Y:S01]  /*3c30*/  ISETP.GT.U32.AND P2, PT, R5, R157, PT ;  /* 0x0000009d0500720c */ /* 0x000fe20003f44070 */
[----:B------:R-:W-:Y:S01]  /*3c40*/  @!P5 IMAD.IADD R155, R155, 0x1, -R5 ;  /* 0x000000019b9bd824 */ /* 0x000fe200078e0a05 */
[----:B------:R-:W-:Y:S01]  /*3c50*/  ISETP.GT.U32.AND P5, PT, R5, R159, PT ;  /* 0x0000009f0500720c */ /* 0x000fe20003fa4070 */
[----:B------:R-:W-:Y:S01]  /*3c60*/  VIADD R11, R252, 0x44 ;  /* 0x00000044fc0b7836 */ /* 0x000fe20000000000 */
[----:B------:R-:W-:Y:S01]  /*3c70*/  ISETP.GE.AND P1, PT, R16, RZ, PT ;  /* 0x000000ff1000720c */ /* 0x000fe20003f26270 */
[----:B------:R-:W-:Y:S01]  /*3c80*/  @!P4 IMAD.MOV R155, RZ, RZ, -R155 ;  /* 0x000000ffff9bc224 */ /* 0x000fe200078e0a9b */
[----:B------:R-:W-:-:S02]  /*3c90*/  IADD3 R8, PT, PT, -R8, RZ, RZ ;  /* 0x000000ff08087210 */ /* 0x000fc40007ffe1ff */
[----:B------:R-:W-:Y:S02]  /*3ca0*/  IABS R16, R13 ;  /* 0x0000000d00107213 */ /* 0x000fe40000000000 */
[----:B------:R-:W-:Y:S01]  /*3cb0*/  @!P6 IADD3 R153, PT, PT, R153, -R5, RZ ;  /* 0x800000059999e210 */ /* 0x000fe20007ffe0ff */
[----:B------:R-:W-:Y:S01]  /*3cc0*/  IMAD R161, R5, R8, R14 ;  /* 0x0000000805a17224 */ /* 0x000fe200078e020e */
[----:B------:R-:W-:Y:S01]  /*3cd0*/  ISETP.GE.AND P6, PT, R9, RZ, PT ;  /* 0x000000ff0900720c */ /* 0x000fe20003fc6270 */
[----:B------:R-:W-:Y:S01]  /*3ce0*/  IMAD.HI.U32 R8, R7, R16, RZ ;  /* 0x0000001007087227 */ /* 0x000fe200078e00ff */
[----:B------:R-:W-:Y:S02]  /*3cf0*/  IABS R9, R11 ;  /* 0x0000000b00097213 */ /* 0x000fe40000000000 */
[----:B------:R-:W-:Y:S01]  /*3d00*/  @!P2 IADD3 R157, PT, PT, R157, -R5, RZ ;  /* 0x800000059d9da210 */ /* 0x000fe20007ffe0ff */
[----:B------:R-:W-:Y:S01]  /*3d10*/  @!P5 IMAD.IADD R159, R159, 0x1, -R5 ;  /* 0x000000019f9fd824 */ /* 0x000fe200078e0a05 */
[----:B------:R-:W-:Y:S01]  /*3d20*/  IADD3 R8, PT, PT, -R8, RZ, RZ ;  /* 0x000000ff08087210 */ /* 0x000fe20007ffe1ff */
[----:B------:R-:W-:Y:S01]  /*3d30*/  IMAD.MOV.U32 R12, RZ, RZ, R9 ;  /* 0x000000ffff0c7224 */ /* 0x000fe200078e0009 */
[C---:B------:R-:W-:Y:S01]  /*3d40*/  ISETP.GT.U32.AND P2, PT, R5.reuse, R161, PT ;  /* 0x000000a10500720c */ /* 0x040fe20003f44070 */
[----:B------:R-:W-:Y:S01]  /*3d50*/  @!P1 IMAD.MOV R157, RZ, RZ, -R157 ;  /* 0x000000ffff9d9224 */ /* 0x000fe200078e0a9d */
[----:B------:R-:W-:Y:S01]  /*3d60*/  ISETP.GT.U32.AND P5, PT, R5, R159, PT ;  /* 0x0000009f0500720c */ /* 0x000fe20003fa4070 */
[----:B------:R-:W-:Y:S01]  /*3d70*/  IMAD.HI.U32 R9, R7, R12, RZ ;  /* 0x0000000c07097227 */ /* 0x000fe200078e00ff */
[----:B------:R-:W-:-:S03]  /*3d80*/  ISETP.GE.AND P4, PT, R13, RZ, PT ;  /* 0x000000ff0d00720c */ /* 0x000fc60003f86270 */
[C---:B------:R-:W-:Y:S01]  /*3d90*/  IMAD R165, R5.reuse, R8, R16 ;  /* 0x0000000805a57224 */ /* 0x040fe200078e0210 */
[----:B------:R-:W-:Y:S01]  /*3da0*/  IABS R16, R15 ;  /* 0x0000000f00107213 */ /* 0x000fe20000000000 */
[----:B------:R-:W-:Y:S02]  /*3db0*/  IMAD.MOV R9, RZ, RZ, -R9 ;  /* 0x000000ffff097224 */ /* 0x000fe400078e0a09 */
[C---:B------:R-:W-:Y:S02]  /*3dc0*/  VIADD R13, R252.reuse, 0x47 ;  /* 0x00000047fc0d7836 */ /* 0x040fe40000000000 */
[----:B------:R-:W-:Y:S02]  /*3dd0*/  IMAD R163, R5, R9, R12 ;  /* 0x0000000905a37224 */ /* 0x000fe400078e020c */
[--C-:B------:R-:W-:Y:S01]  /*3de0*/  @!P5 IMAD.IADD R159, R159, 0x1, -R5.reuse ;  /* 0x000000019f9fd824 */ /* 0x100fe200078e0a05 */
[----:B------:R-:W-:Y:S01]  /*3df0*/  ISETP.GT.U32.AND P5, PT, R5, R165, PT ;  /* 0x000000a50500720c */ /* 0x000fe20003fa4070 */
[----:B------:R-:W-:Y:S01]  /*3e00*/  @!P2 IMAD.IADD R161, R161, 0x1, -R5 ;  /* 0x00000001a1a1a824 */ /* 0x000fe200078e0a05 */
[----:B------:R-:W-:Y:S01]  /*3e10*/  ISETP.GT.U32.AND P1, PT, R5, R163, PT ;  /* 0x000000a30500720c */ /* 0x000fe20003f24070 */
[----:B------:R-:W-:Y:S01]  /*3e20*/  @!P0 IMAD.MOV R153, RZ, RZ, -R153 ;  /* 0x000000ffff998224 */ /* 0x000fe200078e0a99 */
[----:B------:R-:W-:Y:S01]  /*3e30*/  IABS R14, R13 ;  /* 0x0000000d000e7213 */ /* 0x000fe20000000000 */
[----:B------:R-:W-:Y:S01]  /*3e40*/  @!P3 IMAD.MOV R159, RZ, RZ, -R159 ;  /* 0x000000ffff9fb224 */ /* 0x000fe200078e0a9f */
[----:B------:R-:W-:Y:S01]  /*3e50*/  ISETP.GE.AND P0, PT, R11, RZ, PT ;  /* 0x000000ff0b00720c */ /* 0x000fe20003f06270 */
[----:B------:R-:W-:Y:S01]  /*3e60*/  VIADD R11, R252, 0x46 ;  /* 0x00000046fc0b7836 */ /* 0x000fe20000000000 */
[----:B------:R-:W-:Y:S01]  /*3e70*/  ISETP.GT.U32.AND P2, PT, R5, R161, PT ;  /* 0x000000a10500720c */ /* 0x000fe20003f44070 */
[----:B------:R-:W-:-:S03]  /*3e80*/  IMAD.HI.U32 R9, R7, R14, RZ ;  /* 0x0000000e07097227 */ /* 0x000fc600078e00ff */
[----:B------:R-:W-:Y:S01]  /*3e90*/  IABS R12, R11 ;  /* 0x0000000b000c7213 */ /* 0x000fe20000000000 */
[--C-:B------:R-:W-:Y:S01]  /*3ea0*/  @!P5 IMAD.IADD R165, R165, 0x1, -R5.reuse ;  /* 0x00000001a5a5d824 */ /* 0x100fe200078e0a05 */
[----:B------:R-:W-:Y:S01]  /*3eb0*/  ISETP.GE.AND P3, PT, R11, RZ, PT ;  /* 0x000000ff0b00720c */ /* 0x000fe20003f66270 */
[----:B------:R-:W-:Y:S01]  /*3ec0*/  IMAD.HI.U32 R11, R7, R16, RZ ;  /* 0x00000010070b7227 */ /* 0x000fe200078e00ff */
[----:B------:R-:W-:Y:S02]  /*3ed0*/  @!P1 IADD3 R163, PT, PT, R163, -R5, RZ ;  /* 0x80000005a3a39210 */ /* 0x000fe40007ffe0ff */
[----:B------:R-:W-:Y:S01]  /*3ee0*/  ISETP.GT.U32.AND P5, PT, R5, R165, PT ;  /* 0x000000a50500720c */ /* 0x000fe20003fa4070 */
[----:B------:R-:W-:Y:S01]  /*3ef0*/  IMAD.HI.U32 R8, R7, R12, RZ ;  /* 0x0000000c07087227 */ /* 0x000fe200078e00ff */
[----:B------:R-:W-:Y:S02]  /*3f00*/  IADD3 R9, PT, PT, -R9, RZ, RZ ;  /* 0x000000ff09097210 */ /* 0x000fe40007ffe1ff */
[----:B------:R-:W-:Y:S01]  /*3f10*/  IADD3 R11, PT, PT, -R11, RZ, RZ ;  /* 0x000000ff0b0b7210 */ /* 0x000fe20007ffe1ff */
[--C-:B------:R-:W-:Y:S01]  /*3f20*/  @!P2 IMAD.IADD R161, R161, 0x1, -R5.reuse ;  /* 0x00000001a1a1a824 */ /* 0x100fe200078e0a05 */
[C---:B------:R-:W-:Y:S01]  /*3f30*/  ISETP.GT.U32.AND P1, PT, R5.reuse, R163, PT ;  /* 0x000000a30500720c */ /* 0x040fe20003f24070 */
[----:B------:R-:W-:Y:S01]  /*3f40*/  IMAD R169, R5, R9, R14 ;  /* 0x0000000905a97224 */ /* 0x000fe200078e020e */
[----:B------:R-:W-:Y:S01]  /*3f50*/  ISETP.GE.AND P2, PT, R13, RZ, PT ;  /* 0x000000ff0d00720c */ /* 0x000fe20003f46270 */
[----:B------:R-:W-:Y:S01]  /*3f60*/  IMAD R171, R5, R11, R16 ;  /* 0x0000000b05ab7224 */ /* 0x000fe200078e0210 */
[----:B------:R-:W-:Y:S01]  /*3f70*/  @!P6 IADD3 R161, PT, PT, -R161, RZ, RZ ;  /* 0x000000ffa1a1e210 */ /* 0x000fe20007ffe1ff */
[----:B------:R-:W-:Y:S01]  /*3f80*/  IMAD.MOV R8, RZ, RZ, -R8 ;  /* 0x000000ffff087224 */ /* 0x000fe200078e0a08 */
[----:B------:R-:W-:Y:S01]  /*3f90*/  ISETP.GT.U32.AND P6, PT, R5, R169, PT ;  /* 0x000000a90500720c */ /* 0x000fe20003fc4070 */
[C---:B------:R-:W-:Y:S01]  /*3fa0*/  VIADD R13, R252.reuse, 0x4a ;  /* 0x0000004afc0d7836 */ /* 0x040fe20000000000 */
[----:B------:R-:W-:Y:S01]  /*3fb0*/  @!P5 IADD3 R165, PT, PT, R165, -R5, RZ ;  /* 0x80000005a5a5d210 */ /* 0x000fe20007ffe0ff */
[C---:B------:R-:W-:Y:S01]  /*3fc0*/  IMAD R167, R5.reuse, R8, R12 ;  /* 0x0000000805a77224 */ /* 0x040fe200078e020c */
[----:B------:R-:W-:Y:S01]  /*3fd0*/  ISETP.GT.U32.AND P5, PT, R5, R171, PT ;  /* 0x000000ab0500720c */ /* 0x000fe20003fa4070 */
[----:B------:R-:W-:Y:S01]  /*3fe0*/  VIADD R8, R252, 0x49 ;  /* 0x00000049fc087836 */ /* 0x000fe20000000000 */
[----:B------:R-:W-:Y:S01]  /*3ff0*/  IABS R14, R13 ;  /* 0x0000000d000e7213 */ /* 0x000fe20000000000 */
[----:B------:R-:W-:Y:S01]  /*4000*/  @!P1 IMAD.IADD R163, R163, 0x1, -R5 ;  /* 0x00000001a3a39824 */ /* 0x000fe200078e0a05 */
[----:B------:R-:W-:-:S02]  /*4010*/  ISETP.GT.U32.AND P1, PT, R5, R167, PT ;  /* 0x000000a70500720c */ /* 0x000fc40003f24070 */
[----:B------:R-:W-:Y:S01]  /*4020*/  IABS R12, R8 ;  /* 0x00000008000c7213 */ /* 0x000fe20000000000 */
[----:B------:R-:W-:Y:S01]  /*4030*/  IMAD.HI.U32 R9, R7, R14, RZ ;  /* 0x0000000e07097227 */ /* 0x000fe200078e00ff */
[----:B------:R-:W-:Y:S02]  /*4040*/  @!P4 IADD3 R165, PT, PT, -R165, RZ, RZ ;  /* 0x000000ffa5a5c210 */ /* 0x000fe40007ffe1ff */
[----:B------:R-:W-:Y:S01]  /*4050*/  @!P6 IADD3 R169, PT, PT, R169, -R5, RZ ;  /* 0x80000005a9a9e210 */ /* 0x000fe20007ffe0ff */
[----:B------:R-:W-:Y:S02]  /*4060*/  IMAD.MOV R9, RZ, RZ, -R9 ;  /* 0x000000ffff097224 */ /* 0x000fe400078e0a09 */
[--C-:B------:R-:W-:Y:S01]  /*4070*/  @!P5 IMAD.IADD R171, R171, 0x1, -R5.reuse ;  /* 0x00000001ababd824 */ /* 0x100fe200078e0a05 */
[C---:B------:R-:W-:Y:S01]  /*4080*/  ISETP.GT.U32.AND P5, PT, R5.reuse, R169, PT ;  /* 0x000000a90500720c */ /* 0x040fe20003fa4070 */
[----:B------:R-:W-:Y:S01]  /*4090*/  IMAD R173, R5, R9, R14 ;  /* 0x0000000905ad7224 */ /* 0x000fe200078e020e */
[----:B------:R-:W-:Y:S01]  /*40a0*/  IABS R14, R17 ;  /* 0x00000011000e7213 */ /* 0x000fe20000000000 */
[----:B------:R-:W-:Y:S01]  /*40b0*/  @!P1 IMAD.IADD R167, R167, 0x1, -R5 ;  /* 0x00000001a7a79824 */ /* 0x000fe200078e0a05 */
[----:B------:R-:W-:Y:S01]  /*40c0*/  ISETP.GE.AND P1, PT, R8, RZ, PT ;  /* 0x000000ff0800720c */ /* 0x000fe20003f26270 */
[----:B------:R-:W-:Y:S01]  /*40d0*/  @!P0 IMAD.MOV R163, RZ, RZ, -R163 ;  /* 0x000000ffffa38224 */ /* 0x000fe200078e0aa3 */
[----:B------:R-:W-:Y:S01]  /*40e0*/  ISETP.GE.AND P0, PT, R15, RZ, PT ;  /* 0x000000ff0f00720c */ /* 0x000fe20003f06270 */
[----:B------:R-:W-:Y:S01]  /*40f0*/  IMAD.HI.U32 R8, R7, R12, RZ ;  /* 0x0000000c07087227 */ /* 0x000fe200078e00ff */
[----:B------:R-:W-:-:S02]  /*4100*/  ISETP.GT.U32.AND P6, PT, R5, R167, PT ;  /* 0x000000a70500720c */ /* 0x000fc40003fc4070 */
[----:B------:R-:W-:Y:S01]  /*4110*/  ISETP.GT.U32.AND P4, PT, R5, R171, PT ;  /* 0x000000ab0500720c */ /* 0x000fe20003f84070 */
[C---:B------:R-:W-:Y:S02]  /*4120*/  VIADD R15, R252.reuse, 0x4b ;  /* 0x0000004bfc0f7836 */ /* 0x040fe40000000000 */
[----:B------:R-:W-:Y:S01]  /*4130*/  @!P5 IADD3 R169, PT, PT, R169, -R5, RZ ;  /* 0x80000005a9a9d210 */ /* 0x000fe20007ffe0ff */
[----:B------:R-:W-:Y:S01]  /*4140*/  IMAD.MOV R8, RZ, RZ, -R8 ;  /* 0x000000ffff087224 */ /* 0x000fe200078e0a08 */
[C---:B------:R-:W-:Y:S02]  /*4150*/  ISETP.GT.U32.AND P5, PT, R5.reuse, R173, PT ;  /* 0x000000ad0500720c */ /* 0x040fe40003fa4070 */
[----:B------:R-:W-:Y:S01]  /*4160*/  IABS R11, R15 ;  /* 0x0000000f000b7213 */ /* 0x000fe20000000000 */
[----:B------:R-:W-:Y:S02]  /*4170*/  IMAD R175, R5, R8, R12 ;  /* 0x0000000805af7224 */ /* 0x000fe400078e020c */
[----:B------:R-:W-:Y:S01]  /*4180*/  @!P2 IMAD.MOV R169, RZ, RZ, -R169 ;  /* 0x000000ffffa9a224 */ /* 0x000fe200078e0aa9 */
[----:B------:R-:W-:Y:S01]  /*4190*/  MOV R12, R11 ;  /* 0x0000000b000c7202 */ /* 0x000fe20000000f00 */
[----:B------:R-:W-:Y:S01]  /*41a0*/  @!P6 IMAD.IADD R167, R167, 0x1, -R5 ;  /* 0x00000001a7a7e824 */ /* 0x000fe200078e0a05 */
[----:B------:R-:W-:Y:S01]  /*41b0*/  ISETP.GT.U32.AND P6, PT, R5, R175, PT ;  /* 0x000000af0500720c */ /* 0x000fe20003fc4070 */
[----:B------:R-:W-:-:S02]  /*41c0*/  VIADD R11, R252, 0x4d ;  /* 0x0000004dfc0b7836 */ /* 0x000fc40000000000 */
[----:B------:R-:W-:-:S03]  /*41d0*/  IMAD.HI.U32 R8, R7, R12, RZ ;  /* 0x0000000c07087227 */ /* 0x000fc600078e00ff */
[----:B------:R-:W-:Y:S01]  /*41e0*/  IABS R16, R11 ;  /* 0x0000000b00107213 */ /* 0x000fe20000000000 */
[----:B------:R-:W-:Y:S02]  /*41f0*/  @!P5 IMAD.IADD R173, R173, 0x1, -R5 ;  /* 0x00000001adadd824 */ /* 0x000fe400078e0a05 */
[----:B------:R-:W-:Y:S02]  /*4200*/  IMAD.MOV R177, RZ, RZ, -R8 ;  /* 0x000000ffffb17224 */ /* 0x000fe400078e0a08 */
[----:B------:R-:W-:Y:S01]  /*4210*/  IMAD.HI.U32 R8, R7, R14, RZ ;  /* 0x0000000e07087227 */ /* 0x000fe200078e00ff */
[----:B------:R-:W-:Y:S02]  /*4220*/  ISETP.GT.U32.AND P5, PT, R5, R173, PT ;  /* 0x000000ad0500720c */ /* 0x000fe40003fa4070 */
[----:B------:R-:W-:Y:S01]  /*4230*/  @!P6 IADD3 R175, PT, PT, R175, -R5, RZ ;  /* 0x80000005afafe210 */ /* 0x000fe20007ffe0ff */
[----:B------:R-:W-:Y:S01]  /*4240*/  @!P3 IMAD.MOV R167, RZ, RZ, -R167 ;  /* 0x000000ffffa7b224 */ /* 0x000fe200078e0aa7 */
[----:B------:R-:W-:Y:S01]  /*4250*/  IADD3 R8, PT, PT, -R8, RZ, RZ ;  /* 0x000000ff08087210 */ /* 0x000fe20007ffe1ff */
[C---:B------:R-:W-:Y:S01]  /*4260*/  IMAD R177, R5.reuse, R177, R12 ;  /* 0x000000b105b17224 */ /* 0x040fe200078e020c */
[----:B------:R-:W-:Y:S01]  /*4270*/  ISETP.GT.U32.AND P3, PT, R5, R175, PT ;  /* 0x000000af0500720c */ /* 0x000fe20003f64070 */
[----:B------:R-:W-:Y:S01]  /*4280*/  @!P4 IMAD.IADD R171, R171, 0x1, -R5 ;  /* 0x00000001ababc824 */ /* 0x000fe200078e0a05 */
[----:B------:R-:W-:Y:S01]  /*4290*/  ISETP.GE.AND P4, PT, R13, RZ, PT ;  /* 0x000000ff0d00720c */ /* 0x000fe20003f86270 */
[C---:B------:R-:W-:Y:S01]  /*42a0*/  IMAD R179, R5.reuse, R8, R14 ;  /* 0x0000000805b37224 */ /* 0x040fe200078e020e */
[----:B------:R-:W-:Y:S01]  /*42b0*/  ISETP.GT.U32.AND P2, PT, R5, R177, PT ;  /* 0x000000b10500720c */ /* 0x000fe20003f44070 */
[----:B------:R-:W-:Y:S01]  /*42c0*/  IMAD.HI.U32 R9, R7, R16, RZ ;  /* 0x0000001007097227 */ /* 0x000fe200078e00ff */
[----:B------:R-:W-:-:S02]  /*42d0*/  IADD3 R13, PT, PT, R252, 0x4f, RZ ;  /* 0x0000004ffc0d7810 */ /* 0x000fc40007ffe0ff */
[----:B------:R-:W-:Y:S01]  /*42e0*/  ISETP.GE.AND P6, PT, R15, RZ, PT ;  /* 0x000000ff0f00720c */ /* 0x000fe20003fc6270 */
[----:B------:R-:W-:Y:S01]  /*42f0*/  @!P5 IMAD.IADD R173, R173, 0x1, -R5 ;  /* 0x00000001adadd824 */ /* 0x000fe200078e0a05 */
[----:B------:R-:W-:Y:S01]  /*4300*/  ISETP.GT.U32.AND P5, PT, R5, R179, PT ;  /* 0x000000b30500720c */ /* 0x000fe20003fa4070 */
[----:B------:R-:W-:Y:S01]  /*4310*/  IMAD.MOV R9, RZ, RZ, -R9 ;  /* 0x000000ffff097224 */ /* 0x000fe200078e0a09 */
[----:B------:R-:W-:Y:S01]  /*4320*/  IABS R14, R13 ;  /* 0x0000000d000e7213 */ /* 0x000fe20000000000 */
[----:B------:R-:W-:Y:S01]  /*4330*/  @!P3 IMAD.IADD R175, R175, 0x1, -R5 ;  /* 0x00000001afafb824 */ /* 0x000fe200078e0a05 */
[----:B------:R-:W-:Y:S01]  /*4340*/  ISETP.GE.AND P3, PT, R11, RZ, PT ;  /* 0x000000ff0b00720c */ /* 0x000fe20003f66270 */
[----:B------:R-:W-:Y:S01]  /*4350*/  VIADD R11, R252, 0x4e ;  /* 0x0000004efc0b7836 */ /* 0x000fe20000000000 */
[----:B------:R-:W-:Y:S01]  /*4360*/  @!P4 IADD3 R173, PT, PT, -R173, RZ, RZ ;  /* 0x000000ffadadc210 */ /* 0x000fe20007ffe1ff */
[----:B------:R-:W-:Y:S01]  /*4370*/  @!P1 IMAD.MOV R175, RZ, RZ, -R175 ;  /* 0x000000ffffaf9224 */ /* 0x000fe200078e0aaf */
[----:B------:R-:W-:Y:S01]  /*4380*/  @!P2 IADD3 R177, PT, PT, R177, -R5, RZ ;  /* 0x80000005b1b1a210 */ /* 0x000fe20007ffe0ff */
[----:B------:R-:W-:Y:S01]  /*4390*/  IMAD R181, R5, R9, R16 ;  /* 0x0000000905b57224 */ /* 0x000fe200078e0210 */
[----:B------:R-:W-:Y:S01]  /*43a0*/  IABS R12, R11 ;  /* 0x0000000b000c7213 */ /* 0x000fe20000000000 */
[----:B------:R-:W-:Y:S01]  /*43b0*/  IMAD.HI.U32 R9, R7, R14, RZ ;  /* 0x0000000e07097227 */ /* 0x000fe200078e00ff */
[----:B------:R-:W-:-:S02]  /*43c0*/  ISETP.GT.U32.AND P1, PT, R5, R177, PT ;  /* 0x000000b10500720c */ /* 0x000fc40003f24070 */
[----:B------:R-:W-:Y:S01]  /*43d0*/  ISETP.GT.U32.AND P2, PT, R5, R181, PT ;  /* 0x000000b50500720c */ /* 0x000fe20003f44070 */
[----:B------:R-:W-:Y:S01]  /*43e0*/  @!P5 IMAD.IADD R179, R179, 0x1, -R5 ;  /* 0x00000001b3b3d824 */ /* 0x000fe200078e0a05 */
[----:B------:R-:W-:Y:S01]  /*43f0*/  ISETP.GE.AND P5, PT, R11, RZ, PT ;  /* 0x000000ff0b00720c */ /* 0x000fe20003fa6270 */
[----:B------:R-:W-:Y:S01]  /*4400*/  IMAD.HI.U32 R8, R7, R12, RZ ;  /* 0x0000000c07087227 */ /* 0x000fe200078e00ff */
[----:B------:R-:W-:Y:S02]  /*4410*/  @!P0 IADD3 R171, PT, PT, -R171, RZ, RZ ;  /* 0x000000ffabab8210 */ /* 0x000fe40007ffe1ff */
[----:B------:R-:W-:Y:S01]  /*4420*/  ISETP.GT.U32.AND P4, PT, R5, R179, PT ;  /* 0x000000b30500720c */ /* 0x000fe20003f84070 */
[----:B------:R-:W-:Y:S01]  /*4430*/  IMAD.MOV R8, RZ, RZ, -R8 ;  /* 0x000000ffff087224 */ /* 0x000fe200078e0a08 */
[----:B------:R-:W-:Y:S01]  /*4440*/  ISETP.GE.AND P0, PT, R17, RZ, PT ;  /* 0x000000ff1100720c */ /* 0x000fe20003f06270 */
[----:B------:R-:W-:Y:S02]  /*4450*/  IMAD.MOV R9, RZ, RZ, -R9 ;  /* 0x000000ffff097224 */ /* 0x000fe400078e0a09 */
[----:B------:R-:W-:Y:S01]  /*4460*/  IMAD R211, R5, R8, R12 ;  /* 0x0000000805d37224 */ /* 0x000fe200078e020c */
[----:B------:R-:W-:Y:S01]  /*4470*/  @!P1 IADD3 R177, PT, PT, R177, -R5, RZ ;  /* 0x80000005b1b19210 */ /* 0x000fe20007ffe0ff */
[----:B------:R-:W-:Y:S01]  /*4480*/  IMAD R213, R5, R9, R14 ;  /* 0x0000000905d57224 */ /* 0x000fe200078e020e */
[----:B------:R-:W-:Y:S01]  /*4490*/  ISETP.GE.AND P1, PT, R13, RZ, PT ;  /* 0x000000ff0d00720c */ /* 0x000fe20003f26270 */
[----:B------:R-:W-:-:S02]  /*44a0*/  VIADD R15, R252, 0x50 ;  /* 0x00000050fc0f7836 */ /* 0x000fc40000000000 */
[----:B------:R-:W-:Y:S01]  /*44b0*/  @!P6 IMAD.MOV R177, RZ, RZ, -R177 ;  /* 0x000000ffffb1e224 */ /* 0x000fe200078e0ab1 */
[----:B------:R-:W-:Y:S01]  /*44c0*/  ISETP.GT.U32.AND P6, PT, R5, R213, PT ;  /* 0x000000d50500720c */ /* 0x000fe20003fc4070 */
[C---:B------:R-:W-:Y:S01]  /*44d0*/  VIADD R9, R252.reuse, 0x51 ;  /* 0x00000051fc097836 */ /* 0x040fe20000000000 */
[----:B------:R-:W-:Y:S01]  /*44e0*/  @!P4 IADD3 R179, PT, PT, R179, -R5, RZ ;  /* 0x80000005b3b3c210 */ /* 0x000fe20007ffe0ff */
[----:B------:R-:W-:Y:S01]  /*44f0*/  @!P2 IMAD.IADD R181, R181, 0x1, -R5 ;  /* 0x00000001b5b5a824 */ /* 0x000fe200078e0a05 */
[C---:B------:R-:W-:Y:S01]  /*4500*/  ISETP.GT.U32.AND P4, PT, R5.reuse, R211, PT ;  /* 0x000000d30500720c */ /* 0x040fe20003f84070 */
[C---:B------:R-:W-:Y:S01]  /*4510*/  VIADD R11, R252.reuse, 0x52 ;  /* 0x00000052fc0b7836 */ /* 0x040fe20000000000 */
[----:B------:R-:W-:Y:S01]  /*4520*/  IABS R16, R15 ;  /* 0x0000000f00107213 */ /* 0x000fe20000000000 */
[C---:B------:R-:W-:Y:S01]  /*4530*/  VIADD R13, R252.reuse, 0x53 ;  /* 0x00000053fc0d7836 */ /* 0x040fe20000000000 */
[----:B------:R-:W-:Y:S01]  /*4540*/  IABS R12, R9 ;  /* 0x00000009000c7213 */ /* 0x000fe20000000000 */
[----:B------:R-:W-:Y:S01]  /*4550*/  VIADD R17, R252, 0x55 ;  /* 0x00000055fc117836 */ /* 0x000fe20000000000 */
[----:B------:R-:W-:Y:S01]  /*4560*/  ISETP.GT.U32.AND P2, PT, R5, R181, PT ;  /* 0x000000b50500720c */ /* 0x000fe20003f44070 */
[----:B------:R-:W-:Y:S01]  /*4570*/  IMAD.HI.U32 R8, R7, R16, RZ ;  /* 0x0000001007087227 */ /* 0x000fe200078e00ff */
[----:B------:R-:W-:-:S02]  /*4580*/  IABS R14, R11 ;  /* 0x0000000b000e7213 */ /* 0x000fc40000000000 */
[----:B------:R-:W-:Y:S01]  /*4590*/  @!P0 IADD3 R179, PT, PT, -R179, RZ, RZ ;  /* 0x000000ffb3b38210 */ /* 0x000fe20007ffe1ff */
[----:B------:R-:W-:Y:S01]  /*45a0*/  IMAD.MOV R8, RZ, RZ, -R8 ;  /* 0x000000ffff087224 */ /* 0x000fe200078e0a08 */
[----:B------:R-:W-:Y:S01]  /*45b0*/  ISETP.GE.AND P0, PT, R15, RZ, PT ;  /* 0x000000ff0f00720c */ /* 0x000fe20003f06270 */
[--C-:B------:R-:W-:Y:S01]  /*45c0*/  @!P6 IMAD.IADD R213, R213, 0x1, -R5.reuse ;  /* 0x00000001d5d5e824 */ /* 0x100fe200078e0a05 */
[----:B------:R-:W-:Y:S01]  /*45d0*/  @!P4 IADD3 R211, PT, PT, R211, -R5, RZ ;  /* 0x80000005d3d3c210 */ /* 0x000fe20007ffe0ff */
[----:B------:R-:W-:Y:S01]  /*45e0*/  IMAD R217, R5, R8, R16 ;  /* 0x0000000805d97224 */ /* 0x000fe200078e0210 */
[----:B------:R-:W-:Y:S01]  /*45f0*/  IABS R16, R13 ;  /* 0x0000000d00107213 */ /* 0x000fe20000000000 */
[----:B------:R-:W-:Y:S01]  /*4600*/  IMAD.HI.U32 R8, R7, R12, RZ ;  /* 0x0000000c07087227 */ /* 0x000fe200078e00ff */
[C---:B------:R-:W-:Y:S02]  /*4610*/  ISETP.GT.U32.AND P4, PT, R5.reuse, R211, PT ;  /* 0x000000d30500720c */ /* 0x040fe40003f84070 */
[----:B------:R-:W-:Y:S01]  /*4620*/  ISETP.GT.U32.AND P6, PT, R5, R213, PT ;  /* 0x000000d50500720c */ /* 0x000fe20003fc4070 */
[----:B------:R-:W-:Y:S01]  /*4630*/  @!P2 IMAD.IADD R181, R181, 0x1, -R5 ;  /* 0x00000001b5b5a824 */ /* 0x000fe200078e0a05 */
[----:B------:R-:W-:Y:S01]  /*4640*/  IADD3 R8, PT, PT, -R8, RZ, RZ ;  /* 0x000000ff08087210 */ /* 0x000fe20007ffe1ff */
[----:B------:R-:W-:Y:S01]  /*4650*/  VIADD R15, R252, 0x54 ;  /* 0x00000054fc0f7836 */ /* 0x000fe20000000000 */
[----:B------:R-:W-:Y:S01]  /*4660*/  ISETP.GE.AND P2, PT, R9, RZ, PT ;  /* 0x000000ff0900720c */ /* 0x000fe20003f46270 */
[----:B------:R-:W-:Y:S01]  /*4670*/  IMAD.HI.U32 R9, R7, R16, RZ ;  /* 0x0000001007097227 */ /* 0x000fe200078e00ff */
[----:B------:R-:W-:-:S03]  /*4680*/  IABS R18, R17 ;  /* 0x0000001100127213 */ /* 0x000fc60000000000 */
[----:B------:R-:W-:Y:S01]  /*4690*/  IMAD R215, R5, R8, R12 ;  /* 0x0000000805d77224 */ /* 0x000fe200078e020c */
[----:B------:R-:W-:Y:S01]  /*46a0*/  IABS R12, R15 ;  /* 0x0000000f000c7213 */ /* 0x000fe20000000000 */
[----:B------:R-:W-:Y:S01]  /*46b0*/  IMAD.HI.U32 R8, R7, R14, RZ ;  /* 0x0000000e07087227 */ /* 0x000fe200078e00ff */
[----:B------:R-:W-:Y:S02]  /*46c0*/  @!P4 IADD3 R211, PT, PT, R211, -R5, RZ ;  /* 0x80000005d3d3c210 */ /* 0x000fe40007ffe0ff */
[----:B------:R-:W-:Y:S01]  /*46d0*/  ISETP.GT.U32.AND P4, PT, R5, R217, PT ;  /* 0x000000d90500720c */ /* 0x000fe20003f84070 */
[----:B------:R-:W-:Y:S01]  /*46e0*/  IMAD.MOV R8, RZ, RZ, -R8 ;  /* 0x000000ffff087224 */ /* 0x000fe200078e0a08 */
[----:B------:R-:W-:Y:S01]  /*46f0*/  @!P6 IADD3 R213, PT, PT, R213, -R5, RZ ;  /* 0x80000005d5d5e210 */ /* 0x000fe20007ffe0ff */
[----:B------:R-:W-:Y:S01]  /*4700*/  IMAD.MOV R9, RZ, RZ, -R9 ;  /* 0x000000ffff097224 */ /* 0x000fe200078e0a09 */
[C---:B------:R-:W-:Y:S01]  /*4710*/  ISETP.GT.U32.AND P6, PT, R5.reuse, R215, PT ;  /* 0x000000d70500720c */ /* 0x040fe20003fc4070 */
[----:B------:R-:W-:Y:S01]  /*4720*/  IMAD R221, R5, R8, R14 ;  /* 0x0000000805dd7224 */ /* 0x000fe200078e020e */
[----:B------:R-:W-:Y:S01]  /*4730*/  @!P1 IADD3 R213, PT, PT, -R213, RZ, RZ ;  /* 0x000000ffd5d59210 */ /* 0x000fe20007ffe1ff */
[----:B------:R-:W-:-:S02]  /*4740*/  IMAD R219, R5, R9, R16 ;  /* 0x0000000905db7224 */ /* 0x000fc400078e0210 */
[----:B------:R-:W-:Y:S02]  /*4750*/  VIADD R16, R252, 0x56 ;  /* 0x00000056fc107836 */ /* 0x000fe40000000000 */
[----:B------:R-:W-:-:S03]  /*4760*/  IMAD.HI.U32 R8, R7, R12, RZ ;  /* 0x0000000c07087227 */ /* 0x000fc600078e00ff */
[----:B------:R-:W-:Y:S01]  /*4770*/  IABS R14, R16 ;  /* 0x00000010000e7213 */ /* 0x000fe20000000000 */
[----:B------:R-:W-:Y:S01]  /*4780*/  @!P4 IMAD.IADD R217, R217, 0x1, -R5 ;  /* 0x00000001d9d9c824 */ /* 0x000fe200078e0a05 */
[----:B------:R-:W-:Y:S01]  /*4790*/  ISETP.GT.U32.AND P4, PT, R5, R221, PT ;  /* 0x000000dd0500720c */ /* 0x000fe20003f84070 */
[----:B------:R-:W-:Y:S01]  /*47a0*/  IMAD.MOV R8, RZ, RZ, -R8 ;  /* 0x000000ffff087224 */ /* 0x000fe200078e0a08 */
[----:B------:R-:W-:Y:S01]  /*47b0*/  @!P6 IADD3 R215, PT, PT, R215, -R5, RZ ;  /* 0x80000005d7d7e210 */ /* 0x000fe20007ffe0ff */
[----:B------:R-:W-:Y:S01]  /*47c0*/  @!P5 IMAD.MOV R211, RZ, RZ, -R211 ;  /* 0x000000ffffd3d224 */ /* 0x000fe200078e0ad3 */
[C---:B------:R-:W-:Y:S01]  /*47d0*/  ISETP.GT.U32.AND P6, PT, R5.reuse, R219, PT ;  /* 0x000000db0500720c */ /* 0x040fe20003fc4070 */
[----:B------:R-:W-:Y:S01]  /*47e0*/  IMAD R223, R5, R8, R12 ;  /* 0x0000000805df7224 */ /* 0x000fe200078e020c */
[----:B------:R-:W-:Y:S01]  /*47f0*/  IABS R12, R19 ;  /* 0x00000013000c7213 */ /* 0x000fe20000000000 */
[----:B------:R-:W-:-:S03]  /*4800*/  IMAD.HI.U32 R8, R7, R14, RZ ;  /* 0x0000000e07087227 */ /* 0x000fc600078e00ff */
[----:B------:R-:W-:Y:S01]  /*4810*/  ISETP.GT.U32.AND P1, PT, R5, R223, PT ;  /* 0x000000df0500720c */ /* 0x000fe20003f24070 */
[----:B------:R-:W-:Y:S01]  /*4820*/  IMAD.HI.U32 R9, R7, R18, RZ ;  /* 0x0000001207097227 */ /* 0x000fe200078e00ff */
[----:B------:R-:W-:-:S03]  /*4830*/  IADD3 R8, PT, PT, -R8, RZ, RZ ;  /* 0x000000ff08087210 */ /* 0x000fc60007ffe1ff */
[--C-:B------:R-:W-:Y:S01]  /*4840*/  @!P4 IMAD.IADD R221, R221, 0x1, -R5.reuse ;  /* 0x00000001ddddc824 */ /* 0x100fe200078e0a05 */
[----:B------:R-:W-:Y:S01]  /*4850*/  ISETP.GT.U32.AND P4, PT, R5, R217, PT ;  /* 0x000000d90500720c */ /* 0x000fe20003f84070 */
[----:B------:R-:W-:Y:S02]  /*4860*/  @!P6 IMAD.IADD R219, R219, 0x1, -R5 ;  /* 0x00000001dbdbe824 */ /* 0x000fe400078e0a05 */
[C---:B------:R-:W-:Y:S01]  /*4870*/  IMAD R231, R5.reuse, R8, R14 ;  /* 0x0000000805e77224 */ /* 0x040fe200078e020e */
[C---:B------:R-:W-:Y:S01]  /*4880*/  ISETP.GT.U32.AND P6, PT, R5.reuse, R221, PT ;  /* 0x000000dd0500720c */ /* 0x040fe20003fc4070 */
[----:B------:R-:W-:Y:S01]  /*4890*/  IMAD.MOV R9, RZ, RZ, -R9 ;  /* 0x000000ffff097224 */ /* 0x000fe200078e0a09 */
[----:B------:R-:W-:Y:S01]  /*48a0*/  ISETP.GT.U32.AND P5, PT, R5, R219, PT ;  /* 0x000000db0500720c */ /* 0x000fe20003fa4070 */
[----:B------:R-:W-:-:S04]  /*48b0*/  IMAD.HI.U32 R8, R7, R12, RZ ;  /* 0x0000000c07087227 */ /* 0x000fc800078e00ff */
[C---:B------:R-:W-:Y:S01]  /*48c0*/  IMAD R227, R5.reuse, R9, R18 ;  /* 0x0000000905e37224 */ /* 0x040fe200078e0212 */
[----:B------:R-:W-:Y:S01]  /*48d0*/  IADD3 R8, PT, PT, -R8, RZ, RZ ;  /* 0x000000ff08087210 */ /* 0x000fe20007ffe1ff */
[----:B------:R-:W-:Y:S01]  /*48e0*/  @!P3 IMAD.MOV R181, RZ, RZ, -R181 ;  /* 0x000000ffffb5b224 */ /* 0x000fe200078e0ab5 */
[----:B------:R-:W-:Y:S01]  /*48f0*/  ISETP.GT.U32.AND P3, PT, R5, R215, PT ;  /* 0x000000d70500720c */ /* 0x000fe20003f64070 */
[--C-:B------:R-:W-:Y:S01]  /*4900*/  @!P4 IMAD.IADD R217, R217, 0x1, -R5.reuse ;  /* 0x00000001d9d9c824 */ /* 0x100fe200078e0a05 */
[----:B------:R-:W-:Y:S01]  /*4910*/  ISETP.GT.U32.AND P4, PT, R5, R227, PT ;  /* 0x000000e30500720c */ /* 0x000fe20003f84070 */
[--C-:B------:R-:W-:Y:S01]  /*4920*/  @!P6 IMAD.IADD R221, R221, 0x1, -R5.reuse ;  /* 0x00000001dddde824 */ /* 0x100fe200078e0a05 */
[----:B------:R-:W-:Y:S01]  /*4930*/  ISETP.GT.U32.AND P6, PT, R5, R231, PT ;  /* 0x000000e70500720c */ /* 0x000fe20003fc4070 */
[----:B------:R-:W-:Y:S01]  /*4940*/  @!P5 IMAD.IADD R219, R219, 0x1, -R5 ;  /* 0x00000001dbdbd824 */ /* 0x000fe200078e0a05 */
[----:B------:R-:W-:Y:S01]  /*4950*/  ISETP.GE.AND P5, PT, R13, RZ, PT ;  /* 0x000000ff0d00720c */ /* 0x000fe20003fa6270 */
[----:B------:R-:W-:Y:S01]  /*4960*/  IMAD R229, R5, R8, R12 ;  /* 0x0000000805e57224 */ /* 0x000fe200078e020c */
[C---:B------:R-:W-:Y:S01]  /*4970*/  IADD3 R9, PT, PT, R252.reuse, 0x58, RZ ;  /* 0x00000058fc097810 */ /* 0x040fe20007ffe0ff */
[----:B------:R-:W-:-:S02]  /*4980*/  VIADD R13, R252, 0x5a ;  /* 0x0000005afc0d7836 */ /* 0x000fc40000000000 */
[--C-:B------:R-:W-:Y:S01]  /*4990*/  @!P1 IMAD.IADD R223, R223, 0x1, -R5.reuse ;  /* 0x00000001dfdf9824 */ /* 0x100fe200078e0a05 */
[----:B------:R-:W-:Y:S01]  /*49a0*/  IABS R14, R9 ;  /* 0x00000009000e7213 */ /* 0x000fe20000000000 */
[--C-:B------:R-:W-:Y:S01]  /*49b0*/  @!P3 IMAD.IADD R215, R215, 0x1, -R5.reuse ;  /* 0x00000001d7d7b824 */ /* 0x100fe200078e0a05 */
[----:B------:R-:W-:Y:S01]  /*49c0*/  ISETP.GE.AND P3, PT, R11, RZ, PT ;  /* 0x000000ff0b00720c */ /* 0x000fe20003f66270 */
[--C-:B------:R-:W-:Y:S01]  /*49d0*/  @!P4 IMAD.IADD R227, R227, 0x1, -R5.reuse ;  /* 0x00000001e3e3c824 */ /* 0x100fe200078e0a05 */
[----:B------:R-:W-:Y:S01]  /*49e0*/  IADD3 R11, PT, PT, R252, 0x59, RZ ;  /* 0x00000059fc0b7810 */ /* 0x000fe20007ffe0ff */
[----:B------:R-:W-:Y:S01]  /*49f0*/  @!P6 IMAD.IADD R231, R231, 0x1, -R5 ;  /* 0x00000001e7e7e824 */ /* 0x000fe200078e0a05 */
[----:B------:R-:W-:Y:S01]  /*4a00*/  @!P2 IADD3 R215, PT, PT, -R215, RZ, RZ ;  /* 0x000000ffd7d7a210 */ /* 0x000fe20007ffe1ff */
[----:B------:R-:W-:Y:S01]  /*4a10*/  IMAD.HI.U32 R8, R7, R14, RZ ;  /* 0x0000000e07087227 */ /* 0x000fe200078e00ff */
[----:B------:R-:W-:Y:S02]  /*4a20*/  @!P5 IADD3 R219, PT, PT, -R219, RZ, RZ ;  /* 0x000000ffdbdbd210 */ /* 0x000fe40007ffe1ff */
[C---:B------:R-:W-:Y:S01]  /*4a30*/  ISETP.GT.U32.AND P5, PT, R5.reuse, R229, PT ;  /* 0x000000e50500720c */ /* 0x040fe20003fa4070 */
[----:B------:R-:W-:Y:S01]  /*4a40*/  IMAD.MOV R8, RZ, RZ, -R8 ;  /* 0x000000ffff087224 */ /* 0x000fe200078e0a08 */
[C---:B------:R-:W-:Y:S01]  /*4a50*/  ISETP.GT.U32.AND P6, PT, R5.reuse, R231, PT ;  /* 0x000000e70500720c */ /* 0x040fe20003fc4070 */
[----:B------:R-:W-:Y:S01]  /*4a60*/  @!P0 IMAD.MOV R217, RZ, RZ, -R217 ;  /* 0x000000ffffd98224 */ /* 0x000fe200078e0ad9 */
[C---:B------:R-:W-:Y:S01]  /*4a70*/  ISETP.GT.U32.AND P2, PT, R5.reuse, R227, PT ;  /* 0x000000e30500720c */ /* 0x040fe20003f44070 */
[C---:B------:R-:W-:Y:S01]  /*4a80*/  IMAD R225, R5.reuse, R8, R14 ;  /* 0x0000000805e17224 */ /* 0x040fe200078e020e */
[----:B------:R-:W-:Y:S01]  /*4a90*/  IABS R12, R11 ;  /* 0x0000000b000c7213 */ /* 0x000fe20000000000 */
[----:B------:R-:W-:Y:S01]  /*4aa0*/  @!P3 IMAD.MOV R221, RZ, RZ, -R221 ;  /* 0x000000ffffddb224 */ /* 0x000fe200078e0add */
[----:B------:R-:W-:-:S02]  /*4ab0*/  ISETP.GT.U32.AND P0, PT, R5, R223, PT ;  /* 0x000000df0500720c */ /* 0x000fc40003f04070 */
[----:B------:R-:W-:Y:S01]  /*4ac0*/  ISETP.GE.AND P1, PT, R15, RZ, PT ;  /* 0x000000ff0f00720c */ /* 0x000fe20003f26270 */
[----:B------:R-:W-:Y:S01]  /*4ad0*/  IMAD.HI.U32 R8, R7, R12, RZ ;  /* 0x0000000c07087227 */ /* 0x000fe200078e00ff */
[----:B------:R-:W-:Y:S02]  /*4ae0*/  ISETP.GE.AND P4, PT, R17, RZ, PT ;  /* 0x000000ff1100720c */ /* 0x000fe40003f86270 */
[-C--:B------:R-:W-:Y:S01]  /*4af0*/  @!P5 IADD3 R229, PT, PT, R229, -R5.reuse, RZ ;  /* 0x80000005e5e5d210 */ /* 0x080fe20007ffe0ff */
[----:B------:R-:W-:Y:S01]  /*4b00*/  IMAD.MOV R8, RZ, RZ, -R8 ;  /* 0x000000ffff087224 */ /* 0x000fe200078e0a08 */
[----:B------:R-:W-:Y:S01]  /*4b10*/  @!P6 IADD3 R231, PT, PT, R231, -R5, RZ ;  /* 0x80000005e7e7e210 */ /* 0x000fe20007ffe0ff */
[--C-:B------:R-:W-:Y:S01]  /*4b20*/  @!P2 IMAD.IADD R227, R227, 0x1, -R5.reuse ;  /* 0x00000001e3e3a824 */ /* 0x100fe200078e0a05 */
[C---:B------:R-:W-:Y:S01]  /*4b30*/  ISETP.GT.U32.AND P6, PT, R5.reuse, R225, PT ;  /* 0x000000e10500720c */ /* 0x040fe20003fc4070 */
[C---:B------:R-:W-:Y:S01]  /*4b40*/  IMAD R233, R5.reuse, R8, R12 ;  /* 0x0000000805e97224 */ /* 0x040fe200078e020c */
[----:B------:R-:W-:Y:S01]  /*4b50*/  ISETP.GT.U32.AND P5, PT, R5, R229, PT ;  /* 0x000000e50500720c */ /* 0x000fe20003fa4070 */
[----:B------:R-:W-:Y:S01]  /*4b60*/  @!P0 IMAD.IADD R223, R223, 0x1, -R5 ;  /* 0x00000001dfdf8824 */ /* 0x000fe200078e0a05 */
[----:B------:R-:W-:Y:S01]  /*4b70*/  ISETP.GE.AND P2, PT, R9, RZ, PT ;  /* 0x000000ff0900720c */ /* 0x000fe20003f46270 */
[C---:B------:R-:W-:Y:S01]  /*4b80*/  VIADD R15, R252.reuse, 0x5b ;  /* 0x0000005bfc0f7836 */ /* 0x040fe20000000000 */
[----:B------:R-:W-:Y:S01]  /*4b90*/  IABS R9, R13 ;  /* 0x0000000d00097213 */ /* 0x000fe20000000000 */
[C---:B------:R-:W-:Y:S01]  /*4ba0*/  VIADD R17, R252.reuse, 0x5c ;  /* 0x0000005cfc117836 */ /* 0x040fe20000000000 */
[----:B------:R-:W-:Y:S01]  /*4bb0*/  ISETP.GE.AND P0, PT, R19, RZ, PT ;  /* 0x000000ff1300720c */ /* 0x000fe20003f06270 */
[----:B------:R-:W-:Y:S01]  /*4bc0*/  VIADD R19, R252, 0x5d ;  /* 0x0000005dfc137836 */ /* 0x000fe20000000000 */
[----:B------:R-:W-:Y:S01]  /*4bd0*/  MOV R12, R9 ;  /* 0x00000009000c7202 */ /* 0x000fe20000000f00 */
[----:B------:R-:W-:Y:S01]  /*4be0*/  @!P1 IMAD.MOV R223, RZ, RZ, -R223 ;  /* 0x000000ffffdf9224 */ /* 0x000fe200078e0adf */
[----:B------:R-:W-:Y:S01]  /*4bf0*/  ISETP.GE.AND P3, PT, R16, RZ, PT ;  /* 0x000000ff1000720c */ /* 0x000fe20003f66270 */
[----:B------:R-:W-:Y:S01]  /*4c00*/  @!P4 IMAD.MOV R227, RZ, RZ, -R227 ;  /* 0x000000ffffe3c224 */ /* 0x000fe200078e0ae3 */
[----:B------:R-:W-:Y:S01]  /*4c10*/  @!P6 IADD3 R225, PT, PT, R225, -R5, RZ ;  /* 0x80000005e1e1e210 */ /* 0x000fe20007ffe0ff */
[----:B------:R-:W-:Y:S01]  /*4c20*/  @!P5 IMAD.IADD R229, R229, 0x1, -R5 ;  /* 0x00000001e5e5d824 */ /* 0x000fe200078e0a05 */
[----:B------:R-:W-:Y:S01]  /*4c30*/  ISETP.GT.U32.AND P5, PT, R5, R233, PT ;  /* 0x000000e90500720c */ /* 0x000fe20003fa4070 */
[----:B------:R-:W-:Y:S01]  /*4c40*/  IMAD.HI.U32 R8, R7, R12, RZ ;  /* 0x0000000c07087227 */ /* 0x000fe200078e00ff */
[----:B------:R-:W-:-:S02]  /*4c50*/  ISETP.GT.U32.AND P6, PT, R5, R225, PT ;  /* 0x000000e10500720c */ /* 0x000fc40003fc4070 */
[----:B------:R-:W-:Y:S01]  /*4c60*/  IABS R18, R19 ;  /* 0x0000001300127213 */ /* 0x000fe20000000000 */
[----:B------:R-:W-:Y:S01]  /*4c70*/  IMAD.MOV R8, RZ, RZ, -R8 ;  /* 0x000000ffff087224 */ /* 0x000fe200078e0a08 */
[----:B------:R-:W-:Y:S02]  /*4c80*/  IABS R14, R15 ;  /* 0x0000000f000e7213 */ /* 0x000fe40000000000 */
[----:B------:R-:W-:Y:S01]  /*4c90*/  IABS R16, R17 ;  /* 0x0000001100107213 */ /* 0x000fe20000000000 */
[----:B------:R-:W-:Y:S01]  /*4ca0*/  IMAD R235, R5, R8, R12 ;  /* 0x0000000805eb7224 */ /* 0x000fe200078e020c */
[----:B------:R-:W-:Y:S01]  /*4cb0*/  ISETP.GE.AND P1, PT, R11, RZ, PT ;  /* 0x000000ff0b00720c */ /* 0x000fe20003f26270 */
[----:B------:R-:W-:Y:S01]  /*4cc0*/  IMAD.HI.U32 R11, R7, R18, RZ ;  /* 0x00000012070b7227 */ /* 0x000fe200078e00ff */
[----:B------:R-:W-:Y:S02]  /*4cd0*/  IABS R12, R20 ;  /* 0x00000014000c7213 */ /* 0x000fe40000000000 */
[----:B------:R-:W-:Y:S01]  /*4ce0*/  @!P0 IADD3 R229, PT, PT, -R229, RZ, RZ ;  /* 0x000000ffe5e58210 */ /* 0x000fe20007ffe1ff */
[--C-:B------:R-:W-:Y:S01]  /*4cf0*/  @!P5 IMAD.IADD R233, R233, 0x1, -R5.reuse ;  /* 0x00000001e9e9d824 */ /* 0x100fe200078e0a05 */
[----:B------:R-:W-:Y:S01]  /*4d00*/  ISETP.GE.AND P5, PT, R13, RZ, PT ;  /* 0x000000ff0d00720c */ /* 0x000fe20003fa6270 */
[----:B------:R-:W-:Y:S01]  /*4d10*/  @!P6 IMAD.IADD R225, R225, 0x1, -R5 ;  /* 0x00000001e1e1e824 */ /* 0x000fe200078e0a05 */
[----:B------:R-:W-:Y:S01]  /*4d20*/  ISETP.GT.U32.AND P6, PT, R5, R235, PT ;  /* 0x000000eb0500720c */ /* 0x000fe20003fc4070 */
[----:B------:R-:W-:Y:S01]  /*4d30*/  IMAD.HI.U32 R8, R7, R14, RZ ;  /* 0x0000000e07087227 */ /* 0x000fe200078e00ff */
[----:B------:R-:W-:-:S02]  /*4d40*/  ISETP.GT.U32.AND P4, PT, R5, R233, PT ;  /* 0x000000e90500720c */ /* 0x000fc40003f84070 */
[----:B------:R-:W-:Y:S01]  /*4d50*/  IADD3 R13, PT, PT, R252, 0x61, RZ ;  /* 0x00000061fc0d7810 */ /* 0x000fe20007ffe0ff */
[----:B------:R-:W-:-:S04]  /*4d60*/  IMAD.HI.U32 R9, R7, R16, RZ ;  /* 0x0000001007097227 */ /* 0x000fc800078e00ff */
[----:B------:R-:W-:Y:S01]  /*4d70*/  IMAD.MOV R11, RZ, RZ, -R11 ;  /* 0x000000ffff0b7224 */ /* 0x000fe200078e0a0b */
[----:B------:R-:W-:Y:S01]  /*4d80*/  IADD3 R9, PT, PT, -R9, RZ, RZ ;  /* 0x000000ff09097210 */ /* 0x000fe20007ffe1ff */
[----:B------:R-:W-:Y:S02]  /*4d90*/  IMAD.MOV R8, RZ, RZ, -R8 ;  /* 0x000000ffff087224 */ /* 0x000fe400078e0a08 */
[----:B------:R-:W-:Y:S01]  /*4da0*/  IMAD R241, R5, R11, R18 ;  /* 0x0000000b05f17224 */ /* 0x000fe200078e0212 */
[----:B------:R-:W-:Y:S01]  /*4db0*/  @!P6 IADD3 R235, PT, PT, R235, -R5, RZ ;  /* 0x80000005ebebe210 */ /* 0x000fe20007ffe0ff */
[----:B------:R-:W-:Y:S02]  /*4dc0*/  IMAD R237, R5, R8, R14 ;  /* 0x0000000805ed7224 */ /* 0x000fe400078e020e */
[----:B------:R-:W-:Y:S01]  /*4dd0*/  IMAD.HI.U32 R8, R7, R12, RZ ;  /* 0x0000000c07087227 */ /* 0x000fe200078e00ff */
[----:B------:R-:W-:-:S03]  /*4de0*/  ISETP.GT.U32.AND P6, PT, R5, R235, PT ;  /* 0x000000eb0500720c */ /* 0x000fc60003fc4070 */
[----:B------:R-:W-:Y:S01]  /*4df0*/  IMAD R239, R5, R9, R16 ;  /* 0x0000000905ef7224 */ /* 0x000fe200078e0210 */
[----:B------:R-:W-:Y:S01]  /*4e00*/  IADD3 R8, PT, PT, -R8, RZ, RZ ;  /* 0x000000ff08087210 */ /* 0x000fe20007ffe1ff */
[C---:B------:R-:W-:Y:S02]  /*4e10*/  VIADD R11, R252.reuse, 0x5f ;  /* 0x0000005ffc0b7836 */ /* 0x040fe40000000000 */
[----:B------:R-:W-:Y:S01]  /*4e20*/  @!P4 IMAD.IADD R233, R233, 0x1, -R5 ;  /* 0x00000001e9e9c824 */ /* 0x000fe200078e0a05 */
[C---:B------:R-:W-:Y:S01]  /*4e30*/  ISETP.GT.U32.AND P4, PT, R5.reuse, R241, PT ;  /* 0x000000f10500720c */ /* 0x040fe20003f84070 */
[----:B------:R-:W-:Y:S01]  /*4e40*/  @!P3 IMAD.MOV R231, RZ, RZ, -R231 ;  /* 0x000000ffffe7b224 */ /* 0x000fe200078e0ae7 */
[C---:B------:R-:W-:Y:S01]  /*4e50*/  ISETP.GT.U32.AND P3, PT, R5.reuse, R237, PT ;  /* 0x000000ed0500720c */ /* 0x040fe20003f64070 */
[C---:B------:R-:W-:Y:S01]  /*4e60*/  IMAD R243, R5.reuse, R8, R12 ;  /* 0x0000000805f37224 */ /* 0x040fe200078e020c */
[----:B------:R-:W-:Y:S01]  /*4e70*/  ISETP.GT.U32.AND P0, PT, R5, R239, PT ;  /* 0x000000ef0500720c */ /* 0x000fe20003f04070 */
[----:B------:R-:W-:Y:S01]  /*4e80*/  @!P6 IMAD.IADD R235, R235, 0x1, -R5 ;  /* 0x00000001ebebe824 */ /* 0x000fe200078e0a05 */
[----:B------:R-:W-:Y:S01]  /*4e90*/  IABS R9, R11 ;  /* 0x0000000b00097213 */ /* 0x000fe20000000000 */
[----:B------:R-:W-:Y:S01]  /*4ea0*/  @!P2 IMAD.MOV R225, RZ, RZ, -R225 ;  /* 0x000000ffffe1a224 */ /* 0x000fe200078e0ae1 */
[----:B------:R-:W-:Y:S01]  /*4eb0*/  ISETP.GE.AND P2, PT, R15, RZ, PT ;  /* 0x000000ff0f00720c */ /* 0x000fe20003f46270 */
[----:B------:R-:W-:Y:S01]  /*4ec0*/  @!P5 IMAD.MOV R235, RZ, RZ, -R235 ;  /* 0x000000ffffebd224 */ /* 0x000fe200078e0aeb */
[----:B------:R-:W-:Y:S01]  /*4ed0*/  ISETP.GT.U32.AND P5, PT, R5, R243, PT ;  /* 0x000000f30500720c */ /* 0x000fe20003fa4070 */
[----:B------:R-:W-:Y:S01]  /*4ee0*/  IMAD.MOV.U32 R12, RZ, RZ, R9 ;  /* 0x000000ffff0c7224 */ /* 0x000fe200078e0009 */
[----:B------:R-:W-:Y:S01]  /*4ef0*/  IADD3 R9, PT, PT, R252, 0x60, RZ ;  /* 0x00000060fc097810 */ /* 0x000fe20007ffe0ff */
[----:B------:R-:W-:Y:S01]  /*4f00*/  @!P4 IMAD.IADD R241, R241, 0x1, -R5 ;  /* 0x00000001f1f1c824 */ /* 0x000fe200078e0a05 */
[----:B------:R-:W-:Y:S01]  /*4f10*/  ISETP.GE.AND P6, PT, R17, RZ, PT ;  /* 0x000000ff1100720c */ /* 0x000fe20003fc6270 */
[----:B------:R-:W-:Y:S01]  /*4f20*/  IMAD.HI.U32 R8, R7, R12, RZ ;  /* 0x0000000c07087227 */ /* 0x000fe200078e00ff */
[----:B------:R-:W-:-:S02]  /*4f30*/  @!P3 IADD3 R237, PT, PT, R237, -R5, RZ ;  /* 0x80000005ededb210 */ /* 0x000fc40007ffe0ff */
[----:B------:R-:W-:Y:S01]  /*4f40*/  ISETP.GT.U32.AND P4, PT, R5, R241, PT ;  /* 0x000000f10500720c */ /* 0x000fe20003f84070 */
[----:B------:R-:W-:Y:S01]  /*4f50*/  @!P0 IMAD.IADD R239, R239, 0x1, -R5 ;  /* 0x00000001efef8824 */ /* 0x000fe200078e0a05 */
[----:B------:R-:W-:Y:S01]  /*4f60*/  ISETP.GT.U32.AND P0, PT, R5, R237, PT ;  /* 0x000000ed0500720c */ /* 0x000fe20003f04070 */
[----:B------:R-:W-:Y:S01]  /*4f70*/  @!P1 IMAD.MOV R233, RZ, RZ, -R233 ;  /* 0x000000ffffe99224 */ /* 0x000fe200078e0ae9 */
[----:B------:R-:W-:Y:S01]  /*4f80*/  IADD3 R8, PT, PT, -R8, RZ, RZ ;  /* 0x000000ff08087210 */ /* 0x000fe20007ffe1ff */
[----:B------:R-:W-:Y:S01]  /*4f90*/  @!P5 IMAD.IADD R243, R243, 0x1, -R5 ;  /* 0x00000001f3f3d824 */ /* 0x000fe200078e0a05 */
[----:B------:R-:W-:Y:S01]  /*4fa0*/  IABS R14, R9 ;  /* 0x00000009000e7213 */ /* 0x000fe20000000000 */
[C---:B------:R-:W-:Y:S01]  /*4fb0*/  VIADD R17, R252.reuse, 0x67 ;  /* 0x00000067fc117836 */ /* 0x040fe20000000000 */
[C---:B------:R-:W-:Y:S01]  /*4fc0*/  ISETP.GT.U32.AND P1, PT, R5.reuse, R239, PT ;  /* 0x000000ef0500720c */ /* 0x040fe20003f24070 */
[----:B------:R-:W-:Y:S01]  /*4fd0*/  IMAD R245, R5, R8, R12 ;  /* 0x0000000805f57224 */ /* 0x000fe200078e020c */
[----:B------:R-:W-:Y:S01]  /*4fe0*/  IABS R12, R13 ;  /* 0x0000000d000c7213 */ /* 0x000fe20000000000 */
[----:B------:R-:W-:Y:S01]  /*4ff0*/  IMAD.HI.U32 R8, R7, R14, RZ ;  /* 0x0000000e07087227 */ /* 0x000fe200078e00ff */
[----:B------:R-:W-:-:S02]  /*5000*/  IADD3 R15, PT, PT, R252, 0x63, RZ ;  /* 0x00000063fc0f7810 */ /* 0x000fc40007ffe0ff */
[----:B------:R-:W-:Y:S01]  /*5010*/  ISETP.GE.AND P5, PT, R9, RZ, PT ;  /* 0x000000ff0900720c */ /* 0x000fe20003fa6270 */
[--C-:B------:R-:W-:Y:S01]  /*5020*/  @!P0 IMAD.IADD R237, R237, 0x1, -R5.reuse ;  /* 0x00000001eded8824 */ /* 0x100fe200078e0a05 */
[----:B------:R-:W-:Y:S01]  /*5030*/  IADD3 R8, PT, PT, -R8, RZ, RZ ;  /* 0x000000ff08087210 */ /* 0x000fe20007ffe1ff */
[----:B------:R-:W-:Y:S01]  /*5040*/  @!P4 IMAD.IADD R241, R241, 0x1, -R5 ;  /* 0x00000001f1f1c824 */ /* 0x000fe200078e0a05 */
[C---:B------:R-:W-:Y:S01]  /*5050*/  ISETP.GT.U32.AND P4, PT, R5.reuse, R245, PT ;  /* 0x000000f50500720c */ /* 0x040fe20003f84070 */
[----:B------:R-:W-:Y:S01]  /*5060*/  @!P2 IMAD.MOV R237, RZ, RZ, -R237 ;  /* 0x000000ffffeda224 */ /* 0x000fe200078e0aed */
[C---:B------:R-:W-:Y:S01]  /*5070*/  ISETP.GT.U32.AND P2, PT, R5.reuse, R243, PT ;  /* 0x000000f30500720c */ /* 0x040fe20003f44070 */
[----:B------:R-:W-:Y:S01]  /*5080*/  IMAD R247, R5, R8, R14 ;  /* 0x0000000805f77224 */ /* 0x000fe200078e020e */
[----:B------:R-:W-:Y:S01]  /*5090*/  IABS R16, R15 ;  /* 0x0000000f00107213 */ /* 0x000fe20000000000 */
[----:B------:R-:W-:Y:S01]  /*50a0*/  IMAD.HI.U32 R8, R7, R12, RZ ;  /* 0x0000000c07087227 */ /* 0x000fe200078e00ff */
[----:B------:R-:W-:-:S02]  /*50b0*/  ISETP.GE.AND P0, PT, R20, RZ, PT ;  /* 0x000000ff1400720c */ /* 0x000fc40003f06270 */
[----:B------:R-:W-:Y:S01]  /*50c0*/  ISETP.GE.AND P3, PT, R19, RZ, PT ;  /* 0x000000ff1300720c */ /* 0x000fe20003f66270 */
[--C-:B------:R-:W-:Y:S01]  /*50d0*/  @!P1 IMAD.IADD R239, R239, 0x1, -R5.reuse ;  /* 0x00000001efef9824 */ /* 0x100fe200078e0a05 */
[----:B------:R-:W-:Y:S01]  /*50e0*/  IADD3 R8, PT, PT, -R8, RZ, RZ ;  /* 0x000000ff08087210 */ /* 0x000fe20007ffe1ff */
[----:B------:R-:W-:Y:S01]  /*50f0*/  IMAD.HI.U32 R9, R7, R16, RZ ;  /* 0x0000001007097227 */ /* 0x000fe200078e00ff */
[----:B------:R-:W-:Y:S02]  /*5100*/  ISETP.GE.AND P1, PT, R11, RZ, PT ;  /* 0x000000ff0b00720c */ /* 0x000fe40003f26270 */
[----:B------:R-:W-:Y:S01]  /*5110*/  IABS R20, R17 ;  /* 0x0000001100147213 */ /* 0x000fe20000000000 */
[----:B------:R-:W-:Y:S01]  /*5120*/  @!P4 IMAD.IADD R245, R245, 0x1, -R5 ;  /* 0x00000001f5f5c824 */ /* 0x000fe200078e0a05 */
[C---:B------:R-:W-:Y:S01]  /*5130*/  ISETP.GT.U32.AND P4, PT, R5.reuse, R247, PT ;  /* 0x000000f70500720c */ /* 0x040fe20003f84070 */
[----:B------:R-:W-:Y:S01]  /*5140*/  IMAD R249, R5, R8, R12 ;  /* 0x0000000805f97224 */ /* 0x000fe200078e020c */
[----:B------:R-:W-:Y:S01]  /*5150*/  @!P2 IADD3 R243, PT, PT, R243, -R5, RZ ;  /* 0x80000005f3f3a210 */ /* 0x000fe20007ffe0ff */
[----:B------:R-:W-:Y:S01]  /*5160*/  @!P6 IMAD.MOV R239, RZ, RZ, -R239 ;  /* 0x000000ffffefe224 */ /* 0x000fe200078e0aef */
[C---:B------:R-:W-:Y:S01]  /*5170*/  ISETP.GT.U32.AND P6, PT, R5.reuse, R245, PT ;  /* 0x000000f50500720c */ /* 0x040fe20003fc4070 */
[----:B------:R-:W-:Y:S01]  /*5180*/  VIADD R11, R252, 0x62 ;  /* 0x00000062fc0b7836 */ /* 0x000fe20000000000 */
[----:B------:R-:W-:Y:S01]  /*5190*/  ISETP.GT.U32.AND P2, PT, R5, R249, PT ;  /* 0x000000f90500720c */ /* 0x000fe20003f44070 */
[----:B------:R-:W-:Y:S01]  /*51a0*/  @!P0 IMAD.MOV R243, RZ, RZ, -R243 ;  /* 0x000000fffff38224 */ /* 0x000fe200078e0af3 */
[----:B------:R-:W-:Y:S01]  /*51b0*/  IADD3 R9, PT, PT, -R9, RZ, RZ ;  /* 0x000000ff09097210 */ /* 0x000fe20007ffe1ff */
[----:B------:R-:W-:Y:S01]  /*51c0*/  @!P3 IMAD.MOV R241, RZ, RZ, -R241 ;  /* 0x000000fffff1b224 */ /* 0x000fe200078e0af1 */
[----:B------:R-:W-:-:S02]  /*51d0*/  IABS R14, R11 ;  /* 0x0000000b000e7213 */ /* 0x000fc40000000000 */
[----:B------:R-:W-:Y:S01]  /*51e0*/  ISETP.GE.AND P3, PT, R13, RZ, PT ;  /* 0x000000ff0d00720c */ /* 0x000fe20003f66270 */
[--C-:B------:R-:W-:Y:S01]  /*51f0*/  @!P4 IMAD.IADD R247, R247, 0x1, -R5.reuse ;  /* 0x00000001f7f7c824 */ /* 0x100fe200078e0a05 */
[----:B------:R-:W-:Y:S01]  /*5200*/  ISETP.GE.AND P4, PT, R15, RZ, PT ;  /* 0x000000ff0f00720c */ /* 0x000fe20003f86270 */
[----:B------:R-:W-:Y:S01]  /*5210*/  IMAD.HI.U32 R8, R7, R14, RZ ;  /* 0x0000000e07087227 */ /* 0x000fe200078e00ff */
[C---:B------:R-:W-:Y:S02]  /*5220*/  IADD3 R15, PT, PT, R252.reuse, 0x66, RZ ;  /* 0x00000066fc0f7810 */ /* 0x040fe40007ffe0ff */
[C---:B------:R-:W-:Y:S01]  /*5230*/  IADD3 R13, PT, PT, R252.reuse, 0x65, RZ ;  /* 0x00000065fc0d7810 */ /* 0x040fe20007ffe0ff */
[--C-:B------:R-:W-:Y:S01]  /*5240*/  @!P6 IMAD.IADD R245, R245, 0x1, -R5.reuse ;  /* 0x00000001f5f5e824 */ /* 0x100fe200078e0a05 */
[----:B------:R-:W-:Y:S01]  /*5250*/  ISETP.GE.AND P6, PT, R11, RZ, PT ;  /* 0x000000ff0b00720c */ /* 0x000fe20003fc6270 */
[----:B------:R-:W-:Y:S01]  /*5260*/  @!P2 IMAD.IADD R249, R249, 0x1, -R5 ;  /* 0x00000001f9f9a824 */ /* 0x000fe200078e0a05 */
[C---:B------:R-:W-:Y:S01]  /*5270*/  ISETP.GT.U32.AND P2, PT, R5.reuse, R247, PT ;  /* 0x000000f70500720c */ /* 0x040fe20003f44070 */
[----:B------:R-:W-:Y:S01]  /*5280*/  IMAD.MOV R8, RZ, RZ, -R8 ;  /* 0x000000ffff087224 */ /* 0x000fe200078e0a08 */
[----:B------:R-:W-:Y:S01]  /*5290*/  IABS R12, R15 ;  /* 0x0000000f000c7213 */ /* 0x000fe20000000000 */
[----:B------:R-:W-:Y:S01]  /*52a0*/  VIADD R11, R252, 0x64 ;  /* 0x00000064fc0b7836 */ /* 0x000fe20000000000 */
[C---:B------:R-:W-:Y:S01]  /*52b0*/  ISETP.GT.U32.AND P0, PT, R5.reuse, R249, PT ;  /* 0x000000f90500720c */ /* 0x040fe20003f04070 */
[C---:B------:R-:W-:Y:S01]  /*52c0*/  IMAD R251, R5.reuse, R8, R14 ;  /* 0x0000000805fb7224 */ /* 0x040fe200078e020e */
[----:B------:R-:W-:Y:S01]  /*52d0*/  IABS R18, R13 ;  /* 0x0000000d00127213 */ /* 0x000fe20000000000 */
[C---:B------:R-:W-:Y:S01]  /*52e0*/  IMAD R14, R5.reuse, R9, R16 ;  /* 0x00000009050e7224 */ /* 0x040fe200078e0210 */
[----:B------:R-:W-:Y:S01]  /*52f0*/  IABS R16, R11 ;  /* 0x0000000b00107213 */ /* 0x000fe20000000000 */
[----:B------:R-:W-:Y:S01]  /*5300*/  @!P1 IMAD.MOV R245, RZ, RZ, -R245 ;  /* 0x000000fffff59224 */ /* 0x000fe200078e0af5 */
[----:B------:R-:W-:Y:S01]  /*5310*/  ISETP.GT.U32.AND P1, PT, R5, R251, PT ;  /* 0x000000fb0500720c */ /* 0x000fe20003f24070 */
[----:B------:R-:W-:-:S04]  /*5320*/  IMAD.HI.U32 R9, R7, R12, RZ ;  /* 0x0000000c07097227 */ /* 0x000fc800078e00ff */
[----:B------:R-:W-:-:S04]  /*5330*/  IMAD.HI.U32 R8, R7, R16, RZ ;  /* 0x0000001007087227 */ /* 0x000fc800078e00ff */
[--C-:B------:R-:W-:Y:S01]  /*5340*/  @!P2 IMAD.IADD R247, R247, 0x1, -R5.reuse ;  /* 0x00000001f7f7a824 */ /* 0x100fe200078e0a05 */
[----:B------:R-:W-:Y:S01]  /*5350*/  ISETP.GT.U32.AND P2, PT, R5, R14, PT ;  /* 0x0000000e0500720c */ /* 0x000fe20003f44070 */
[----:B------:R-:W-:Y:S01]  /*5360*/  @!P0 IMAD.IADD R249, R249, 0x1, -R5 ;  /* 0x00000001f9f98824 */ /* 0x000fe200078e0a05 */
[----:B------:R-:W-:Y:S01]  /*5370*/  IADD3 R8, PT, PT, -R8, RZ, RZ ;  /* 0x000000ff08087210 */ /* 0x000fe20007ffe1ff */
[----:B------:R-:W-:Y:S01]  /*5380*/  IMAD.MOV R9, RZ, RZ, -R9 ;  /* 0x000000ffff097224 */ /* 0x000fe200078e0a09 */
[----:B------:R-:W-:Y:S01]  /*5390*/  @!P1 IADD3 R251, PT, PT, R251, -R5, RZ ;  /* 0x80000005fbfb9210 */ /* 0x000fe20007ffe0ff */
[----:B------:R-:W-:Y:S01]  /*53a0*/  @!P3 IMAD.MOV R249, RZ, RZ, -R249 ;  /* 0x000000fffff9b224 */ /* 0x000fe200078e0af9 */
[----:B------:R-:W-:Y:S01]  /*53b0*/  ISETP.GE.AND P0, PT, R11, RZ, PT ;  /* 0x000000ff0b00720c */ /* 0x000fe20003f06270 */
[----:B------:R-:W-:Y:S01]  /*53c0*/  IMAD R16, R5, R8, R16 ;  /* 0x0000000805107224 */ /* 0x000fe200078e0210 */
[----:B------:R-:W-:Y:S01]  /*53d0*/  ISETP.GE.AND P3, PT, R13, RZ, PT ;  /* 0x000000ff0d00720c */ /* 0x000fe20003f66270 */
[----:B------:R-:W-:-:S03]  /*53e0*/  IMAD.HI.U32 R11, R7, R20, RZ ;  /* 0x00000014070b7227 */ /* 0x000fc600078e00ff */
[----:B------:R-:W-:Y:S01]  /*53f0*/  ISETP.GT.U32.AND P1, PT, R5, R16, PT ;  /* 0x000000100500720c */ /* 0x000fe20003f24070 */
[----:B------:R-:W-:Y:S01]  /*5400*/  @!P2 IMAD.IADD R14, R14, 0x1, -R5 ;  /* 0x000000010e0ea824 */ /* 0x000fe200078e0a05 */
[----:B------:R-:W-:Y:S01]  /*5410*/  IADD3 R11, PT, PT, -R11, RZ, RZ ;  /* 0x000000ff0b0b7210 */ /* 0x000fe20007ffe1ff */
[----:B------:R-:W-:-:S03]  /*5420*/  IMAD.HI.U32 R8, R7, R18, RZ ;  /* 0x0000001207087227 */ /* 0x000fc600078e00ff */
[C---:B------:R-:W-:Y:S01]  /*5430*/  ISETP.GT.U32.AND P2, PT, R5.reuse, R14, PT ;  /* 0x0000000e0500720c */ /* 0x040fe20003f44070 */
[----:B------:R-:W-:Y:S01]  /*5440*/  VIADD R13, R252, 0x68 ;  /* 0x00000068fc0d7836 */ /* 0x000fe20000000000 */
[----:B------:R-:W-:Y:S01]  /*5450*/  IADD3 R8, PT, PT, -R8, RZ, RZ ;  /* 0x000000ff08087210 */ /* 0x000fe20007ffe1ff */
[----:B------:R-:W-:Y:S01]  /*5460*/  @!P5 IMAD.MOV R247, RZ, RZ, -R247 ;  /* 0x000000fffff7d224 */ /* 0x000fe200078e0af7 */
[C---:B------:R-:W-:Y:S01]  /*5470*/  ISETP.GT.U32.AND P5, PT, R5.reuse, R251, PT ;  /* 0x000000fb0500720c */ /* 0x040fe20003fa4070 */
[C---:B------:R-:W-:Y:S01]  /*5480*/  IMAD R51, R5.reuse, R9, R12 ;  /* 0x0000000905337224 */ /* 0x040fe200078e020c */
[----:B------:R-:W-:Y:S01]  /*5490*/  IABS R12, R13 ;  /* 0x0000000d000c7213 */ /* 0x000fe20000000000 */
[--C-:B------:R-:W-:Y:S02]  /*54a0*/  @!P1 IMAD.IADD R16, R16, 0x1, -R5.reuse ;  /* 0x0000000110109824 */ /* 0x100fe400078e0a05 */
[C---:B------:R-:W-:Y:S02]  /*54b0*/  IMAD R49, R5.reuse, R11, R20 ;  /* 0x0000000b05317224 */ /* 0x040fe400078e0214 */
[C---:B------:R-:W-:Y:S01]  /*54c0*/  IMAD R18, R5.reuse, R8, R18 ;  /* 0x0000000805127224 */ /* 0x040fe200078e0212 */
[C---:B------:R-:W-:Y:S01]  /*54d0*/  ISETP.GT.U32.AND P1, PT, R5.reuse, R16, PT ;  /* 0x000000100500720c */ /* 0x040fe20003f24070 */
[----:B------:R-:W-:Y:S01]  /*54e0*/  @!P2 IMAD.IADD R14, R14, 0x1, -R5 ;  /* 0x000000010e0ea824 */ /* 0x000fe200078e0a05 */
[----:B------:R-:W-:Y:S01]  /*54f0*/  ISETP.GT.U32.AND P2, PT, R5, R51, PT ;  /* 0x000000330500720c */ /* 0x000fe20003f44070 */
[----:B------:R-:W-:-:S02]  /*5500*/  IMAD.HI.U32 R8, R7, R12, RZ ;  /* 0x0000000c07087227 */ /* 0x000fc400078e00ff */
[----:B------:R-:W-:Y:S02]  /*5510*/  @!P5 IADD3 R251, PT, PT, R251, -R5, RZ ;  /* 0x80000005fbfbd210 */ /* 0x000fe40007ffe0ff */
[----:B------:R-:W-:Y:S01]  /*5520*/  @!P4 IADD3 R14, PT, PT, -R14, RZ, RZ ;  /* 0x000000ff0e0ec210 */ /* 0x000fe20007ffe1ff */
[----:B------:R-:W-:Y:S01]  /*5530*/  IMAD.MOV R8, RZ, RZ, -R8 ;  /* 0x000000ffff087224 */ /* 0x000fe200078e0a08 */
[C---:B------:R-:W-:Y:S01]  /*5540*/  ISETP.GT.U32.AND P4, PT, R5.reuse, R49, PT ;  /* 0x000000310500720c */ /* 0x040fe20003f84070 */
[----:B------:R-:W-:Y:S01]  /*5550*/  VIADD R11, R252, 0x69 ;  /* 0x00000069fc0b7836 */ /* 0x000fe20000000000 */
[C---:B------:R-:W-:Y:S01]  /*5560*/  ISETP.GT.U32.AND P5, PT, R5.reuse, R18, PT ;  /* 0x000000120500720c */ /* 0x040fe20003fa4070 */
[----:B------:R-:W-:Y:S02]  /*5570*/  IMAD R47, R5, R8, R12 ;  /* 0x00000008052f7224 */ /* 0x000fe400078e020c */
[----:B------:R-:W-:Y:S01]  /*5580*/  @!P1 IMAD.IADD R16, R16, 0x1, -R5 ;  /* 0x0000000110109824 */ /* 0x000fe200078e0a05 */
[----:B------:R-:W-:Y:S01]  /*5590*/  IABS R9, R11 ;  /* 0x0000000b00097213 */ /* 0x000fe20000000000 */
[----:B------:R-:W-:Y:S01]  /*55a0*/  @!P6 IMAD.MOV R251, RZ, RZ, -R251 ;  /* 0x000000fffffbe224 */ /* 0x000fe200078e0afb */
[----:B------:R-:W-:Y:S01]  /*55b0*/  ISETP.GE.AND P6, PT, R15, RZ, PT ;  /* 0x000000ff0f00720c */ /* 0x000fe20003fc6270 */
[----:B------:R-:W-:Y:S01]  /*55c0*/  VIADD R15, R252, 0x6a ;  /* 0x0000006afc0f7836 */ /* 0x000fe20000000000 */
[----:B------:R-:W-:Y:S01]  /*55d0*/  @!P0 IADD3 R16, PT, PT, -R16, RZ, RZ ;  /* 0x000000ff10108210 */ /* 0x000fe20007ffe1ff */
[----:B------:R-:W-:Y:S01]  /*55e0*/  IMAD.MOV.U32 R12, RZ, RZ, R9 ;  /* 0x000000ffff0c7224 */ /* 0x000fe200078e0009 */
[----:B------:R-:W-:Y:S01]  /*55f0*/  ISETP.GT.U32.AND P0, PT, R5, R47, PT ;  /* 0x0000002f0500720c */ /* 0x000fe20003f04070 */
[----:B------:R-:W-:Y:S01]  /*5600*/  @!P4 IMAD.IADD R49, R49, 0x1, -R5 ;  /* 0x000000013131c824 */ /* 0x000fe200078e0a05 */
[----:B------:R-:W-:Y:S01]  /*5610*/  @!P2 IADD3 R51, PT, PT, R51, -R5, RZ ;  /* 0x800000053333a210 */ /* 0x000fe20007ffe0ff */
[----:B------:R-:W-:Y:S01]  /*5620*/  IMAD.HI.U32 R8, R7, R12, RZ ;  /* 0x0000000c07087227 */ /* 0x000fe200078e00ff */
[----:B------:R-:W-:-:S02]  /*5630*/  IABS R20, R15 ;  /* 0x0000000f00147213 */ /* 0x000fc40000000000 */
[----:B------:R-:W-:Y:S01]  /*5640*/  ISETP.GT.U32.AND P4, PT, R5, R49, PT ;  /* 0x000000310500720c */ /* 0x000fe20003f84070 */
[----:B------:R-:W-:Y:S01]  /*5650*/  IMAD.MOV R45, RZ, RZ, -R8 ;  /* 0x000000ffff2d7224 */ /* 0x000fe200078e0a08 */
[----:B------:R-:W-:Y:S01]  /*5660*/  @!P5 IADD3 R18, PT, PT, R18, -R5, RZ ;  /* 0x800000051212d210 */ /* 0x000fe20007ffe0ff */
[----:B------:R-:W-:Y:S01]  /*5670*/  IMAD.HI.U32 R8, R7, R20, RZ ;  /* 0x0000001407087227 */ /* 0x000fe200078e00ff */
[----:B------:R-:W-:Y:S02]  /*5680*/  ISETP.GT.U32.AND P2, PT, R5, R51, PT ;  /* 0x000000330500720c */ /* 0x000fe40003f44070 */
[----:B------:R-:W-:Y:S01]  /*5690*/  ISETP.GE.AND P1, PT, R17, RZ, PT ;  /* 0x000000ff1100720c */ /* 0x000fe20003f26270 */
[----:B------:R-:W-:Y:S01]  /*56a0*/  @!P0 IMAD.IADD R47, R47, 0x1, -R5 ;  /* 0x000000012f2f8824 */ /* 0x000fe200078e0a05 */
[C---:B------:R-:W-:Y:S01]  /*56b0*/  ISETP.GT.U32.AND P5, PT, R5.reuse, R18, PT ;  /* 0x000000120500720c */ /* 0x040fe20003fa4070 */
[----:B------:R-:W-:Y:S01]  /*56c0*/  IMAD.MOV R8, RZ, RZ, -R8 ;  /* 0x000000ffff087224 */ /* 0x000fe200078e0a08 */
[----:B------:R-:W-:Y:S01]  /*56d0*/  IADD3 R9, PT, PT, R252, 0x6b, RZ ;  /* 0x0000006bfc097810 */ /* 0x000fe20007ffe0ff */
[C---:B------:R-:W-:Y:S01]  /*56e0*/  IMAD R45, R5.reuse, R45, R12 ;  /* 0x0000002d052d7224 */ /* 0x040fe200078e020c */
[C---:B------:R-:W-:Y:S01]  /*56f0*/  ISETP.GT.U32.AND P0, PT, R5.reuse, R47, PT ;  /* 0x0000002f0500720c */ /* 0x040fe20003f04070 */
[----:B------:R-:W-:Y:S01]  /*5700*/  IMAD R43, R5, R8, R20 ;  /* 0x00000008052b7224 */ /* 0x000fe200078e0214 */
[----:B------:R-:W-:-:S02]  /*5710*/  @!P4 IADD3 R49, PT, PT, R49, -R5, RZ ;  /* 0x800000053131c210 */ /* 0x000fc40007ffe0ff */
[----:B------:R-:W-:Y:S01]  /*5720*/  IABS R12, R9 ;  /* 0x00000009000c7213 */ /* 0x000fe20000000000 */
[----:B------:R-:W-:Y:S01]  /*5730*/  @!P2 IMAD.IADD R51, R51, 0x1, -R5 ;  /* 0x000000013333a824 */ /* 0x000fe200078e0a05 */
[----:B------:R-:W-:Y:S01]  /*5740*/  ISETP.GE.AND P2, PT, R11, RZ, PT ;  /* 0x000000ff0b00720c */ /* 0x000fe20003f46270 */
[----:B------:R-:W-:Y:S01]  /*5750*/  @!P1 IMAD.MOV R49, RZ, RZ, -R49 ;  /* 0x000000ffff319224 */ /* 0x000fe200078e0a31 */
[----:B------:R-:W-:Y:S01]  /*5760*/  ISETP.GT.U32.AND P1, PT, R5, R43, PT ;  /* 0x0000002b0500720c */ /* 0x000fe20003f24070 */
[----:B------:R-:W-:Y:S01]  /*5770*/  @!P5 IMAD.IADD R18, R18, 0x1, -R5 ;  /* 0x000000011212d824 */ /* 0x000fe200078e0a05 */
[----:B------:R-:W-:Y:S01]  /*5780*/  ISETP.GE.AND P5, PT, R13, RZ, PT ;  /* 0x000000ff0d00720c */ /* 0x000fe20003fa6270 */
[----:B------:R-:W-:Y:S01]  /*5790*/  IMAD.HI.U32 R8, R7, R12, RZ ;  /* 0x0000000c07087227 */ /* 0x000fe200078e00ff */
[----:B------:R-:W-:Y:S02]  /*57a0*/  @!P6 IADD3 R51, PT, PT, -R51, RZ, RZ ;  /* 0x000000ff3333e210 */ /* 0x000fe40007ffe1ff */
[----:B------:R-:W-:Y:S01]  /*57b0*/  ISETP.GE.AND P6, PT, R9, RZ, PT ;  /* 0x000000ff0900720c */ /* 0x000fe20003fc6270 */
[----:B------:R-:W-:Y:S01]  /*57c0*/  IMAD.MOV R8, RZ, RZ, -R8 ;  /* 0x000000ffff087224 */ /* 0x000fe200078e0a08 */
[C---:B------:R-:W-:Y:S01]  /*57d0*/  IADD3 R9, PT, PT, R252.reuse, 0x6c, RZ ;  /* 0x0000006cfc097810 */ /* 0x040fe20007ffe0ff */
[C---:B------:R-:W-:Y:S01]  /*57e0*/  VIADD R11, R252.reuse, 0x6d ;  /* 0x0000006dfc0b7836 */ /* 0x040fe20000000000 */
[----:B------:R-:W-:Y:S01]  /*57f0*/  @!P0 IADD3 R47, PT, PT, R47, -R5, RZ ;  /* 0x800000052f2f8210 */ /* 0x000fe20007ffe0ff */
[----:B------:R-:W-:Y:S01]  /*5800*/  IMAD R41, R5, R8, R12 ;  /* 0x0000000805297224 */ /* 0x000fe200078e020c */
[----:B------:R-:W-:Y:S01]  /*5810*/  ISETP.GE.AND P0, PT, R9, RZ, PT ;  /* 0x000000ff0900720c */ /* 0x000fe20003f06270 */
[----:B------:R-:W-:Y:S01]  /*5820*/  @!P3 IMAD.MOV R18, RZ, RZ, -R18 ;  /* 0x000000ffff12b224 */ /* 0x000fe200078e0a12 */
[----:B------:R-:W-:Y:S01]  /*5830*/  IABS R9, R9 ;  /* 0x0000000900097213 */ /* 0x000fe20000000000 */
[----:B------:R-:W-:Y:S01]  /*5840*/  @!P5 IMAD.MOV R47, RZ, RZ, -R47 ;  /* 0x000000ffff2fd224 */ /* 0x000fe200078e0a2f */
[----:B------:R-:W-:Y:S01]  /*5850*/  ISETP.GT.U32.AND P4, PT, R5, R45, PT ;  /* 0x0000002d0500720c */ /* 0x000fe20003f84070 */
[----:B------:R-:W-:Y:S01]  /*5860*/  VIADD R13, R252, 0x6e ;  /* 0x0000006efc0d7836 */ /* 0x000fe20000000000 */
[----:B------:R-:W-:Y:S01]  /*5870*/  @!P1 IADD3 R43, PT, PT, R43, -R5, RZ ;  /* 0x800000052b2b9210 */ /* 0x000fe20007ffe0ff */
[----:B------:R-:W-:Y:S01]  /*5880*/  IMAD.MOV.U32 R12, RZ, RZ, R9 ;  /* 0x000000ffff0c7224 */ /* 0x000fe200078e0009 */
[----:B------:R-:W-:-:S02]  /*5890*/  ISETP.GT.U32.AND P5, PT, R5, R41, PT ;  /* 0x000000290500720c */ /* 0x000fc40003fa4070 */
[----:B------:R-:W-:Y:S01]  /*58a0*/  ISETP.GT.U32.AND P1, PT, R5, R43, PT ;  /* 0x0000002b0500720c */ /* 0x000fe20003f24070 */
[----:B------:R-:W-:Y:S01]  /*58b0*/  IMAD.HI.U32 R8, R7, R12, RZ ;  /* 0x0000000c07087227 */ /* 0x000fe200078e00ff */
[----:B------:R-:W-:Y:S02]  /*58c0*/  IABS R20, R11 ;  /* 0x0000000b00147213 */ /* 0x000fe40000000000 */
[----:B------:R-:W-:Y:S02]  /*58d0*/  ISETP.GE.AND P3, PT, R15, RZ, PT ;  /* 0x000000ff0f00720c */ /* 0x000fe40003f66270 */
[----:B------:R-:W-:Y:S01]  /*58e0*/  IADD3 R39, PT, PT, -R8, RZ, RZ ;  /* 0x000000ff08277210 */ /* 0x000fe20007ffe1ff */
[----:B------:R-:W-:Y:S01]  /*58f0*/  IMAD.HI.U32 R8, R7, R20, RZ ;  /* 0x0000001407087227 */ /* 0x000fe200078e00ff */
[----:B------:R-:W-:Y:S02]  /*5900*/  IABS R22, R13 ;  /* 0x0000000d00167213 */ /* 0x000fe40000000000 */
[----:B------:R-:W-:Y:S01]  /*5910*/  IADD3 R15, PT, PT, R252, 0x71, RZ ;  /* 0x00000071fc0f7810 */ /* 0x000fe20007ffe0ff */
[----:B------:R-:W-:-:S02]  /*5920*/  @!P4 IMAD.IADD R45, R45, 0x1, -R5 ;  /* 0x000000012d2dc824 */ /* 0x000fc400078e0a05 */
[----:B------:R-:W-:Y:S01]  /*5930*/  IMAD.MOV R37, RZ, RZ, -R8 ;  /* 0x000000ffff257224 */ /* 0x000fe200078e0a08 */
[----:B------:R-:W-:Y:S01]  /*5940*/  @!P1 IADD3 R43, PT, PT, R43, -R5, RZ ;  /* 0x800000052b2b9210 */ /* 0x000fe20007ffe0ff */
[----:B------:R-:W-:Y:S01]  /*5950*/  @!P5 IMAD.IADD R41, R41, 0x1, -R5 ;  /* 0x000000012929d824 */ /* 0x000fe200078e0a05 */
[C---:B------:R-:W-:Y:S01]  /*5960*/  ISETP.GT.U32.AND P4, PT, R5.reuse, R45, PT ;  /* 0x0000002d0500720c */ /* 0x040fe20003f84070 */
[----:B------:R-:W-:Y:S02]  /*5970*/  IMAD R37, R5, R37, R20 ;  /* 0x0000002505257224 */ /* 0x000fe400078e0214 */
[----:B------:R-:W-:Y:S01]  /*5980*/  IMAD.HI.U32 R8, R7, R22, RZ ;  /* 0x0000001607087227 */ /* 0x000fe200078e00ff */
[----:B------:R-:W-:-:S03]  /*5990*/  ISETP.GT.U32.AND P5, PT, R5, R41, PT ;  /* 0x000000290500720c */ /* 0x000fc60003fa4070 */
[----:B------:R-:W-:Y:S01]  /*59a0*/  @!P3 IMAD.MOV R43, RZ, RZ, -R43 ;  /* 0x000000ffff2bb224 */ /* 0x000fe200078e0a2b */
[C---:B------:R-:W-:Y:S01]  /*59b0*/  ISETP.GT.U32.AND P3, PT, R5.reuse, R37, PT ;  /* 0x000000250500720c */ /* 0x040fe20003f64070 */
[----:B------:R-:W-:Y:S02]  /*59c0*/  IMAD.MOV R8, RZ, RZ, -R8 ;  /* 0x000000ffff087224 */ /* 0x000fe400078e0a08 */
[C---:B------:R-:W-:Y:S02]  /*59d0*/  IMAD R39, R5.reuse, R39, R12 ;  /* 0x0000002705277224 */ /* 0x040fe400078e020c */
[----:B------:R-:W-:Y:S01]  /*59e0*/  IMAD R35, R5, R8, R22 ;  /* 0x0000000805237224 */ /* 0x000fe200078e0216 */
[----:B------:R-:W-:Y:S01]  /*59f0*/  IABS R22, R15 ;  /* 0x0000000f00167213 */ /* 0x000fe20000000000 */
[--C-:B------:R-:W-:Y:S01]  /*5a00*/  @!P4 IMAD.IADD R45, R45, 0x1, -R5.reuse ;  /* 0x000000012d2dc824 */ /* 0x100fe200078e0a05 */
[----:B------:R-:W-:Y:S01]  /*5a10*/  ISETP.GE.AND P4, PT, R11, RZ, PT ;  /* 0x000000ff0b00720c */ /* 0x000fe20003f86270 */
[----:B------:R-:W-:Y:S01]  /*5a20*/  @!P5 IMAD.IADD R41, R41, 0x1, -R5 ;  /* 0x000000012929d824 */ /* 0x000fe200078e0a05 */
[----:B------:R-:W-:Y:S01]  /*5a30*/  IADD3 R11, PT, PT, R252, 0x6f, RZ ;  /* 0x0000006ffc0b7810 */ /* 0x000fe20007ffe0ff */
[----:B------:R-:W-:Y:S01]  /*5a40*/  @!P2 IMAD.MOV R45, RZ, RZ, -R45 ;  /* 0x000000ffff2da224 */ /* 0x000fe200078e0a2d */
[----:B------:R-:W-:Y:S01]  /*5a50*/  ISETP.GT.U32.AND P5, PT, R5, R35, PT ;  /* 0x000000230500720c */ /* 0x000fe20003fa4070 */
[----:B------:R-:W-:Y:S01]  /*5a60*/  @!P6 IMAD.MOV R41, RZ, RZ, -R41 ;  /* 0x000000ffff29e224 */ /* 0x000fe200078e0a29 */
[----:B------:R-:W-:-:S02]  /*5a70*/  IABS R12, R11 ;  /* 0x0000000b000c7213 */ /* 0x000fc40000000000 */
[----:B------:R-:W-:Y:S02]  /*5a80*/  @!P3 IADD3 R37, PT, PT, R37, -R5, RZ ;  /* 0x800000052525b210 */ /* 0x000fe40007ffe0ff */
[----:B------:R-:W-:Y:S01]  /*5a90*/  ISETP.GE.AND P2, PT, R13, RZ, PT ;  /* 0x000000ff0d00720c */ /* 0x000fe20003f46270 */
[----:B------:R-:W-:Y:S01]  /*5aa0*/  VIADD R13, R252, 0x70 ;  /* 0x00000070fc0d7836 */ /* 0x000fe20000000000 */
[----:B------:R-:W-:Y:S01]  /*5ab0*/  ISETP.GT.U32.AND P3, PT, R5, R37, PT ;  /* 0x000000250500720c */ /* 0x000fe20003f64070 */
[----:B------:R-:W-:Y:S01]  /*5ac0*/  IMAD.HI.U32 R8, R7, R12, RZ ;  /* 0x0000000c07087227 */ /* 0x000fe200078e00ff */
[----:B------:R-:W-:Y:S02]  /*5ad0*/  ISETP.GT.U32.AND P1, PT, R5, R39, PT ;  /* 0x000000270500720c */ /* 0x000fe40003f24070 */
[----:B------:R-:W-:Y:S01]  /*5ae0*/  IABS R20, R13 ;  /* 0x0000000d00147213 */ /* 0x000fe20000000000 */
[----:B------:R-:W-:Y:S01]  /*5af0*/  IMAD.MOV R8, RZ, RZ, -R8 ;  /* 0x000000ffff087224 */ /* 0x000fe200078e0a08 */
[----:B------:R-:W-:Y:S01]  /*5b00*/  ISETP.GE.AND P6, PT, R11, RZ, PT ;  /* 0x000000ff0b00720c */ /* 0x000fe20003fc6270 */
[----:B------:R-:W-:-:S02]  /*5b10*/  @!P5 IMAD.IADD R35, R35, 0x1, -R5 ;  /* 0x000000012323d824 */ /* 0x000fc400078e0a05 */
[----:B------:R-:W-:Y:S02]  /*5b20*/  IMAD R33, R5, R8, R12 ;  /* 0x0000000805217224 */ /* 0x000fe400078e020c */
[----:B------:R-:W-:Y:S01]  /*5b30*/  IMAD.HI.U32 R9, R7, R20, RZ ;  /* 0x0000001407097227 */ /* 0x000fe200078e00ff */
[----:B------:R-:W-:Y:S02]  /*5b40*/  ISETP.GT.U32.AND P5, PT, R5, R35, PT ;  /* 0x000000230500720c */ /* 0x000fe40003fa4070 */
[----:B------:R-:W-:Y:S01]  /*5b50*/  @!P3 IADD3 R37, PT, PT, R37, -R5, RZ ;  /* 0x800000052525b210 */ /* 0x000fe20007ffe0ff */
[----:B------:R-:W-:Y:S01]  /*5b60*/  IMAD.HI.U32 R8, R7, R22, RZ ;  /* 0x0000001607087227 */ /* 0x000fe200078e00ff */
[----:B------:R-:W-:Y:S02]  /*5b70*/  ISETP.GT.U32.AND P3, PT, R5, R33, PT ;  /* 0x000000210500720c */ /* 0x000fe40003f64070 */
[----:B------:R-:W-:Y:S01]  /*5b80*/  IADD3 R9, PT, PT, -R9, RZ, RZ ;  /* 0x000000ff09097210 */ /* 0x000fe20007ffe1ff */
[----:B------:R-:W-:-:S02]  /*5b90*/  IMAD.MOV R8, RZ, RZ, -R8 ;  /* 0x000000ffff087224 */ /* 0x000fc400078e0a08 */
[--C-:B------:R-:W-:Y:S02]  /*5ba0*/  @!P1 IMAD.IADD R39, R39, 0x1, -R5.reuse ;  /* 0x0000000127279824 */ /* 0x100fe400078e0a05 */
[C---:B------:R-:W-:Y:S02]  /*5bb0*/  IMAD R31, R5.reuse, R9, R20 ;  /* 0x00000009051f7224 */ /* 0x040fe400078e0214 */
[C---:B------:R-:W-:Y:S01]  /*5bc0*/  VIADD R9, R252.reuse, 0x72 ;  /* 0x00000072fc097836 */ /* 0x040fe20000000000 */
[----:B------:R-:W-:Y:S01]  /*5bd0*/  ISETP.GT.U32.AND P1, PT, R5, R39, PT ;  /* 0x000000270500720c */ /* 0x000fe20003f24070 */
[----:B------:R-:W-:Y:S02]  /*5be0*/  @!P5 IMAD.IADD R35, R35, 0x1, -R5 ;  /* 0x000000012323d824 */ /* 0x000fe400078e0a05 */
[----:B------:R-:W-:Y:S01]  /*5bf0*/  @!P3 IADD3 R33, PT, PT, R33, -R5, RZ ;  /* 0x800000052121b210 */ /* 0x000fe20007ffe0ff */
[----:B------:R-:W-:Y:S01]  /*5c00*/  IMAD R29, R5, R8, R22 ;  /* 0x00000008051d7224 */ /* 0x000fe200078e0216 */
[----:B------:R-:W-:Y:S01]  /*5c10*/  IABS R12, R9 ;  /* 0x00000009000c7213 */ /* 0x000fe20000000000 */
[----:B------:R-:W-:Y:S01]  /*5c20*/  VIADD R11, R252, 0x73 ;  /* 0x00000073fc0b7836 */ /* 0x000fe20000000000 */
[----:B------:R-:W-:Y:S01]  /*5c30*/  @!P2 IADD3 R35, PT, PT, -R35, RZ, RZ ;  /* 0x000000ff2323a210 */ /* 0x000fe20007ffe1ff */
[----:B------:R-:W-:Y:S01]  /*5c40*/  @!P4 IMAD.MOV R37, RZ, RZ, -R37 ;  /* 0x000000ffff25c224 */ /* 0x000fe200078e0a25 */
[----:B------:R-:W-:Y:S01]  /*5c50*/  ISETP.GT.U32.AND P2, PT, R5, R33, PT ;  /* 0x000000210500720c */ /* 0x000fe20003f44070 */
[----:B------:R-:W-:Y:S01]  /*5c60*/  IMAD.HI.U32 R8, R7, R12, RZ ;  /* 0x0000000c07087227 */ /* 0x000fe200078e00ff */
[----:B------:R-:W-:-:S02]  /*5c70*/  ISETP.GT.U32.AND P5, PT, R5, R29, PT ;  /* 0x0000001d0500720c */ /* 0x000fc40003fa4070 */
[----:B------:R-:W-:Y:S01]  /*5c80*/  ISETP.GE.AND P3, PT, R9, RZ, PT ;  /* 0x000000ff0900720c */ /* 0x000fe20003f66270 */
[----:B------:R-:W-:Y:S01]  /*5c90*/  IMAD.MOV R8, RZ, RZ, -R8 ;  /* 0x000000ffff087224 */ /* 0x000fe200078e0a08 */
[----:B------:R-:W-:Y:S01]  /*5ca0*/  IABS R9, R11 ;  /* 0x0000000b00097213 */ /* 0x000fe20000000000 */
[----:B------:R-:W-:Y:S01]  /*5cb0*/  @!P1 IMAD.IADD R39, R39, 0x1, -R5 ;  /* 0x0000000127279824 */ /* 0x000fe200078e0a05 */
[----:B------:R-:W-:Y:S01]  /*5cc0*/  ISETP.GE.AND P1, PT, R13, RZ, PT ;  /* 0x000000ff0d00720c */ /* 0x000fe20003f26270 */
[----:B------:R-:W-:Y:S01]  /*5cd0*/  IMAD R27, R5, R8, R12 ;  /* 0x00000008051b7224 */ /* 0x000fe200078e020c */
[----:B------:R-:W-:Y:S01]  /*5ce0*/  ISETP.GE.AND P4, PT, R15, RZ, PT ;  /* 0x000000ff0f00720c */ /* 0x000fe20003f86270 */
[----:B------:R-:W-:Y:S01]  /*5cf0*/  IMAD.MOV.U32 R12, RZ, RZ, R9 ;  /* 0x000000ffff0c7224 */ /* 0x000fe200078e0009 */
[----:B------:R-:W-:Y:S01]  /*5d00*/  @!P0 IADD3 R39, PT, PT, -R39, RZ, RZ ;  /* 0x000000ff27278210 */ /* 0x000fe20007ffe1ff */
[----:B------:R-:W-:Y:S01]  /*5d10*/  VIADD R13, R252, 0x74 ;  /* 0x00000074fc0d7836 */ /* 0x000fe20000000000 */
[----:B------:R-:W-:Y:S01]  /*5d20*/  @!P2 IADD3 R33, PT, PT, R33, -R5, RZ ;  /* 0x800000052121a210 */ /* 0x000fe20007ffe0ff */
[----:B------:R-:W-:Y:S01]  /*5d30*/  IMAD.HI.U32 R8, R7, R12, RZ ;  /* 0x0000000c07087227 */ /* 0x000fe200078e00ff */
[----:B------:R-:W-:-:S02]  /*5d40*/  ISETP.GT.U32.AND P2, PT, R5, R27, PT ;  /* 0x0000001b0500720c */ /* 0x000fc40003f44070 */
[----:B------:R-:W-:Y:S01]  /*5d50*/  @!P5 IADD3 R29, PT, PT, R29, -R5, RZ ;  /* 0x800000051d1dd210 */ /* 0x000fe20007ffe0ff */
[----:B------:R-:W-:Y:S01]  /*5d60*/  @!P6 IMAD.MOV R33, RZ, RZ, -R33 ;  /* 0x000000ffff21e224 */ /* 0x000fe200078e0a21 */
[C---:B------:R-:W-:Y:S01]  /*5d70*/  ISETP.GT.U32.AND P0, PT, R5.reuse, R31, PT ;  /* 0x0000001f0500720c */ /* 0x040fe20003f04070 */
[----:B------:R-:W-:Y:S01]  /*5d80*/  VIADD R15, R252, 0x75 ;  /* 0x00000075fc0f7836 */ /* 0x000fe20000000000 */
[C---:B------:R-:W-:Y:S02]  /*5d90*/  ISETP.GT.U32.AND P5, PT, R5.reuse, R29, PT ;  /* 0x0000001d0500720c */ /* 0x040fe40003fa4070 */
[----:B------:R-:W-:Y:S02]  /*5da0*/  IADD3 R8, PT, PT, -R8, RZ, RZ ;  /* 0x000000ff08087210 */ /* 0x000fe40007ffe1ff */
[----:B------:R-:W-:Y:S02]  /*5db0*/  IABS R20, R13 ;  /* 0x0000000d00147213 */ /* 0x000fe40000000000 */
[----:B------:R-:W-:Y:S01]  /*5dc0*/  IABS R22, R15 ;  /* 0x0000000f00167213 */ /* 0x000fe20000000000 */
[----:B------:R-:W-:Y:S01]  /*5dd0*/  IMAD R25, R5, R8, R12 ;  /* 0x0000000805197224 */ /* 0x000fe200078e020c */
[----:B------:R-:W-:Y:S01]  /*5de0*/  @!P2 IADD3 R27, PT, PT, R27, -R5, RZ ;  /* 0x800000051b1ba210 */ /* 0x000fe20007ffe0ff */
[----:B------:R-:W-:Y:S01]  /*5df0*/  IMAD.HI.U32 R9, R7, R20, RZ ;  /* 0x0000001407097227 */ /* 0x000fe200078e00ff */
[----:B------:R-:W-:-:S02]  /*5e00*/  ISETP.GE.AND P2, PT, R15, RZ, PT ;  /* 0x000000ff0f00720c */ /* 0x000fc40003f46270 */
[----:B------:R-:W-:Y:S01]  /*5e10*/  ISETP.GT.U32.AND P6, PT, R5, R27, PT ;  /* 0x0000001b0500720c */ /* 0x000fe20003fc4070 */
[--C-:B------:R-:W-:Y:S01]  /*5e20*/  @!P5 IMAD.IADD R29, R29, 0x1, -R5.reuse ;  /* 0x000000011d1dd824 */ /* 0x100fe200078e0a05 */
[----:B------:R-:W-:Y:S01]  /*5e30*/  ISETP.GE.AND P5, PT, R13, RZ, PT ;  /* 0x000000ff0d00720c */ /* 0x000fe20003fa6270 */
[----:B------:R-:W-:Y:S02]  /*5e40*/  @!P0 IMAD.IADD R31, R31, 0x1, -R5 ;  /* 0x000000011f1f8824 */ /* 0x000fe400078e0a05 */
[----:B------:R-:W-:Y:S01]  /*5e50*/  IMAD.MOV R9, RZ, RZ, -R9 ;  /* 0x000000ffff097224 */ /* 0x000fe200078e0a09 */
[----:B------:R-:W-:Y:S01]  /*5e60*/  @!P4 IADD3 R29, PT, PT, -R29, RZ, RZ ;  /* 0x000000ff1d1dc210 */ /* 0x000fe20007ffe1ff */
[----:B------:R-:W-:Y:S01]  /*5e70*/  VIADD R8, R252, 0x76 ;  /* 0x00000076fc087836 */ /* 0x000fe20000000000 */
[C---:B------:R-:W-:Y:S01]  /*5e80*/  ISETP.GT.U32.AND P4, PT, R5.reuse, R25, PT ;  /* 0x000000190500720c */ /* 0x040fe20003f84070 */
[C---:B------:R-:W-:Y:S01]  /*5e90*/  IMAD R23, R5.reuse, R9, R20 ;  /* 0x0000000905177224 */ /* 0x040fe200078e0214 */
[----:B------:R-:W-:-:S02]  /*5ea0*/  ISETP.GT.U32.AND P0, PT, R5, R31, PT ;  /* 0x0000001f0500720c */ /* 0x000fc40003f04070 */
[----:B------:R-:W-:Y:S01]  /*5eb0*/  IABS R12, R8 ;  /* 0x00000008000c7213 */ /* 0x000fe20000000000 */
[----:B------:R-:W-:Y:S01]  /*5ec0*/  @!P6 IMAD.IADD R27, R27, 0x1, -R5 ;  /* 0x000000011b1be824 */ /* 0x000fe200078e0a05 */
[----:B------:R-:W-:-:S03]  /*5ed0*/  IADD3 R9, PT, PT, R252, 0x77, RZ ;  /* 0x00000077fc097810 */ /* 0x000fc60007ffe0ff */
[----:B------:R-:W-:Y:S01]  /*5ee0*/  @!P3 IMAD.MOV R27, RZ, RZ, -R27 ;  /* 0x000000ffff1bb224 */ /* 0x000fe200078e0a1b */
[----:B------:R-:W-:Y:S02]  /*5ef0*/  ISETP.GT.U32.AND P3, PT, R5, R23, PT ;  /* 0x000000170500720c */ /* 0x000fe40003f64070 */
[----:B------:R-:W-:Y:S01]  /*5f00*/  IABS R20, R9 ;  /* 0x0000000900147213 */ /* 0x000fe20000000000 */
[--C-:B------:R-:W-:Y:S01]  /*5f10*/  @!P4 IMAD.IADD R25, R25, 0x1, -R5.reuse ;  /* 0x000000011919c824 */ /* 0x100fe200078e0a05 */
[----:B------:R-:W-:Y:S01]  /*5f20*/  ISETP.GE.AND P6, PT, R9, RZ, PT ;  /* 0x000000ff0900720c */ /* 0x000fe20003fc6270 */
[----:B------:R-:W-:Y:S01]  /*5f30*/  @!P0 IMAD.IADD R31, R31, 0x1, -R5 ;  /* 0x000000011f1f8824 */ /* 0x000fe200078e0a05 */
[----:B------:R-:W-:Y:S01]  /*5f40*/  ISETP.GE.AND P0, PT, R11, RZ, PT ;  /* 0x000000ff0b00720c */ /* 0x000fe20003f06270 */
[----:B------:R-:W-:Y:S01]  /*5f50*/  IMAD.HI.U32 R11, R7, R22, RZ ;  /* 0x00000016070b7227 */ /* 0x000fe200078e00ff */
[----:B------:R-:W-:-:S03]  /*5f60*/  ISETP.GT.U32.AND P4, PT, R5, R25, PT ;  /* 0x000000190500720c */ /* 0x000fc60003f84070 */
[----:B------:R-:W-:Y:S01]  /*5f70*/  @!P1 IMAD.MOV R31, RZ, RZ, -R31 ;  /* 0x000000ffff1f9224 */ /* 0x000fe200078e0a1f */
[----:B------:R-:W-:Y:S01]  /*5f80*/  ISETP.GE.AND P1, PT, R8, RZ, PT ;  /* 0x000000ff0800720c */ /* 0x000fe20003f26270 */
[----:B------:R-:W-:Y:S01]  /*5f90*/  IMAD.HI.U32 R8, R7, R12, RZ ;  /* 0x0000000c07087227 */ /* 0x000fe200078e00ff */
[----:B------:R-:W-:-:S03]  /*5fa0*/  @!P3 IADD3 R23, PT, PT, R23, -R5, RZ ;  /* 0x800000051717b210 */ /* 0x000fc60007ffe0ff */
[----:B------:R-:W-:Y:S01]  /*5fb0*/  IMAD.MOV R11, RZ, RZ, -R11 ;  /* 0x000000ffff0b7224 */ /* 0x000fe200078e0a0b */
[----:B------:R-:W-:Y:S01]  /*5fc0*/  IADD3 R8, PT, PT, -R8, RZ, RZ ;  /* 0x000000ff08087210 */ /* 0x000fe20007ffe1ff */
[----:B------:R-:W-:Y:S01]  /*5fd0*/  IMAD.HI.U32 R9, R7, R20, RZ ;  /* 0x0000001407097227 */ /* 0x000fe200078e00ff */
[----:B------:R-:W-:-:S03]  /*5fe0*/  ISETP.GT.U32.AND P3, PT, R5, R23, PT ;  /* 0x000000170500720c */ /* 0x000fc60003f64070 */
[----:B------:R-:W-:Y:S01]  /*5ff0*/  IMAD R19, R5, R11, R22 ;  /* 0x0000000b05137224 */ /* 0x000fe200078e0216 */
[----:B------:R-:W-:Y:S01]  /*6000*/  IABS R11, R26 ;  /* 0x0000001a000b7213 */ /* 0x000fe20000000000 */
[----:B------:R-:W-:Y:S01]  /*6010*/  @!P4 IMAD.IADD R25, R25, 0x1, -R5 ;  /* 0x000000011919c824 */ /* 0x000fe200078e0a05 */
[----:B------:R-:W-:Y:S01]  /*6020*/  IABS R22, R28 ;  /* 0x0000001c00167213 */ /* 0x000fe20000000000 */
[----:B------:R-:W-:Y:S01]  /*6030*/  IMAD.MOV R9, RZ, RZ, -R9 ;  /* 0x000000ffff097224 */ /* 0x000fe200078e0a09 */
[C---:B------:R-:W-:Y:S01]  /*6040*/  ISETP.GT.U32.AND P4, PT, R5.reuse, R19, PT ;  /* 0x000000130500720c */ /* 0x040fe20003f84070 */
[----:B------:R-:W-:Y:S01]  /*6050*/  IMAD R21, R5, R8, R12 ;  /* 0x0000000805157224 */ /* 0x000fe200078e020c */
[----:B------:R-:W-:Y:S01]  /*6060*/  @!P0 IADD3 R25, PT, PT, -R25, RZ, RZ ;  /* 0x000000ff19198210 */ /* 0x000fe20007ffe1ff */
[----:B------:R-:W-:Y:S01]  /*6070*/  IMAD.MOV.U32 R12, RZ, RZ, R11 ;  /* 0x000000ffff0c7224 */ /* 0x000fe200078e000b */
[----:B------:R-:W-:Y:S01]  /*6080*/  IABS R11, R30 ;  /* 0x0000001e000b7213 */ /* 0x000fe20000000000 */
[C---:B------:R-:W-:Y:S01]  /*6090*/  IMAD R17, R5.reuse, R9, R20 ;  /* 0x0000000905117224 */ /* 0x040fe200078e0214 */
[----:B------:R-:W-:Y:S01]  /*60a0*/  ISETP.GT.U32.AND P0, PT, R5, R21, PT ;  /* 0x000000150500720c */ /* 0x000fe20003f04070 */
[----:B------:R-:W-:-:S04]  /*60b0*/  IMAD.HI.U32 R8, R7, R12, RZ ;  /* 0x0000000c07087227 */ /* 0x000fc800078e00ff */
[--C-:B------:R-:W-:Y:S01]  /*60c0*/  @!P3 IMAD.IADD R23, R23, 0x1, -R5.reuse ;  /* 0x000000011717b824 */ /* 0x100fe200078e0a05 */
[----:B------:R-:W-:Y:S01]  /*60d0*/  ISETP.GT.U32.AND P3, PT, R5, R17, PT ;  /* 0x000000110500720c */ /* 0x000fe20003f64070 */
[----:B------:R-:W-:Y:S01]  /*60e0*/  @!P4 IMAD.IADD R19, R19, 0x1, -R5 ;  /* 0x000000011313c824 */ /* 0x000fe200078e0a05 */
[----:B------:R-:W-:Y:S01]  /*60f0*/  IADD3 R15, PT, PT, -R8, RZ, RZ ;  /* 0x000000ff080f7210 */ /* 0x000fe20007ffe1ff */
[----:B------:R-:W-:Y:S02]  /*6100*/  IMAD.MOV.U32 R20, RZ, RZ, R11 ;  /* 0x000000ffff147224 */ /* 0x000fe400078e000b */
[----:B------:R-:W-:Y:S02]  /*6110*/  IMAD.HI.U32 R9, R7, R22, RZ ;  /* 0x0000001607097227 */ /* 0x000fe400078e00ff */
[----:B------:R-:W-:Y:S02]  /*6120*/  @!P0 IADD3 R21, PT, PT, R21, -R5, RZ ;  /* 0x8000000515158210 */ /* 0x000fe40007ffe0ff */
[C---:B------:R-:W-:Y:S01]  /*6130*/  IMAD R15, R5.reuse, R15, R12 ;  /* 0x0000000f050f7224 */ /* 0x040fe200078e020c */
[----:B------:R-:W-:Y:S01]  /*6140*/  ISETP.GT.U32.AND P0, PT, R5, R19, PT ;  /* 0x000000130500720c */ /* 0x000fe20003f04070 */
[----:B------:R-:W-:Y:S01]  /*6150*/  IMAD.HI.U32 R8, R7, R20, RZ ;  /* 0x0000001407087227 */ /* 0x000fe200078e00ff */
[----:B------:R-:W-:-:S02]  /*6160*/  IABS R12, R32 ;  /* 0x00000020000c7213 */ /* 0x000fc40000000000 */
[----:B------:R-:W-:Y:S01]  /*6170*/  ISETP.GT.U32.AND P4, PT, R5, R15, PT ;  /* 0x0000000f0500720c */ /* 0x000fe20003f84070 */
[----:B------:R-:W-:Y:S01]  /*6180*/  @!P3 IMAD.IADD R17, R17, 0x1, -R5 ;  /* 0x000000011111b824 */ /* 0x000fe200078e0a05 */
[C---:B------:R-:W-:Y:S01]  /*6190*/  ISETP.GT.U32.AND P3, PT, R5.reuse, R21, PT ;  /* 0x000000150500720c */ /* 0x040fe20003f64070 */
[----:B------:R-:W-:Y:S02]  /*61a0*/  IMAD.MOV R9, RZ, RZ, -R9 ;  /* 0x000000ffff097224 */ /* 0x000fe400078e0a09 */
[----:B------:R-:W-:Y:S02]  /*61b0*/  IMAD.MOV R8, RZ, RZ, -R8 ;  /* 0x000000ffff087224 */ /* 0x000fe400078e0a08 */
[C---:B------:R-:W-:Y:S01]  /*61c0*/  IMAD R13, R5.reuse, R9, R22 ;  /* 0x00000009050d7224 */ /* 0x040fe200078e0216 */
[----:B------:R-:W-:Y:S01]  /*61d0*/  IABS R22, R36 ;  /* 0x0000002400167213 */ /* 0x000fe20000000000 */
[----:B------:R-:W-:Y:S01]  /*61e0*/  IMAD R11, R5, R8, R20 ;  /* 0x00000008050b7224 */ /* 0x000fe200078e0214 */
[----:B------:R-:W-:Y:S01]  /*61f0*/  IABS R20, R34 ;  /* 0x0000002200147213 */ /* 0x000fe20000000000 */
[----:B------:R-:W-:Y:S01]  /*6200*/  @!P0 IMAD.IADD R19, R19, 0x1, -R5 ;  /* 0x0000000113138824 */ /* 0x000fe200078e0a05 */
[----:B------:R-:W-:Y:S01]  /*6210*/  ISETP.GT.U32.AND P0, PT, R5, R13, PT ;  /* 0x0000000d0500720c */ /* 0x000fe20003f04070 */
[----:B------:R-:W-:Y:S01]  /*6220*/  IMAD.HI.U32 R8, R7, R12, RZ ;  /* 0x0000000c07087227 */ /* 0x000fe200078e00ff */
[----:B------:R-:W-:-:S02]  /*6230*/  @!P4 IADD3 R15, PT, PT, R15, -R5, RZ ;  /* 0x800000050f0fc210 */ /* 0x000fc40007ffe0ff */
[----:B------:R-:W-:Y:S01]  /*6240*/  ISETP.GT.U32.AND P4, PT, R5, R17, PT ;  /* 0x000000110500720c */ /* 0x000fe20003f84070 */
[----:B------:R-:W-:Y:S01]  /*6250*/  IMAD.MOV R8, RZ, RZ, -R8 ;  /* 0x000000ffff087224 */ /* 0x000fe200078e0a08 */
[----:B------:R-:W-:Y:S01]  /*6260*/  @!P3 IADD3 R21, PT, PT, R21, -R5, RZ ;  /* 0x800000051515b210 */ /* 0x000fe20007ffe0ff */
[----:B------:R-:W-:Y:S01]  /*6270*/  @!P5 IMAD.MOV R23, RZ, RZ, -R23 ;  /* 0x000000ffff17d224 */ /* 0x000fe200078e0a17 */
[C---:B------:R-:W-:Y:S01]  /*6280*/  ISETP.GT.U32.AND P3, PT, R5.reuse, R11, PT ;  /* 0x0000000b0500720c */ /* 0x040fe20003f64070 */
[C---:B------:R-:W-:Y:S01]  /*6290*/  IMAD R9, R5.reuse, R8, R12 ;  /* 0x0000000805097224 */ /* 0x040fe200078e020c */
[----:B------:R-:W-:Y:S01]  /*62a0*/  ISETP.GT.U32.AND P5, PT, R5, R15, PT ;  /* 0x0000000f0500720c */ /* 0x000fe20003fa4070 */
[----:B------:R-:W-:Y:S01]  /*62b0*/  IMAD.HI.U32 R8, R7, R20, RZ ;  /* 0x0000001407087227 */ /* 0x000fe200078e00ff */
[----:B------:R-:W-:Y:S02]  /*62c0*/  @!P2 IADD3 R19, PT, PT, -R19, RZ, RZ ;  /* 0x000000ff1313a210 */ /* 0x000fe40007ffe1ff */
[----:B------:R-:W-:Y:S01]  /*62d0*/  @!P1 IADD3 R21, PT, PT, -R21, RZ, RZ ;  /* 0x000000ff15159210 */ /* 0x000fe20007ffe1ff */
[----:B------:R-:W-:Y:S01]  /*62e0*/  @!P0 IMAD.IADD R13, R13, 0x1, -R5 ;  /* 0x000000010d0d8824 */ /* 0x000fe200078e0a05 */
[----:B------:R-:W-:Y:S01]  /*62f0*/  ISETP.GE.AND P0, PT, R28, RZ, PT ;  /* 0x000000ff1c00720c */ /* 0x000fe20003f06270 */
[----:B------:R-:W-:Y:S01]  /*6300*/  IMAD.HI.U32 R12, R7, R22, RZ ;  /* 0x00000016070c7227 */ /* 0x000fe200078e00ff */
[----:B------:R-:W-:-:S02]  /*6310*/  @!P4 IADD3 R17, PT, PT, R17, -R5, RZ ;  /* 0x800000051111c210 */ /* 0x000fc40007ffe0ff */
[----:B------:R-:W-:Y:S01]  /*6320*/  ISETP.GT.U32.AND P4, PT, R5, R9, PT ;  /* 0x000000090500720c */ /* 0x000fe20003f84070 */
[----:B------:R-:W-:Y:S01]  /*6330*/  IMAD.MOV R8, RZ, RZ, -R8 ;  /* 0x000000ffff087224 */ /* 0x000fe200078e0a08 */
[----:B------:R-:W-:Y:S01]  /*6340*/  @!P3 IADD3 R11, PT, PT, R11, -R5, RZ ;  /* 0x800000050b0bb210 */ /* 0x000fe20007ffe0ff */
[----:B------:R-:W-:Y:S01]  /*6350*/  IMAD.MOV R24, RZ, RZ, -R12 ;  /* 0x000000ffff187224 */ /* 0x000fe200078e0a0c */
[C---:B------:R-:W-:Y:S01]  /*6360*/  ISETP.GT.U32.AND P3, PT, R5.reuse, R13, PT ;  /* 0x0000000d0500720c */ /* 0x040fe20003f64070 */
[----:B------:R-:W-:Y:S01]  /*6370*/  IMAD R12, R5, R8, R20 ;  /* 0x00000008050c7224 */ /* 0x000fe200078e0214 */
[----:B------:R-:W-:Y:S01]  /*6380*/  LOP3.LUT R28, R38, 0x60, RZ, 0xfc, !PT ;  /* 0x00000060261c7812 */ /* 0x000fe200078efcff */
[--C-:B------:R-:W-:Y:S01]  /*6390*/  @!P5 IMAD.IADD R15, R15, 0x1, -R5.reuse ;  /* 0x000000010f0fd824 */ /* 0x100fe200078e0a05 */
[----:B------:R-:W-:Y:S01]  /*63a0*/  ISETP.GE.AND P5, PT, R26, RZ, PT ;  /* 0x000000ff1a00720c */ /* 0x000fe20003fa6270 */
[----:B------:R-:W-:Y:S02]  /*63b0*/  VIADD R26, R252, 0x7e ;  /* 0x0000007efc1a7836 */ /* 0x000fe40000000000 */
[----:B------:R-:W-:Y:S01]  /*63c0*/  IMAD R20, R5, R24, R22 ;  /* 0x0000001805147224 */ /* 0x000fe200078e0216 */
[----:B------:R-:W-:Y:S01]  /*63d0*/  IABS R22, R252 ;  /* 0x000000fc00167213 */ /* 0x000fe20000000000 */
[----:B------:R-:W-:Y:S01]  /*63e0*/  @!P4 IMAD.IADD R9, R9, 0x1, -R5 ;  /* 0x000000010909c824 */ /* 0x000fe200078e0a05 */
[----:B------:R-:W-:Y:S01]  /*63f0*/  ISETP.GT.U32.AND P4, PT, R5, R11, PT ;  /* 0x0000000b0500720c */ /* 0x000fe20003f84070 */
[----:B------:R-:W-:Y:S01]  /*6400*/  @!P6 IMAD.MOV R17, RZ, RZ, -R17 ;  /* 0x000000ffff11e224 */ /* 0x000fe200078e0a11 */
[----:B------:R-:W-:Y:S01]  /*6410*/  IABS R24, R26 ;  /* 0x0000001a00187213 */ /* 0x000fe20000000000 */
[----:B------:R-:W-:Y:S01]  /*6420*/  @!P3 IMAD.IADD R13, R13, 0x1, -R5 ;  /* 0x000000010d0db824 */ /* 0x000fe200078e0a05 */
[----:B------:R-:W-:Y:S01]  /*6430*/  ISETP.GT.U32.AND P3, PT, R5, R12, PT ;  /* 0x0000000c0500720c */ /* 0x000fe20003f64070 */
[----:B------:R-:W-:Y:S01]  /*6440*/  IMAD.HI.U32 R8, R7, R22, RZ ;  /* 0x0000001607087227 */ /* 0x000fe200078e00ff */
[----:B------:R-:W-:-:S02]  /*6450*/  ISETP.GT.U32.AND P2, PT, R5, R9, PT ;  /* 0x000000090500720c */ /* 0x000fc40003f44070 */
[----:B------:R-:W-:Y:S01]  /*6460*/  ISETP.GE.AND P6, PT, R48, UR6, PT ;  /* 0x0000000630007c0c */ /* 0x000fe2000bfc6270 */
[----:B------:R-:W-:Y:S01]  /*6470*/  IMAD.HI.U32 R7, R7, R24, RZ ;  /* 0x0000001807077227 */ /* 0x000fe200078e00ff */
[----:B------:R-:W-:Y:S01]  /*6480*/  @!P0 IADD3 R13, PT, PT, -R13, RZ, RZ ;  /* 0x000000ff0d0d8210 */ /* 0x000fe20007ffe1ff */
[----:B------:R-:W1:Y:S02]  /*6490*/  LDCU UR6, c[0x0][0x3b0] ;  /* 0x00007600ff0677ac */ /* 0x000e640008000800 */
[-C--:B------:R-:W-:Y:S01]  /*64a0*/  @!P4 IADD3 R11, PT, PT, R11, -R5.reuse, RZ ;  /* 0x800000050b0bc210 */ /* 0x080fe20007ffe0ff */
[----:B------:R-:W-:Y:S01]  /*64b0*/  IMAD.MOV R8, RZ, RZ, -R8 ;  /* 0x000000ffff087224 */ /* 0x000fe200078e0a08 */
[C---:B------:R-:W-:Y:S01]  /*64c0*/  ISETP.GT.U32.AND P4, PT, R5.reuse, R20, PT ;  /* 0x000000140500720c */ /* 0x040fe20003f84070 */
[----:B------:R-:W-:Y:S01]  /*64d0*/  IMAD.MOV R7, RZ, RZ, -R7 ;  /* 0x000000ffff077224 */ /* 0x000fe200078e0a07 */
[----:B------:R-:W-:Y:S01]  /*64e0*/  @!P3 IADD3 R12, PT, PT, R12, -R5, RZ ;  /* 0x800000050c0cb210 */ /* 0x000fe20007ffe0ff */
[C---:B------:R-:W-:Y:S01]  /*64f0*/  IMAD R127, R5.reuse, R8, R22 ;  /* 0x00000008057f7224 */ /* 0x040fe200078e0216 */
[----:B------:R-:W-:Y:S01]  /*6500*/  ISETP.GE.AND P3, PT, R38, UR5, PT ;  /* 0x0000000526007c0c */ /* 0x000fe2000bf66270 */
[C---:B------:R-:W-:Y:S01]  /*6510*/  IMAD R22, R5.reuse, R7, R24 ;  /* 0x0000000705167224 */ /* 0x040fe200078e0218 */
[C---:B------:R-:W-:Y:S01]  /*6520*/  ISETP.GT.U32.AND P1, PT, R5.reuse, R12, PT ;  /* 0x0000000c0500720c */ /* 0x040fe20003f24070 */
[----:B------:R-:W-:Y:S01]  /*6530*/  IMAD.U32 R24, RZ, RZ, UR4 ;  /* 0x00000004ff187e24 */ /* 0x000fe2000f8e00ff */
[----:B------:R-:W2:Y:S01]  /*6540*/  LDCU UR4, c[0x0][0x3a0] ;  /* 0x00007400ff0477ac */ /* 0x000ea20008000800 */
[----:B------:R-:W-:Y:S01]  /*6550*/  @!P5 IMAD.MOV R15, RZ, RZ, -R15 ;  /* 0x000000ffff0fd224 */ /* 0x000fe200078e0a0f */
[----:B------:R-:W-:Y:S01]  /*6560*/  ISETP.GT.U32.AND P5, PT, R5, R127, PT ;  /* 0x0000007f0500720c */ /* 0x000fe20003fa4070 */
[--C-:B------:R-:W-:Y:S01]  /*6570*/  @!P2 IMAD.IADD R9, R9, 0x1, -R5.reuse ;  /* 0x000000010909a824 */ /* 0x100fe200078e0a05 */
[----:B------:R-:W-:Y:S01]  /*6580*/  SEL R7, R24, RZ, !P3 ;  /* 0x000000ff18077207 */ /* 0x000fe20005800000 */
[----:B------:R-:W-:Y:S01]  /*6590*/  @!P4 IMAD.IADD R20, R20, 0x1, -R5 ;  /* 0x000000011414c824 */ /* 0x000fe200078e0a05 */
[----:B------:R-:W-:Y:S01]  /*65a0*/  ISETP.GT.U32.AND P3, PT, R5, R22, PT ;  /* 0x000000160500720c */ /* 0x000fe20003f64070 */
[----:B------:R-:W1:Y:S01]  /*65b0*/  LDCU UR5, c[0x0][0x3a0] ;  /* 0x00007400ff0577ac */ /* 0x000e620008000800 */
[----:B------:R-:W-:-:S02]  /*65c0*/  ISETP.GE.AND P2, PT, R30, RZ, PT ;  /* 0x000000ff1e00720c */ /* 0x000fc40003f46270 */
[----:B------:R-:W-:Y:S01]  /*65d0*/  ISETP.GT.U32.AND P4, PT, R5, R20, PT ;  /* 0x000000140500720c */ /* 0x000fe20003f84070 */
[--C-:B------:R-:W-:Y:S01]  /*65e0*/  @!P1 IMAD.IADD R12, R12, 0x1, -R5.reuse ;  /* 0x000000010c0c9824 */ /* 0x100fe200078e0a05 */
[----:B------:R-:W-:Y:S02]  /*65f0*/  ISETP.GE.AND P1, PT, R32, RZ, PT ;  /* 0x000000ff2000720c */ /* 0x000fe40003f26270 */
[----:B------:R-:W-:Y:S01]  /*6600*/  ISETP.NE.U32.AND P0, PT, R7, RZ, PT ;  /* 0x000000ff0700720c */ /* 0x000fe20003f05070 */
[----:B------:R-:W-:Y:S01]  /*6610*/  @!P5 IMAD.IADD R127, R127, 0x1, -R5 ;  /* 0x000000017f7fd824 */ /* 0x000fe200078e0a05 */
[----:B------:R-:W-:-:S03]  /*6620*/  SEL R8, R24, RZ, !P6 ;  /* 0x000000ff18087207 */ /* 0x000fc60007000000 */
[----:B------:R-:W-:Y:S02]  /*6630*/  @!P3 IADD3 R22, PT, PT, R22, -R5, RZ ;  /* 0x800000051616b210 */ /* 0x000fe40007ffe0ff */
[----:B------:R-:W-:Y:S01]  /*6640*/  ISETP.GE.AND P3, PT, R36, RZ, PT ;  /* 0x000000ff2400720c */ /* 0x000fe20003f66270 */
[----:B------:R-:W-:Y:S01]  /*6650*/  @!P2 IMAD.MOV R11, RZ, RZ, -R11 ;  /* 0x000000ffff0ba224 */ /* 0x000fe200078e0a0b */
[C---:B------:R-:W-:Y:S01]  /*6660*/  ISETP.GT.U32.AND P2, PT, R5.reuse, R22, PT ;  /* 0x000000160500720c */ /* 0x040fe20003f44070 */
[----:B------:R-:W-:Y:S01]  /*6670*/  @!P4 IMAD.IADD R20, R20, 0x1, -R5 ;  /* 0x000000011414c824 */ /* 0x000fe200078e0a05 */
[----:B------:R-:W-:Y:S01]  /*6680*/  ISETP.GT.U32.AND P5, PT, R5, R127, PT ;  /* 0x0000007f0500720c */ /* 0x000fe20003fa4070 */
[----:B------:R-:W-:Y:S01]  /*6690*/  @!P1 IMAD.MOV R9, RZ, RZ, -R9 ;  /* 0x000000ffff099224 */ /* 0x000fe200078e0a09 */
[----:B------:R-:W-:Y:S01]  /*66a0*/  ISETP.GE.AND P4, PT, R34, RZ, PT ;  /* 0x000000ff2200720c */ /* 0x000fe20003f86270 */
[----:B------:R-:W-:Y:S01]  /*66b0*/  IMAD.MOV.U32 R7, RZ, RZ, R20 ;  /* 0x000000ffff077224 */ /* 0x000fe200078e0014 */
[----:B------:R-:W-:-:S02]  /*66c0*/  ISETP.GE.AND P1, PT, R46, RZ, PT ;  /* 0x000000ff2e00720c */ /* 0x000fc40003f26270 */
[----:B------:R-:W-:Y:S02]  /*66d0*/  ISETP.NE.U32.AND P6, PT, R8, RZ, PT ;  /* 0x000000ff0800720c */ /* 0x000fe40003fc5070 */
[----:B------:R-:W-:Y:S01]  /*66e0*/  MOV R8, R12 ;  /* 0x0000000c00087202 */ /* 0x000fe20000000f00 */
[----:B------:R-:W-:Y:S01]  /*66f0*/  @!P3 IMAD.MOV R7, RZ, RZ, -R7 ;  /* 0x000000ffff07b224 */ /* 0x000fe200078e0a07 */
[----:B--2---:R-:W-:Y:S01]  /*6700*/  ISETP.GE.AND P3, PT, R224, UR4, PT ;  /* 0x00000004e0007c0c */ /* 0x004fe2000bf66270 */
[----:B------:R-:W-:Y:S01]  /*6710*/  @!P2 IMAD.IADD R22, R22, 0x1, -R5 ;  /* 0x000000011616a824 */ /* 0x000fe200078e0a05 */
[----:B------:R-:W-:Y:S01]  /*6720*/  ISETP.GE.AND P2, PT, R26, RZ, PT ;  /* 0x000000ff1a00720c */ /* 0x000fe20003f46270 */
[----:B------:R-:W2:Y:S01]  /*6730*/  S2UR UR4, SR_CgaCtaId ;  /* 0x00000000000479c3 */ /* 0x000ea20000008800 */
[----:B------:R-:W-:Y:S01]  /*6740*/  @!P5 IADD3 R127, PT, PT, R127, -R5, RZ ;  /* 0x800000057f7fd210 */ /* 0x000fe20007ffe0ff */
[----:B------:R-:W-:Y:S01]  /*6750*/  IMAD.MOV.U32 R5, RZ, RZ, R10 ;  /* 0x000000ffff057224 */ /* 0x000fe200078e000a */
[----:B-1----:R-:W-:Y:S01]  /*6760*/  ISETP.GE.AND P5, PT, R28, UR5, PT ;  /* 0x000000051c007c0c */ /* 0x002fe2000bfa6270 */
[----:B------:R-:W1:Y:S01]  /*6770*/  LDCU UR5, c[0x0][0x3a4] ;  /* 0x00007480ff0577ac */ /* 0x000e620008000800 */
[----:B------:R-:W-:Y:S01]  /*6780*/  SEL R12, R24, RZ, !P3 ;  /* 0x000000ff180c7207 */ /* 0x000fe20005800000 */
[----:B------:R-:W-:Y:S01]  /*6790*/  @!P1 IMAD.MOV R5, RZ, RZ, -R5 ;  /* 0x000000ffff059224 */ /* 0x000fe200078e0a05 */
[----:B------:R-:W-:-:S02]  /*67a0*/  @!P4 IADD3 R8, PT, PT, -R8, RZ, RZ ;  /* 0x000000ff0808c210 */ /* 0x000fc40007ffe1ff */
[----:B------:R-:W-:Y:S02]  /*67b0*/  ISETP.GE.AND P4, PT, R44, RZ, PT ;  /* 0x000000ff2c00720c */ /* 0x000fe40003f86270 */
[----:B------:R-:W-:Y:S02]  /*67c0*/  SEL R10, R24, RZ, !P5 ;  /* 0x000000ff180a7207 */ /* 0x000fe40006800000 */
[----:B------:R-:W-:Y:S02]  /*67d0*/  ISETP.NE.U32.AND P1, PT, R12, RZ, PT ;  /* 0x000000ff0c00720c */ /* 0x000fe40003f25070 */
[----:B------:R-:W-:Y:S02]  /*67e0*/  ISETP.NE.AND P5, PT, R3, RZ, PT ;  /* 0x000000ff0300720c */ /* 0x000fe40003fa5270 */
[----:B------:R-:W-:Y:S02]  /*67f0*/  LOP3.LUT R12, RZ, R3, RZ, 0x33, !PT ;  /* 0x00000003ff0c7212 */ /* 0x000fe400078e33ff */
[----:B------:R-:W-:-:S02]  /*6800*/  ISETP.GE.AND P3, PT, R252, RZ, PT ;  /* 0x000000fffc00720c */ /* 0x000fc40003f66270 */
[----:B------:R-:W-:Y:S02]  /*6810*/  SEL R3, R12, R53, !P5 ;  /* 0x000000350c037207 */ /* 0x000fe40006800000 */
[----:B------:R-:W-:Y:S02]  /*6820*/  @!P4 IADD3 R6, PT, PT, -R6, RZ, RZ ;  /* 0x000000ff0606c210 */ /* 0x000fe40007ffe1ff */
[----:B------:R-:W-:Y:S01]  /*6830*/  ISETP.NE.U32.AND P4, PT, R10, RZ, PT ;  /* 0x000000ff0a00720c */ /* 0x000fe20003f85070 */
[----:B------:R1:W-:Y:S01]  /*6840*/  STL [R1+0x17c0], R3 ;  /* 0x0017c00301007387 */ /* 0x0003e20000100800 */
[----:B------:R-:W-:Y:S01]  /*6850*/  IMAD.MOV.U32 R10, RZ, RZ, R22 ;  /* 0x000000ffff0a7224 */ /* 0x000fe200078e0016 */
[C---:B------:R-:W-:Y:S02]  /*6860*/  SEL R22, R12.reuse, R125, !P5 ;  /* 0x0000007d0c167207 */ /* 0x040fe40006800000 */
[C---:B------:R-:W-:Y:S01]  /*6870*/  SEL R20, R12.reuse, R123, !P5 ;  /* 0x0000007b0c147207 */ /* 0x040fe20006800000 */
[----:B------:R-:W-:Y:S01]  /*6880*/  @!P2 IMAD.MOV R10, RZ, RZ, -R10 ;  /* 0x000000ffff0aa224 */ /* 0x000fe200078e0a0a */
[----:B------:R-:W-:-:S02]  /*6890*/  SEL R16, R12, R16, !P5 ;  /* 0x000000100c107207 */ /* 0x000fc40006800000 */
[----:B------:R-:W-:Y:S02]  /*68a0*/  ISETP.GE.AND P2, PT, R42, RZ, PT ;  /* 0x000000ff2a00720c */ /* 0x000fe40003f46270 */
[C---:B-1----:R-:W-:Y:S02]  /*68b0*/  SEL R3, R12.reuse, R121, !P5 ;  /* 0x000000790c037207 */ /* 0x042fe40006800000 */
[----:B------:R-:W-:Y:S02]  /*68c0*/  @!P3 IADD3 R127, PT, PT, -R127, RZ, RZ ;  /* 0x000000ff7f7fb210 */ /* 0x000fe40007ffe1ff */
[----:B------:R-:W-:Y:S01]  /*68d0*/  SEL R13, R12, R13, !P5 ;  /* 0x0000000d0c0d7207 */ /* 0x000fe20006800000 */
[----:B------:R1:W-:Y:S01]  /*68e0*/  STL [R1+0x16b4], R3 ;  /* 0x0016b40301007387 */ /* 0x0003e20000100800 */
[----:B------:R-:W-:Y:S02]  /*68f0*/  ISETP.GE.AND P3, PT, R40, RZ, PT ;  /* 0x000000ff2800720c */ /* 0x000fe40003f66270 */
[C---:B------:R-:W-:Y:S01]  /*6900*/  SEL R11, R12.reuse, R11, !P5 ;  /* 0x0000000b0c0b7207 */ /* 0x040fe20006800000 */
[----:B------:R2:W-:Y:S01]  /*6910*/  STL [R1+0x16b8], R22 ;  /* 0x0016b81601007387 */ /* 0x0005e20000100800 */
[C---:B------:R-:W-:Y:S01]  /*6920*/  SEL R8, R12.reuse, R8, !P5 ;  /* 0x000000080c087207 */ /* 0x040fe20006800000 */
[----:B------:R-:W-:Y:S01]  /*6930*/  @!P2 IMAD.MOV R4, RZ, RZ, -R4 ;  /* 0x000000ffff04a224 */ /* 0x000fe200078e0a04 */
[----:B------:R-:W-:Y:S01]  /*6940*/  SEL R7, R12, R7, !P5 ;  /* 0x000000070c077207 */ /* 0x000fe20006800000 */
[----:B------:R3:W-:Y:S01]  /*6950*/  STL [R1+0x16bc], R20 ;  /* 0x0016bc1401007387 */ /* 0x0007e20000100800 */
[----:B------:R-:W-:-:S02]  /*6960*/  ISETP.NE.AND P2, PT, R2, RZ, PT ;  /* 0x000000ff0200720c */ /* 0x000fc40003f45270 */
[C---:B-1----:R-:W-:Y:S02]  /*6970*/  SEL R3, R12.reuse, R153, !P5 ;  /* 0x000000990c037207 */ /* 0x042fe40006800000 */
[----:B------:R-:W-:Y:S01]  /*6980*/  LOP3.LUT R2, RZ, R2, RZ, 0x33, !PT ;  /* 0x00000002ff027212 */ /* 0x000fe200078e33ff */
[----:B------:R-:W-:Y:S01]  /*6990*/  @!P3 IMAD.MOV R0, RZ, RZ, -R0 ;  /* 0x000000ffff00b224 */ /* 0x000fe200078e0a00 */
[----:B--2---:R-:W-:Y:S01]  /*69a0*/  SEL R22, R12, R155, !P5 ;  /* 0x0000009b0c167207 */ /* 0x004fe20006800000 */
[----:B------:R1:W-:Y:S01]  /*69b0*/  STL [R1+0x16c0], R3 ;  /* 0x0016c00301007387 */ /* 0x0003e20000100800 */
[----:B------:R-:W-:Y:S01]  /*69c0*/  SEL R5, R2, R5, !P2 ;  /* 0x0000000502057207 */ /* 0x000fe20005000000 */
[----:B------:R-:W2:Y:S01]  /*69d0*/  LDC R153, c[0x0][0x3a0] ;  /* 0x0000e800ff997b82 */ /* 0x000ea20000000800 */
[----:B---3--:R-:W-:Y:S01]  /*69e0*/  SEL R20, R12, R157, !P5 ;  /* 0x0000009d0c147207 */ /* 0x008fe20006800000 */
[----:B------:R3:W-:Y:S01]  /*69f0*/  STL [R1+0x16c4], R22 ;  /* 0x0016c41601007387 */ /* 0x0007e20000100800 */
[----:B------:R-:W-:-:S02]  /*6a00*/  SEL R6, R2, R6, !P2 ;  /* 0x0000000602067207 */ /* 0x000fc40005000000 */
[C---:B------:R-:W-:Y:S01]  /*6a10*/  SEL R126, R12.reuse, R55, !P5 ;  /* 0x000000370c7e7207 */ /* 0x040fe20006800000 */
[----:B------:R4:W-:Y:S01]  /*6a20*/  STL [R1+0x16c8], R20 ;  /* 0x0016c81401007387 */ /* 0x0009e20000100800 */
[C---:B------:R-:W-:Y:S01]  /*6a30*/  SEL R128, R12.reuse, R57, !P5 ;  /* 0x000000390c807207 */ /* 0x040fe20006800000 */
[----:B------:R-:W2:Y:S01]  /*6a40*/  LDC R155, c[0x0][0x3a0] ;  /* 0x0000e800ff9b7b82 */ /* 0x000ea20000000800 */
[C---:B-1----:R-:W-:Y:S02]  /*6a50*/  SEL R3, R12.reuse, R159, !P5 ;  /* 0x0000009f0c037207 */ /* 0x042fe40006800000 */
[C---:B------:R-:W-:Y:S02]  /*6a60*/  SEL R129, R12.reuse, R129, !P5 ;  /* 0x000000810c817207 */ /* 0x040fe40006800000 */
[C---:B---3--:R-:W-:Y:S01]  /*6a70*/  SEL R22, R12.reuse, R161, !P5 ;  /* 0x000000a10c167207 */ /* 0x048fe20006800000 */
[----:B------:R1:W-:Y:S01]  /*6a80*/  STL [R1+0x16cc], R3 ;  /* 0x0016cc0301007387 */ /* 0x0003e20000100800 */
[C---:B------:R-:W-:Y:S01]  /*6a90*/  SEL R131, R12.reuse, R131, !P5 ;  /* 0x000000830c837207 */ /* 0x040fe20006800000 */
[----:B------:R-:W3:Y:S01]  /*6aa0*/  LDC R159, c[0x0][0x3a0] ;  /* 0x0000e800ff9f7b82 */ /* 0x000ee20000000800 */
[C---:B----4-:R-:W-:Y:S01]  /*6ab0*/  SEL R20, R12.reuse, R163, !P5 ;  /* 0x000000a30c147207 */ /* 0x050fe20006800000 */
[----:B------:R4:W-:Y:S01]  /*6ac0*/  STL [R1+0x16d0], R22 ;  /* 0x0016d01601007387 */ /* 0x0009e20000100800 */
[----:B------:R-:W-:-:S02]  /*6ad0*/  SEL R130, R12, R59, !P5 ;  /* 0x0000003b0c827207 */ /* 0x000fc40006800000 */
[C---:B------:R-:W-:Y:S01]  /*6ae0*/  SEL R133, R12.reuse, R133, !P5 ;  /* 0x000000850c857207 */ /* 0x040fe20006800000 */
[----:B------:R4:W-:Y:S01]  /*6af0*/  STL [R1+0x16d4], R20 ;  /* 0x0016d41401007387 */ /* 0x0009e20000100800 */
[C---:B------:R-:W-:Y:S02]  /*6b00*/  SEL R132, R12.reuse, R61, !P5 ;  /* 0x0000003d0c847207 */ /* 0x040fe40006800000 */
[C---:B-1----:R-:W-:Y:S02]  /*6b10*/  SEL R3, R12.reuse, R165, !P5 ;  /* 0x000000a50c037207 */ /* 0x042fe40006800000 */
[C---:B------:R-:W-:Y:S02]  /*6b20*/  SEL R134, R12.reuse, R63, !P5 ;  /* 0x0000003f0c867207 */ /* 0x040fe40006800000 */
[C---:B----4-:R-:W-:Y:S01]  /*6b30*/  SEL R22, R12.reuse, R167, !P5 ;  /* 0x000000a70c167207 */ /* 0x050fe20006800000 */
[----:B------:R1:W-:Y:S01]  /*6b40*/  STL [R1+0x16d8], R3 ;  /* 0x0016d80301007387 */ /* 0x0003e20000100800 */
[C---:B------:R-:W-:Y:S01]  /*6b50*/  SEL R135, R12.reuse, R135, !P5 ;  /* 0x000000870c877207 */ /* 0x040fe20006800000 */
[----:B------:R-:W4:Y:S01]  /*6b60*/  LDC R167, c[0x0][0x3a0] ;  /* 0x0000e800ffa77b82 */ /* 0x000f220000000800 */
[C---:B------:R-:W-:Y:S01]  /*6b70*/  SEL R20, R12.reuse, R169, !P5 ;  /* 0x000000a90c147207 */ /* 0x040fe20006800000 */
[----:B------:R1:W-:Y:S01]  /*6b80*/  STL [R1+0x16dc], R22 ;  /* 0x0016dc1601007387 */ /* 0x0003e20000100800 */
[----:B------:R-:W-:-:S02]  /*6b90*/  SEL R137, R12, R137, !P5 ;  /* 0x000000890c897207 */ /* 0x000fc40006800000 */
[C---:B------:R-:W-:Y:S01]  /*6ba0*/  SEL R136, R12.reuse, R65, !P5 ;  /* 0x000000410c887207 */ /* 0x040fe20006800000 */
[----:B------:R1:W-:Y:S01]  /*6bb0*/  STL [R1+0x16e0], R20 ;  /* 0x0016e01401007387 */ /* 0x0003e20000100800 */
[C---:B------:R-:W-:Y:S02]  /*6bc0*/  SEL R139, R12.reuse, R139, !P5 ;  /* 0x0000008b0c8b7207 */ /* 0x040fe40006800000 */
[C---:B-1----:R-:W-:Y:S02]  /*6bd0*/  SEL R3, R12.reuse, R171, !P5 ;  /* 0x000000ab0c037207 */ /* 0x042fe40006800000 */
[C---:B------:R-:W-:Y:S02]  /*6be0*/  SEL R138, R12.reuse, R67, !P5 ;  /* 0x000000430c8a7207 */ /* 0x040fe40006800000 */
[C---:B------:R-:W-:Y:S01]  /*6bf0*/  SEL R22, R12.reuse, R175, !P5 ;  /* 0x000000af0c167207 */ /* 0x040fe20006800000 */
[----:B------:R1:W-:Y:S01]  /*6c00*/  STL [R1+0x16e4], R3 ;  /* 0x0016e40301007387 */ /* 0x0003e20000100800 */
[C---:B------:R-:W-:Y:S01]  /*6c10*/  SEL R140, R12.reuse, R69, !P5 ;  /* 0x000000450c8c7207 */ /* 0x040fe20006800000 */
[----:B------:R-:W2:Y:S01]  /*6c20*/  LDC R175, c[0x0][0x3a0] ;  /* 0x0000e800ffaf7b82 */ /* 0x000ea20000000800 */
[C---:B------:R-:W-:Y:S01]  /*6c30*/  SEL R20, R12.reuse, R173, !P5 ;  /* 0x000000ad0c147207 */ /* 0x040fe20006800000 */
[----:B------:R1:W-:Y:S01]  /*6c40*/  STL [R1+0x16e8], R22 ;  /* 0x0016e81601007387 */ /* 0x0003e20000100800 */
[----:B------:R-:W-:-:S02]  /*6c50*/  SEL R141, R12, R141, !P5 ;  /* 0x0000008d0c8d7207 */ /* 0x000fc40006800000 */
[C---:B------:R-:W-:Y:S01]  /*6c60*/  SEL R143, R12.reuse, R143, !P5 ;  /* 0x0000008f0c8f7207 */ /* 0x040fe20006800000 */
[----:B------:R3:W-:Y:S01]  /*6c70*/  STL [R1+0x16ec], R20 ;  /* 0x0016ec1401007387 */ /* 0x0007e20000100800 */
[C---:B------:R-:W-:Y:S02]  /*6c80*/  SEL R142, R12.reuse, R71, !P5 ;  /* 0x000000470c8e7207 */ /* 0x040fe40006800000 */
[C---:B-1----:R-:W-:Y:S01]  /*6c90*/  SEL R3, R12.reuse, R177, !P5 ;  /* 0x000000b10c037207 */ /* 0x042fe20006800000 */
[----:B------:R-:W1:Y:S01]  /*6ca0*/  LDC R71, c[0x0][0x3a0] ;  /* 0x0000e800ff477b82 */ /* 0x000e620000000800 */
[C---:B------:R-:W-:Y:S02]  /*6cb0*/  SEL R145, R12.reuse, R145, !P5 ;  /* 0x000000910c917207 */ /* 0x040fe40006800000 */
[C---:B------:R-:W-:Y:S01]  /*6cc0*/  SEL R22, R12.reuse, R179, !P5 ;  /* 0x000000b30c167207 */ /* 0x040fe20006800000 */
[----:B------:R3:W-:Y:S01]  /*6cd0*/  STL [R1+0x16f0], R3 ;  /* 0x0016f00301007387 */ /* 0x0007e20000100800 */
[----:B------:R-:W-:-:S02]  /*6ce0*/  SEL R144, R12, R75, !P5 ;  /* 0x0000004b0c907207 */ /* 0x000fc40006800000 */
[C---:B---3--:R-:W-:Y:S01]  /*6cf0*/  SEL R20, R12.reuse, R181, !P5 ;  /* 0x000000b50c147207 */ /* 0x048fe20006800000 */
[----:B------:R3:W-:Y:S01]  /*6d00*/  STL [R1+0x16f4], R22 ;  /* 0x0016f41601007387 */ /* 0x0007e20000100800 */
[C---:B------:R-:W-:Y:S02]  /*6d10*/  SEL R146, R12.reuse, R73, !P5 ;  /* 0x000000490c927207 */ /* 0x040fe40006800000 */
[C---:B------:R-:W-:Y:S01]  /*6d20*/  SEL R147, R12.reuse, R147, !P5 ;  /* 0x000000930c937207 */ /* 0x040fe20006800000 */
[----:B------:R4:W-:Y:S01]  /*6d30*/  STL [R1+0x16f8], R20 ;  /* 0x0016f81401007387 */ /* 0x0009e20000100800 */
[C---:B------:R-:W-:Y:S02]  /*6d40*/  SEL R149, R12.reuse, R149, !P5 ;  /* 0x000000950c957207 */ /* 0x040fe40006800000 */
[C---:B------:R-:W-:Y:S02]  /*6d50*/  SEL R3, R12.reuse, R211, !P5 ;  /* 0x000000d30c037207 */ /* 0x040fe40006800000 */
[C---:B------:R-:W-:Y:S01]  /*6d60*/  SEL R148, R12.reuse, R77, !P5 ;  /* 0x0000004d0c947207 */ /* 0x040fe20006800000 */
[----:B------:R-:W1:Y:S01]  /*6d70*/  LDC R211, c[0x0][0x3a0] ;  /* 0x0000e800ffd37b82 */ /* 0x000e620000000800 */
[C---:B---3--:R-:W-:Y:S01]  /*6d80*/  SEL R22, R12.reuse, R213, !P5 ;  /* 0x000000d50c167207 */ /* 0x048fe20006800000 */
[----:B------:R3:W-:Y:S01]  /*6d90*/  STL [R1+0x16fc], R3 ;  /* 0x0016fc0301007387 */ /* 0x0007e20000100800 */
[----:B------:R-:W-:-:S02]  /*6da0*/  SEL R151, R12, R151, !P5 ;  /* 0x000000970c977207 */ /* 0x000fc40006800000 */
[C---:B----4-:R-:W-:Y:S01]  /*6db0*/  SEL R20, R12.reuse, R217, !P5 ;  /* 0x000000d90c147207 */ /* 0x050fe20006800000 */
[----:B------:R4:W-:Y:S01]  /*6dc0*/  STL [R1+0x1700], R22 ;  /* 0x0017001601007387 */ /* 0x0009e20000100800 */
[C---:B------:R-:W-:Y:S02]  /*6dd0*/  SEL R150, R12.reuse, R79, !P5 ;  /* 0x0000004f0c967207 */ /* 0x040fe40006800000 */
[C---:B------:R-:W-:Y:S01]  /*6de0*/  SEL R158, R12.reuse, R81, !P5 ;  /* 0x000000510c9e7207 */ /* 0x040fe20006800000 */
[----:B------:R2:W-:Y:S01]  /*6df0*/  STL [R1+0x1704], R20 ;  /* 0x0017041401007387 */ /* 0x0005e20000100800 */
[C---:B------:R-:W-:Y:S02]  /*6e00*/  SEL R166, R12.reuse, R83, !P5 ;  /* 0x000000530ca67207 */ /* 0x040fe40006800000 */
[C---:B---3--:R-:W-:Y:S02]  /*6e10*/  SEL R3, R12.reuse, R215, !P5 ;  /* 0x000000d70c037207 */ /* 0x048fe40006800000 */
[C---:B------:R-:W-:Y:S01]  /*6e20*/  SEL R174, R12.reuse, R85, !P5 ;  /* 0x000000550cae7207 */ /* 0x040fe20006800000 */
[----:B------:R-:W3:Y:S01]  /*6e30*/  LDC R215, c[0x0][0x3a0] ;  /* 0x0000e800ffd77b82 */ /* 0x000ee20000000800 */
[C---:B----4-:R-:W-:Y:S01]  /*6e40*/  SEL R22, R12.reuse, R221, !P5 ;  /* 0x000000dd0c167207 */ /* 0x050fe20006800000 */
[----:B------:R4:W-:Y:S01]  /*6e50*/  STL [R1+0x1708], R3 ;  /* 0x0017080301007387 */ /* 0x0009e20000100800 */
[----:B------:R-:W-:-:S02]  /*6e60*/  SEL R182, R12, R87, !P5 ;  /* 0x000000570cb67207 */ /* 0x000fc40006800000 */
[C---:B--2---:R-:W-:Y:S01]  /*6e70*/  SEL R20, R12.reuse, R219, !P5 ;  /* 0x000000db0c147207 */ /* 0x044fe20006800000 */
[----:B------:R2:W-:Y:S01]  /*6e80*/  STL [R1+0x170c], R22 ;  /* 0x00170c1601007387 */ /* 0x0005e20000100800 */
[C---:B------:R-:W-:Y:S02]  /*6e90*/  SEL R183, R12.reuse, R183, !P5 ;  /* 0x000000b70cb77207 */ /* 0x040fe40006800000 */
[C---:B------:R-:W-:Y:S01]  /*6ea0*/  SEL R184, R12.reuse, R89, !P5 ;  /* 0x000000590cb87207 */ /* 0x040fe20006800000 */
[----:B------:R2:W-:Y:S01]  /*6eb0*/  STL [R1+0x1710], R20 ;  /* 0x0017101401007387 */ /* 0x0005e20000100800 */
[C---:B------:R-:W-:Y:S02]  /*6ec0*/  SEL R185, R12.reuse, R185, !P5 ;  /* 0x000000b90cb97207 */ /* 0x040fe40006800000 */
[C---:B----4-:R-:W-:Y:S02]  /*6ed0*/  SEL R3, R12.reuse, R223, !P5 ;  /* 0x000000df0c037207 */ /* 0x050fe40006800000 */
[----:B------:R-:W4:Y:S01]  /*6ee0*/  LDC.64 R222, c[0x0][0x3a8] ;  /* 0x0000ea00ffde7b82 */ /* 0x000f220000000a00 */
[----:B--2---:R-:W-:-:S02]  /*6ef0*/  SEL R22, R12, R227, !P5 ;  /* 0x000000e30c167207 */ /* 0x004fc40006800000 */
[----:B------:R2:W-:Y:S01]  /*6f00*/  STL [R1+0x1714], R3 ;  /* 0x0017140301007387 */ /* 0x0005e20000100800 */
[C---:B------:R-:W-:Y:S02]  /*6f10*/  SEL R186, R12.reuse, R91, !P5 ;  /* 0x0000005b0cba7207 */ /* 0x040fe40006800000 */
[C---:B------:R-:W-:Y:S01]  /*6f20*/  SEL R20, R12.reuse, R231, !P5 ;  /* 0x000000e70c147207 */ /* 0x040fe20006800000 */
[----:B------:R1:W-:Y:S01]  /*6f30*/  STL [R1+0x1718], R22 ;  /* 0x0017181601007387 */ /* 0x0003e20000100800 */
[C---:B------:R-:W-:Y:S02]  /*6f40*/  SEL R187, R12.reuse, R187, !P5 ;  /* 0x000000bb0cbb7207 */ /* 0x040fe40006800000 */
[C---:B------:R-:W-:Y:S01]  /*6f50*/  SEL R188, R12.reuse, R93, !P5 ;  /* 0x0000005d0cbc7207 */ /* 0x040fe20006800000 */
[----:B------:R1:W-:Y:S01]  /*6f60*/  STL [R1+0x171c], R20 ;  /* 0x00171c1401007387 */ /* 0x0003e20000100800 */
[C---:B------:R-:W-:Y:S02]  /*6f70*/  SEL R189, R12.reuse, R189, !P5 ;  /* 0x000000bd0cbd7207 */ /* 0x040fe40006800000 */
[----:B--2---:R-:W-:-:S02]  /*6f80*/  SEL R3, R12, R229, !P5 ;  /* 0x000000e50c037207 */ /* 0x004fc40006800000 */
[C---:B------:R-:W-:Y:S02]  /*6f90*/  SEL R190, R12.reuse, R95, !P5 ;  /* 0x0000005f0cbe7207 */ /* 0x040fe40006800000 */
[C---:B-1----:R-:W-:Y:S01]  /*6fa0*/  SEL R22, R12.reuse, R225, !P5 ;  /* 0x000000e10c167207 */ /* 0x042fe20006800000 */
[----:B------:R1:W-:Y:S01]  /*6fb0*/  STL [R1+0x1720], R3 ;  /* 0x0017200301007387 */ /* 0x0003e20000100800 */
[C---:B------:R-:W-:Y:S02]  /*6fc0*/  SEL R191, R12.reuse, R191, !P5 ;  /* 0x000000bf0cbf7207 */ /* 0x040fe40006800000 */
[----:B------:R-:W-:Y:S01]  /*6fd0*/  SEL R20, R12, R233, !P5 ;  /* 0x000000e90c147207 */ /* 0x000fe20006800000 */
[----:B------:R2:W-:Y:S01]  /*6fe0*/  STL [R1+0x1724], R22 ;  /* 0x0017241601007387 */ /* 0x0005e20000100800 */
[----:B----4-:R-:W-:Y:S01]  /*6ff0*/  IMAD R223, R38, R223, RZ ;  /* 0x000000df26df7224 */ /* 0x010fe200078e02ff */
[----:B------:R-:W-:Y:S01]  /*7000*/  SEL R192, R12, R97, !P5 ;  /* 0x000000610cc07207 */ /* 0x000fe20006800000 */
[----:B------:R-:W-:Y:S01]  /*7010*/  IMAD R28, R222, 0x68, RZ ;  /* 0x00000068de1c7824 */ /* 0x000fe200078e02ff */
[----:B------:R4:W-:Y:S01]  /*7020*/  STL [R1+0x1728], R20 ;  /* 0x0017281401007387 */ /* 0x0009e20000100800 */
[----:B------:R-:W-:Y:S01]  /*7030*/  SEL R193, R12, R193, !P5 ;  /* 0x000000c10cc17207 */ /* 0x000fe20006800000 */
[----:B------:R-:W-:Y:S01]  /*7040*/  IMAD R36, R222, 0x6c, RZ ;  /* 0x0000006cde247824 */ /* 0x000fe200078e02ff */
[----:B-1----:R-:W-:Y:S01]  /*7050*/  SEL R3, R12, R235, !P5 ;  /* 0x000000eb0c037207 */ /* 0x002fe20006800000 */
[----:B------:R-:W-:Y:S01]  /*7060*/  IMAD R44, R222, 0x70, RZ ;  /* 0x00000070de2c7824 */ /* 0x000fe200078e02ff */
[----:B------:R-:W-:Y:S01]  /*7070*/  SEL R194, R12, R99, !P5 ;  /* 0x000000630cc27207 */ /* 0x000fe20006800000 */
[----:B------:R-:W-:Y:S01]  /*7080*/  IMAD R52, R222, 0x74, RZ ;  /* 0x00000074de347824 */ /* 0x000fe200078e02ff */
[C---:B--2---:R-:W-:Y:S01]  /*7090*/  SEL R22, R12.reuse, R237, !P5 ;  /* 0x000000ed0c167207 */ /* 0x044fe20006800000 */
[----:B------:R1:W-:Y:S01]  /*70a0*/  STL [R1+0x172c], R3 ;  /* 0x00172c0301007387 */ /* 0x0003e20000100800 */
[----:B------:R-:W-:Y:S01]  /*70b0*/  SEL R195, R12, R195, !P5 ;  /* 0x000000c30cc37207 */ /* 0x000fe20006800000 */
[----:B------:R-:W-:Y:S01]  /*70c0*/  IMAD R60, R222, 0x78, RZ ;  /* 0x00000078de3c7824 */ /* 0x000fe200078e02ff */
[C---:B----4-:R-:W-:Y:S01]  /*70d0*/  SEL R20, R12.reuse, R239, !P5 ;  /* 0x000000ef0c147207 */ /* 0x050fe20006800000 */
[----:B------:R2:W-:Y:S01]  /*70e0*/  STL [R1+0x1730], R22 ;  /* 0x0017301601007387 */ /* 0x0005e20000100800 */
[----:B------:R-:W-:Y:S01]  /*70f0*/  SEL R196, R12, R101, !P5 ;  /* 0x000000650cc47207 */ /* 0x000fe20006800000 */
[----:B------:R-:W-:Y:S01]  /*7100*/  IMAD R68, R222, 0x7c, RZ ;  /* 0x0000007cde447824 */ /* 0x000fe200078e02ff */
[C---:B------:R-:W-:Y:S01]  /*7110*/  SEL R197, R12.reuse, R197, !P5 ;  /* 0x000000c50cc57207 */ /* 0x040fe20006800000 */
        /* <DEDUP_REMOVED lines=28> */
[----:B------:R-:W-:Y:S01]  /*72e0*/  STL [R1+0x1748], R22 ;  /* 0x0017481601007387 */ /* 0x000fe20000100800 */
        /* <DEDUP_REMOVED lines=8> */
[----:B------:R-:W-:-:S02]  /*7370*/  SEL R14, R12, R18, !P5 ;  /* 0x000000120c0e7207 */ /* 0x000fc40006800000 */
[C---:B------:R-:W-:Y:S01]  /*7380*/  SEL R209, R12.reuse, R209, !P5 ;  /* 0x000000d10cd17207 */ /* 0x040fe20006800000 */
[----:B------:R1:W-:Y:S01]  /*7390*/  STL [R1+0x1750], R3 ;  /* 0x0017500301007387 */ /* 0x0003e20000100800 */
[----:B------:R-:W-:Y:S01]  /*73a0*/  SEL R210, R12, R115, !P5 ;  /* 0x000000730cd27207 */ /* 0x000fe20006800000 */
[----:B--2---:R-:W-:Y:S01]  /*73b0*/  IMAD R20, R222, 0x64, RZ ;  /* 0x00000064de147824 */ /* 0x004fe200078e02ff */
[C---:B------:R-:W-:Y:S01]  /*73c0*/  SEL R214, R12.reuse, R117, !P5 ;  /* 0x000000750cd67207 */ /* 0x040fe20006800000 */
[----:B------:R2:W-:Y:S01]  /*73d0*/  STL [R1+0x1754], R16 ;  /* 0x0017541001007387 */ /* 0x0005e20000100800 */
[C---:B------:R-:W-:Y:S02]  /*73e0*/  SEL R248, R12.reuse, R119, !P5 ;  /* 0x000000770cf87207 */ /* 0x040fe40006800000 */
[----:B------:R-:W-:Y:S01]  /*73f0*/  SEL R127, R12, R127, !P5 ;  /* 0x0000007f0c7f7207 */ /* 0x000fe20006800000 */
[----:B------:R4:W-:Y:S01]  /*7400*/  STL [R1+0x1758], R14 ;  /* 0x0017580e01007387 */ /* 0x0009e20000100800 */
[----:B------:R-:W-:-:S02]  /*7410*/  SHF.L.U32 R247, R38, 0x2, RZ ;  /* 0x0000000226f77819 */ /* 0x000fc400000006ff */
[C---:B-1----:R-:W-:Y:S01]  /*7420*/  SEL R3, R12.reuse, R51, !P5 ;  /* 0x000000330c037207 */ /* 0x042fe20006800000 */
[----:B------:R-:W1:Y:S01]  /*7430*/  LDC R38, c[0x0][0x3a0] ;  /* 0x0000e800ff267b82 */ /* 0x000e620000000800 */
[----:B--2---:R-:W-:-:S03]  /*7440*/  SEL R16, R12, R49, !P5 ;  /* 0x000000310c107207 */ /* 0x004fc60006800000 */
[----:B------:R2:W-:Y:S01]  /*7450*/  STL [R1+0x175c], R3 ;  /* 0x00175c0301007387 */ /* 0x0005e20000100800 */
[----:B----4-:R-:W-:-:S03]  /*7460*/  SEL R14, R12, R47, !P5 ;  /* 0x0000002f0c0e7207 */ /* 0x010fc60006800000 */
[----:B------:R4:W-:Y:S04]  /*7470*/  STL [R1+0x1760], R16 ;  /* 0x0017601001007387 */ /* 0x0009e80000100800 */
[----:B------:R3:W-:Y:S01]  /*7480*/  STL [R1+0x1764], R14 ;  /* 0x0017640e01007387 */ /* 0x0007e20000100800 */
[C---:B--2---:R-:W-:Y:S02]  /*7490*/  SEL R3, R12.reuse, R45, !P5 ;  /* 0x0000002d0c037207 */ /* 0x044fe40006800000 */
[----:B----4-:R-:W-:-:S03]  /*74a0*/  SEL R16, R12, R43, !P5 ;  /* 0x0000002b0c107207 */ /* 0x010fc60006800000 */
[----:B------:R2:W-:Y:S01]  /*74b0*/  STL [R1+0x1768], R3 ;  /* 0x0017680301007387 */ /* 0x0005e20000100800 */
[----:B---3--:R-:W-:-:S03]  /*74c0*/  SEL R14, R12, R41, !P5 ;  /* 0x000000290c0e7207 */ /* 0x008fc60006800000 */
[----:B------:R3:W-:Y:S04]  /*74d0*/  STL [R1+0x176c], R16 ;  /* 0x00176c1001007387 */ /* 0x0007e80000100800 */
[----:B------:R4:W-:Y:S01]  /*74e0*/  STL [R1+0x1770], R14 ;  /* 0x0017700e01007387 */ /* 0x0009e20000100800 */
[C---:B--2---:R-:W-:Y:S02]  /*74f0*/  SEL R3, R12.reuse, R39, !P5 ;  /* 0x000000270c037207 */ /* 0x044fe40006800000 */
[----:B---3--:R-:W-:-:S03]  /*7500*/  SEL R16, R12, R37, !P5 ;  /* 0x000000250c107207 */ /* 0x008fc60006800000 */
[----:B------:R2:W-:Y:S01]  /*7510*/  STL [R1+0x1774], R3 ;  /* 0x0017740301007387 */ /* 0x0005e20000100800 */
[----:B----4-:R-:W-:-:S03]  /*7520*/  SEL R14, R12, R35, !P5 ;  /* 0x000000230c0e7207 */ /* 0x010fc60006800000 */
        /* <DEDUP_REMOVED lines=18> */
[----:B------:R-:W-:Y:S01]  /*7650*/  STL [R1+0x179c], R16 ;  /* 0x00179c1001007387 */ /* 0x000fe20000100800 */
[----:B------:R-:W3:Y:S03]  /*7660*/  LDC R17, c[0x0][0x3a0] ;  /* 0x0000e800ff117b82 */ /* 0x000ee60000000800 */
[----:B------:R4:W-:Y:S01]  /*7670*/  STL [R1+0x17a0], R14 ;  /* 0x0017a00e01007387 */ /* 0x0009e20000100800 */
[----:B--2---:R-:W-:-:S04]  /*7680*/  SEL R3, R12, R15, !P5 ;  /* 0x0000000f0c037207 */ /* 0x004fc80006800000 */
[----:B------:R-:W2:Y:S01]  /*7690*/  LDC R15, c[0x0][0x3a0] ;  /* 0x0000e800ff0f7b82 */ /* 0x000ea20000000800 */
[----:B------:R1:W-:Y:S04]  /*76a0*/  STL [R1+0x17a4], R3 ;  /* 0x0017a40301007387 */ /* 0x0003e80000100800 */
[----:B------:R1:W-:Y:S03]  /*76b0*/  STL [R1+0x17a8], R13 ;  /* 0x0017a80d01007387 */ /* 0x0003e60000100800 */
[----:B----4-:R-:W4:Y:S01]  /*76c0*/  LDC R14, c[0x0][0x3a0] ;  /* 0x0000e800ff0e7b82 */ /* 0x010f220000000800 */
[----:B------:R-:W-:Y:S01]  /*76d0*/  STL [R1+0x17ac], R11 ;  /* 0x0017ac0b01007387 */ /* 0x000fe20000100800 */
[----:B-1----:R-:W-:-:S06]  /*76e0*/  SEL R3, R12, R9, !P5 ;  /* 0x000000090c037207 */ /* 0x002fcc0006800000 */
[----:B------:R-:W1:Y:S01]  /*76f0*/  LDC R9, c[0x0][0x3ac] ;  /* 0x0000eb00ff097b82 */ /* 0x000e620000000800 */
[----:B------:R3:W-:Y:S04]  /*7700*/  STL [R1+0x17b0], R3 ;  /* 0x0017b00301007387 */ /* 0x0007e80000100800 */
[----:B------:R3:W-:Y:S03]  /*7710*/  STL [R1+0x17b4], R8 ;  /* 0x0017b40801007387 */ /* 0x0007e60000100800 */
[----:B------:R-:W1:Y:S01]  /*7720*/  LDC R13, c[0x0][0x3a0] ;  /* 0x0000e800ff0d7b82 */ /* 0x000e620000000800 */
[----:B------:R3:W-:Y:S02]  /*7730*/  STL [R1+0x17b8], R7 ;  /* 0x0017b80701007387 */ /* 0x0007e40000100800 */
[----:B---3--:R-:W-:-:S05]  /*7740*/  SEL R3, R12, R10, !P5 ;  /* 0x0000000a0c037207 */ /* 0x008fca0006800000 */
[----:B------:R-:W3:Y:S01]  /*7750*/  LDC R8, c[0x0][0x3ac] ;  /* 0x0000eb00ff087b82 */ /* 0x000ee20000000800 */
[----:B------:R2:W-:Y:S07]  /*7760*/  STL [R1+0x17bc], R3 ;  /* 0x0017bc0301007387 */ /* 0x0005ee0000100800 */
[----:B------:R-:W4:Y:S01]  /*7770*/  LDC R7, c[0x0][0x3ac] ;  /* 0x0000eb00ff077b82 */ /* 0x000f220000000800 */
[C---:B--2---:R-:W-:Y:S02]  /*7780*/  SEL R3, R2.reuse, R4, !P2 ;  /* 0x0000000402037207 */ /* 0x044fe40005000000 */
[----:B------:R-:W-:Y:S01]  /*7790*/  SEL R4, R2, R0, !P2 ;  /* 0x0000000002047207 */ /* 0x000fe20005000000 */
[----:B------:R-:W-:-:S02]  /*77a0*/  IMAD R0, R5, UR5, RZ ;  /* 0x0000000505007c24 */ /* 0x000fc4000f8e02ff */
[----:B------:R-:W-:Y:S02]  /*77b0*/  IMAD R3, R3, UR5, RZ ;  /* 0x0000000503037c24 */ /* 0x000fe4000f8e02ff */
[----:B------:R-:W2:Y:S01]  /*77c0*/  LDC R16, c[0x0][0x3a0] ;  /* 0x0000e800ff107b82 */ /* 0x000ea20000000800 */
[----:B------:R-:W-:Y:S01]  /*77d0*/  IMAD R2, R6, UR5, RZ ;  /* 0x0000000506027c24 */ /* 0x000fe2000f8e02ff */
[----:B------:R-:W-:Y:S01]  /*77e0*/  LEA R232, P2, R0, UR8, 0x2 ;  /* 0x0000000800e87c11 */ /* 0x000fe2000f8410ff */
[----:B------:R-:W-:Y:S01]  /*77f0*/  IMAD R5, R4, UR5, RZ ;  /* 0x0000000504057c24 */ /* 0x000fe2000f8e02ff */
[----:B-1----:R-:W-:Y:S01]  /*7800*/  IADD3 R13, PT, PT, R13, -0x1, RZ ;  /* 0xffffffff0d0d7810 */ /* 0x002fe20007ffe0ff */
[----:B------:R-:W-:Y:S01]  /*7810*/  UMOV UR5, 0x400 ;  /* 0x0000040000057882 */ /* 0x000fe20000000000 */
[----:B------:R-:W-:Y:S01]  /*7820*/  LEA.HI.X.SX32 R233, R0, UR9, 0x2, P2 ;  /* 0x0000000900e97c11 */ /* 0x000fe200090f16ff */
[----:B------:R-:W-:Y:S01]  /*7830*/  ULEA UR5, UR4, UR5, 0x18 ;  /* 0x0000000504057291 */ /* 0x000fe2000f8ec0ff */
[C---:B------:R-:W-:Y:S01]  /*7840*/  LEA R240, P2, R3.reuse, UR8, 0x2 ;  /* 0x0000000803f07c11 */ /* 0x040fe2000f8410ff */
[----:B------:R-:W-:Y:S01]  /*7850*/  IMAD R252, R210, UR6, RZ ;  /* 0x00000006d2fc7c24 */ /* 0x000fe2000f8e02ff */
[----:B------:R-:W-:Y:S01]  /*7860*/  LEA R236, P3, R2, UR8, 0x2 ;  /* 0x0000000802ec7c11 */ /* 0x000fe2000f8610ff */
[--C-:B------:R-:W-:Y:S01]  /*7870*/  IMAD.WIDE R22, R28, 0x4, R232.reuse ;  /* 0x000000041c167825 */ /* 0x100fe200078e02e8 */
[----:B---3--:R-:W-:Y:S01]  /*7880*/  LEA R0, R8, R223, 0x5 ;  /* 0x000000df08007211 */ /* 0x008fe200078e28ff */
[----:B------:R-:W1:Y:S01]  /*7890*/  LDCU UR6, c[0x0][0x3a8] ;  /* 0x00007500ff0677ac */ /* 0x000e620008000800 */
[----:B------:R-:W-:Y:S01]  /*78a0*/  LEA.HI.X.SX32 R241, R3, UR9, 0x2, P2 ;  /* 0x0000000903f17c11 */ /* 0x000fe200090f16ff */
[----:B------:R-:W-:Y:S01]  /*78b0*/  IMAD.WIDE R30, R36, 0x4, R232 ;  /* 0x00000004241e7825 */ /* 0x000fe200078e02e8 */
[----:B------:R-:W-:Y:S01]  /*78c0*/  LEA R6, P2, R223, UR10, 0x2 ;  /* 0x0000000adf067c11 */ /* 0x000fe2000f8410ff */
[----:B------:R-:W3:Y:S01]  /*78d0*/  LDCU UR10, c[0x0][0x3b0] ;  /* 0x00007600ff0a77ac */ /* 0x000ee20008000800 */
[----:B------:R-:W-:Y:S01]  /*78e0*/  LEA.HI.X.SX32 R237, R2, UR9, 0x2, P3 ;  /* 0x0000000902ed7c11 */ /* 0x000fe200098f16ff */
[----:B----4-:R-:W-:Y:S01]  /*78f0*/  IMAD R2, R7, 0x20, R0 ;  /* 0x0000002007027824 */ /* 0x010fe200078e0200 */
[----:B------:R-:W-:Y:S01]  /*7900*/  LEA.HI.X.SX32 R7, R223, UR11, 0x2, P2 ;  /* 0x0000000bdf077c11 */ /* 0x000fe200090f16ff */
[----:B------:R-:W-:Y:S01]  /*7910*/  IMAD.WIDE R18, R20, 0x4, R240 ;  /* 0x0000000414127825 */ /* 0x000fe200078e02f0 */
[C---:B------:R-:W-:Y:S01]  /*7920*/  LEA R8, P2, R0.reuse, UR12, 0x2 ;  /* 0x0000000c00087c11 */ /* 0x040fe2000f8410ff */
[----:B------:R-:W4:Y:S01]  /*7930*/  LDCU UR11, c[0x0][0x3b0] ;  /* 0x00007600ff0b77ac */ /* 0x000f220008000800 */
[----:B------:R-:W-:Y:S01]  /*7940*/  LEA R4, P3, R5, UR8, 0x2 ;  /* 0x0000000805047c11 */ /* 0x000fe2000f8610ff */
[----:B------:R-:W-:Y:S01]  /*7950*/  IMAD R3, R9, 0x20, R2 ;  /* 0x0000002009037824 */ /* 0x000fe200078e0202 */
[----:B------:R-:W-:Y:S01]  /*7960*/  LEA.HI.X.SX32 R9, R0, UR13, 0x2, P2 ;  /* 0x0000000d00097c11 */ /* 0x000fe200090f16ff */
[----:B------:R-:W1:Y:S01]  /*7970*/  LDCU.64 UR12, c[0x0][0x358] ;  /* 0x00006b00ff0c77ac */ /* 0x000e620008000a00 */
[----:B------:R-:W-:Y:S01]  /*7980*/  LEA.HI.X.SX32 R5, R5, UR9, 0x2, P3 ;  /* 0x0000000905057c11 */ /* 0x000fe200098f16ff */
[----:B------:R-:W-:Y:S01]  /*7990*/  VIADD R0, R14, 0xfffffff7 ;  /* 0xfffffff70e007836 */ /* 0x000fe20000000000 */
[C---:B------:R-:W-:Y:S01]  /*79a0*/  LEA R10, P3, R2.reuse, UR14, 0x2 ;  /* 0x0000000e020a7c11 */ /* 0x040fe2000f8610ff */
[----:B------:R-:W3:Y:S01]  /*79b0*/  LDC R14, c[0x0][0x3a0] ;  /* 0x0000e800ff0e7b82 */ /* 0x000ee20000000800 */
[----:B------:R-:W-:Y:S01]  /*79c0*/  ISETP.GE.U32.AND P5, PT, R13, 0x7fffff80, PT ;  /* 0x7fffff800d00780c */ /* 0x000fe20003fa6070 */
[----:B------:R1:W-:Y:S01]  /*79d0*/  STL.64 [R1+0x31c0], R6 ;  /* 0x0031c00601007387 */ /* 0x0003e20000100a00 */
[----:B------:R-:W-:Y:S01]  /*79e0*/  LEA.HI.X.SX32 R11, R2, UR15, 0x2, P3 ;  /* 0x0000000f020b7c11 */ /* 0x000fe200098f16ff */
[----:B--2---:R-:W-:Y:S01]  /*79f0*/  VIADD R2, R16, 0xfffffffb ;  /* 0xfffffffb10027836 */ /* 0x004fe20000000000 */
[----:B------:R-:W-:Y:S01]  /*7a00*/  LEA R12, P2, R3, UR16, 0x2 ;  /* 0x00000010030c7c11 */ /* 0x000fe2000f8410ff */
[----:B------:R2:W-:Y:S01]  /*7a10*/  STL.64 [R1+0x31c8], R8 ;  /* 0x0031c80801007387 */ /* 0x0005e20000100a00 */
[----:B------:R-:W-:Y:S01]  /*7a20*/  IADD3 R246, PT, PT, R247, UR5, RZ ;  /* 0x00000005f7f67c10 */ /* 0x000fe2000fffe0ff */
[----:B------:R-:W4:Y:S01]  /*7a30*/  LDC R16, c[0x0][0x3a0] ;  /* 0x0000e800ff107b82 */ /* 0x000f220000000800 */
[----:B------:R-:W-:Y:S01]  /*7a40*/  ISETP.GE.U32.AND P3, PT, R2, 0x7fffff7c, PT ;  /* 0x7fffff7c0200780c */ /* 0x000fe20003f66070 */
[----:B------:R2:W-:Y:S01]  /*7a50*/  STL.64 [R1+0x31d0], R10 ;  /* 0x0031d00a01007387 */ /* 0x0005e20000100a00 */
[----:B------:R-:W-:Y:S01]  /*7a60*/  LEA.HI.X.SX32 R13, R3, UR17, 0x2, P2 ;  /* 0x00000011030d7c11 */ /* 0x000fe200090f16ff */
[----:B------:R-:W-:Y:S01]  /*7a70*/  IMAD.SHL.U32 R3, R222, 0x4, RZ ;  /* 0x00000004de037824 */ /* 0x000fe200078e00ff */
[----:B------:R-:W-:Y:S01]  /*7a80*/  ISETP.GE.U32.AND P2, PT, R0, 0x7fffff78, PT ;  /* 0x7fffff780000780c */ /* 0x000fe20003f46070 */
[----:B------:R-:W-:Y:S01]  /*7a90*/  VIADD R0, R15, 0xfffffff3 ;  /* 0xfffffff30f007836 */ /* 0x000fe20000000000 */
[----:B------:R-:W-:Y:S01]  /*7aa0*/  @!PT LDS RZ, [RZ] ;  /* 0x00000000fffff984 */ /* 0x000fe20000000800 */
[----:B------:R-:W-:Y:S01]  /*7ab0*/  @!PT LDS RZ, [RZ] ;  /* 0x00000000fffff984 */ /* 0x000fe20000000800 */
[----:B------:R-:W-:Y:S01]  /*7ac0*/  @!PT LDS RZ, [RZ] ;  /* 0x00000000fffff984 */ /* 0x000fe20000000800 */
[----:B-1----:R-:W-:Y:S01]  /*7ad0*/  LDGSTS.E [R246], desc[UR12][R232.64], !P5 ;  /* 0x00000000e8f67fae */ /* 0x002fe2000e9a100c */
[C---:B------:R-:W-:Y:S01]  /*7ae0*/  IMAD.WIDE R6, R3.reuse, 0x4, R4 ;  /* 0x0000000403067825 */ /* 0x040fe200078e0204 */
[----:B------:R-:W1:Y:S01]  /*7af0*/  LDC R2, c[0x0][0x3a0] ;  /* 0x0000e800ff027b82 */ /* 0x000e620000000800 */
[----:B------:R-:W1:Y:S01]  /*7b00*/  LDCU UR17, c[0x0][0x3b0] ;  /* 0x00007600ff1177ac */ /* 0x000e620008000800 */
[----:B------:R2:W-:Y:S02]  /*7b10*/  STL.64 [R1+0x31d8], R12 ;  /* 0x0031d80c01007387 */ /* 0x0005e40000100a00 */
[C---:B--2---:R-:W-:Y:S01]  /*7b20*/  IMAD.WIDE R8, R3.reuse, 0x4, R240 ;  /* 0x0000000403087825 */ /* 0x044fe200078e02f0 */
[----:B------:R-:W2:Y:S01]  /*7b30*/  LDCU UR16, c[0x0][0x3b0] ;  /* 0x00007600ff1077ac */ /* 0x000ea20008000800 */
[----:B------:R-:W-:Y:S02]  /*7b40*/  LDGSTS.E [R246+0x80], desc[UR12][R236.64], !P5 ;  /* 0x00080000ecf67fae */ /* 0x000fe4000e9a100c */
[----:B------:R-:W-:Y:S01]  /*7b50*/  IMAD.WIDE R10, R3, 0x4, R236 ;  /* 0x00000004030a7825 */ /* 0x000fe200078e02ec */
[----:B------:R-:W1:Y:S01]  /*7b60*/  LDC R223, c[0x0][0x3a0] ;  /* 0x0000e800ffdf7b82 */ /* 0x000e620000000800 */
[----:B------:R-:W1:Y:S01]  /*7b70*/  LDCU UR15, c[0x0][0x3b0] ;  /* 0x00007600ff0f77ac */ /* 0x000e620008000800 */
[----:B------:R-:W-:Y:S01]  /*7b80*/  LDGSTS.E [R246+0x100], desc[UR12][R240.64], !P5 ;  /* 0x00100000f0f67fae */ /* 0x000fe2000e9a100c */
[----:B------:R-:W-:-:S02]  /*7b90*/  IMAD.SHL.U32 R15, R222, 0x8, RZ ;  /* 0x00000008de0f7824 */ /* 0x000fc400078e00ff */
[----:B------:R-:W-:Y:S01]  /*7ba0*/  IMAD.WIDE R24, R28, 0x4, R236 ;  /* 0x000000041c187825 */ /* 0x000fe200078e02ec */
[----:B------:R-:W-:Y:S01]  /*7bb0*/  LDGSTS.E [R246+0x180], desc[UR12][R4.64], !P5 ;  /* 0x0018000004f67fae */ /* 0x000fe2000e9a100c */
[----:B------:R-:W-:Y:S01]  /*7bc0*/  ISETP.GE.U32.AND P5, PT, R0, 0x7fffff74, PT ;  /* 0x7fffff740000780c */ /* 0x000fe20003fa6070 */
[----:B------:R-:W1:Y:S01]  /*7bd0*/  LDCU UR14, c[0x0][0x3b0] ;  /* 0x00007600ff0e77ac */ /* 0x000e620008000800 */
[----:B------:R-:W-:Y:S01]  /*7be0*/  IMAD.WIDE R12, R3, 0x4, R232 ;  /* 0x00000004030c7825 */ /* 0x000fe200078e02e8 */
[----:B------:R-:W1:Y:S03]  /*7bf0*/  LDCU UR9, c[0x0][0x3b0] ;  /* 0x00007600ff0977ac */ /* 0x000e660008000800 */
[----:B------:R-:W-:Y:S01]  /*7c00*/  VIADD R0, R17, 0xffffffef ;  /* 0xffffffef11007836 */ /* 0x000fe20000000000 */
[----:B------:R2:W-:Y:S01]  /*7c10*/  LDGSTS.E [R246+0x800], desc[UR12][R12.64], !P3 ;  /* 0x008000000cf67fae */ /* 0x0005e2000d9a100c */
[----:B------:R-:W-:-:S02]  /*7c20*/  IMAD R3, R222, 0xc, RZ ;  /* 0x0000000cde037824 */ /* 0x000fc400078e02ff */
[--C-:B------:R-:W-:Y:S01]  /*7c30*/  IMAD.WIDE R46, R52, 0x4, R232.reuse ;  /* 0x00000004342e7825 */ /* 0x100fe200078e02e8 */
[----:B------:R1:W-:Y:S03]  /*7c40*/  LDGSTS.E [R246+0x880], desc[UR12][R10.64], !P3 ;  /* 0x008800000af67fae */ /* 0x0003e6000d9a100c */
[--C-:B------:R-:W-:Y:S01]  /*7c50*/  IMAD.WIDE R54, R60, 0x4, R232.reuse ;  /* 0x000000043c367825 */ /* 0x100fe200078e02e8 */
[----:B------:R1:W-:Y:S03]  /*7c60*/  LDGSTS.E [R246+0x900], desc[UR12][R8.64], !P3 ;  /* 0x0090000008f67fae */ /* 0x0003e6000d9a100c */
[----:B------:R-:W-:Y:S01]  /*7c70*/  IMAD.WIDE R86, R92, 0x4, R232 ;  /* 0x000000045c567825 */ /* 0x000fe200078e02e8 */
[----:B------:R1:W-:Y:S01]  /*7c80*/  LDGSTS.E [R246+0x980], desc[UR12][R6.64], !P3 ;  /* 0x0098000006f67fae */ /* 0x0003e2000d9a100c */
[----:B------:R-:W-:-:S02]  /*7c90*/  ISETP.GE.U32.AND P3, PT, R0, 0x7fffff70, PT ;  /* 0x7fffff700000780c */ /* 0x000fc40003f66070 */
[----:B------:R-:W-:Y:S01]  /*7ca0*/  IMAD.WIDE R110, R116, 0x4, R232 ;  /* 0x00000004746e7825 */ /* 0x000fe200078e02e8 */
[----:B---3--:R-:W-:Y:S01]  /*7cb0*/  IADD3 R0, PT, PT, R14, -0x15, RZ ;  /* 0xffffffeb0e007810 */ /* 0x008fe20007ffe0ff */
[----:B------:R2:W-:Y:S01]  /*7cc0*/  STL.64 [R1+0xbd0], R12 ;  /* 0x000bd00c01007387 */ /* 0x0005e20000100a00 */
[----:B------:R-:W3:Y:S01]  /*7cd0*/  LDC R14, c[0x0][0x3a0] ;  /* 0x0000e800ff0e7b82 */ /* 0x000ee20000000800 */
[----:B------:R-:W-:-:S04]  /*7ce0*/  IMAD.WIDE R26, R28, 0x4, R240 ;  /* 0x000000041c1a7825 */ /* 0x000fc800078e02f0 */
[----:B------:R-:W-:Y:S01]  /*7cf0*/  VIADD R215, R215, 0xffffff84 ;  /* 0xffffff84d7d77836 */ /* 0x000fe20000000000 */
[----:B------:R1:W-:Y:S01]  /*7d00*/  STL.64 [R1+0xbc8], R10 ;  /* 0x000bc80a01007387 */ /* 0x0003e20000100a00 */
[----:B------:R-:W-:-:S04]  /*7d10*/  IMAD.WIDE R28, R28, 0x4, R4 ;  /* 0x000000041c1c7825 */ /* 0x000fc800078e0204 */
[----:B------:R-:W-:Y:S01]  /*7d20*/  IMAD R220, R222, 0x73, RZ ;  /* 0x00000073dedc7824 */ /* 0x000fe200078e02ff */
[----:B------:R4:W-:Y:S01]  /*7d30*/  STL.64 [R1+0xbc0], R8 ;  /* 0x000bc00801007387 */ /* 0x0009e20000100a00 */
[----:B--2---:R-:W-:-:S04]  /*7d40*/  IMAD.WIDE R12, R15, 0x4, R232 ;  /* 0x000000040f0c7825 */ /* 0x004fc800078e02e8 */
[----:B------:R-:W-:Y:S01]  /*7d50*/  IMAD R228, R222, 0x77, RZ ;  /* 0x00000077dee47824 */ /* 0x000fe200078e02ff */
[----:B------:R2:W-:Y:S01]  /*7d60*/  STL.64 [R1+0xbb8], R6 ;  /* 0x000bb80601007387 */ /* 0x0005e20000100a00 */
[----:B-1----:R-:W-:-:S04]  /*7d70*/  IMAD.WIDE R10, R15, 0x4, R236 ;  /* 0x000000040f0a7825 */ /* 0x002fc800078e02ec */
[----:B------:R-:W-:Y:S01]  /*7d80*/  IMAD R242, R222, 0x7b, RZ ;  /* 0x0000007bdef27824 */ /* 0x000fe200078e02ff */
[----:B------:R1:W-:Y:S01]  /*7d90*/  LDGSTS.E [R246+0x1000], desc[UR12][R12.64], !P2 ;  /* 0x010000000cf67fae */ /* 0x0003e2000d1a100c */
[----:B----4-:R-:W-:-:S04]  /*7da0*/  IMAD.WIDE R8, R15, 0x4, R240 ;  /* 0x000000040f087825 */ /* 0x010fc800078e02f0 */
[C---:B------:R-:W-:Y:S01]  /*7db0*/  IMAD R244, R222.reuse, 0x7f, RZ ;  /* 0x0000007fdef47824 */ /* 0x040fe200078e02ff */
[----:B------:R1:W-:Y:S01]  /*7dc0*/  STL.64 [R1+0xb50], R12 ;  /* 0x000b500c01007387 */ /* 0x0003e20000100a00 */
[----:B--2---:R-:W-:Y:S01]  /*7dd0*/  IMAD.WIDE R6, R15, 0x4, R4 ;  /* 0x000000040f067825 */ /* 0x004fe200078e0204 */
[----:B------:R-:W-:Y:S02]  /*7de0*/  USHF.L.U32 UR6, UR6, 0x7, URZ ;  /* 0x0000000706067899 */ /* 0x000fe400080006ff */
[----:B------:R2:W-:Y:S01]  /*7df0*/  LDGSTS.E [R246+0x1080], desc[UR12][R10.64], !P2 ;  /* 0x010800000af67fae */ /* 0x0005e2000d1a100c */
[----:B------:R-:W-:Y:S01]  /*7e00*/  IMAD.SHL.U32 R15, R222, 0x10, RZ ;  /* 0x00000010de0f7824 */ /* 0x000fe200078e00ff */
[----:B------:R-:W4:Y:S01]  /*7e10*/  LDCU UR8, c[0x0][0x3b0] ;  /* 0x00007600ff0877ac */ /* 0x000f220008000800 */
[C---:B------:R-:W-:Y:S01]  /*7e20*/  IMAD.WIDE R32, R36.reuse, 0x4, R236 ;  /* 0x0000000424207825 */ /* 0x040fe200078e02ec */
[----:B------:R2:W-:Y:S01]  /*7e30*/  STL.64 [R1+0xb48], R10 ;  /* 0x000b480a01007387 */ /* 0x0005e20000100a00 */
[----:B------:R-:W3:Y:S02]  /*7e40*/  LDCU UR4, c[0x0][0x3b0] ;  /* 0x00007600ff0477ac */ /* 0x000ee40008000800 */
[C---:B------:R-:W-:Y:S01]  /*7e50*/  IMAD.WIDE R34, R36.reuse, 0x4, R240 ;  /* 0x0000000424227825 */ /* 0x040fe200078e02f0 */
[----:B------:R3:W-:Y:S03]  /*7e60*/  LDGSTS.E [R246+0x1100], desc[UR12][R8.64], !P2 ;  /* 0x0110000008f67fae */ /* 0x0007e6000d1a100c */
[----:B-1----:R-:W-:Y:S01]  /*7e70*/  IMAD.WIDE R12, R3, 0x4, R232 ;  /* 0x00000004030c7825 */ /* 0x002fe200078e02e8 */
[----:B------:R3:W-:Y:S03]  /*7e80*/  STL.64 [R1+0xb40], R8 ;  /* 0x000b400801007387 */ /* 0x0007e60000100a00 */
[----:B------:R-:W-:Y:S01]  /*7e90*/  IMAD.WIDE R36, R36, 0x4, R4 ;  /* 0x0000000424247825 */ /* 0x000fe200078e0204 */
[----:B------:R1:W-:Y:S01]  /*7ea0*/  LDGSTS.E [R246+0x1180], desc[UR12][R6.64], !P2 ;  /* 0x0118000006f67fae */ /* 0x0003e2000d1a100c */
[----:B------:R-:W-:-:S02]  /*7eb0*/  ISETP.GE.U32.AND P2, PT, R0, 0x7fffff6c, PT ;  /* 0x7fffff6c0000780c */ /* 0x000fc40003f46070 */
[C---:B--2---:R-:W-:Y:S01]  /*7ec0*/  IMAD.WIDE R10, R3.reuse, 0x4, R236 ;  /* 0x00000004030a7825 */ /* 0x044fe200078e02ec */
[----:B------:R1:W-:Y:S03]  /*7ed0*/  STL.64 [R1+0xb38], R6 ;  /* 0x000b380601007387 */ /* 0x0003e60000100a00 */
[----:B------:R-:W-:Y:S01]  /*7ee0*/  VIADD R0, R16, 0xffffffe7 ;  /* 0xffffffe710007836 */ /* 0x000fe20000000000 */
[----:B------:R2:W-:Y:S01]  /*7ef0*/  STL.64 [R1+0xad0], R12 ;  /* 0x000ad00c01007387 */ /* 0x0005e20000100a00 */
[----:B---3--:R-:W-:Y:S01]  /*7f00*/  IMAD.WIDE R8, R3, 0x4, R240 ;  /* 0x0000000403087825 */ /* 0x008fe200078e02f0 */
[----:B------:R-:W3:Y:S02]  /*7f10*/  LDC R16, c[0x0][0x3a0] ;  /* 0x0000e800ff107b82 */ /* 0x000ee40000000800 */
[----:B------:R2:W-:Y:S01]  /*7f20*/  LDGSTS.E [R246+0x1800], desc[UR12][R12.64], !P5 ;  /* 0x018000000cf67fae */ /* 0x0005e2000e9a100c */
[----:B------:R-:W-:-:S03]  /*7f30*/  IMAD.WIDE R40, R44, 0x4, R236 ;  /* 0x000000042c287825 */ /* 0x000fc600078e02ec */
[----:B------:R4:W-:Y:S01]  /*7f40*/  STL.64 [R1+0xac8], R10 ;  /* 0x000ac80a01007387 */ /* 0x0009e20000100a00 */
[----:B-1----:R-:W-:-:S03]  /*7f50*/  IMAD.WIDE R6, R3, 0x4, R4 ;  /* 0x0000000403067825 */ /* 0x002fc600078e0204 */
[----:B------:R4:W-:Y:S01]  /*7f60*/  LDGSTS.E [R246+0x1880], desc[UR12][R10.64], !P5 ;  /* 0x018800000af67fae */ /* 0x0009e2000e9a100c */
[----:B------:R-:W-:Y:S02]  /*7f70*/  IMAD R3, R222, 0x14, RZ ;  /* 0x00000014de037824 */ /* 0x000fe400078e02ff */
[----:B------:R-:W-:Y:S01]  /*7f80*/  IMAD.WIDE R42, R44, 0x4, R240 ;  /* 0x000000042c2a7825 */ /* 0x000fe200078e02f0 */
[----:B------:R1:W-:Y:S03]  /*7f90*/  STL.64 [R1+0xac0], R8 ;  /* 0x000ac00801007387 */ /* 0x0003e60000100a00 */
[C---:B--2---:R-:W-:Y:S01]  /*7fa0*/  IMAD.WIDE R12, R15.reuse, 0x4, R232 ;  /* 0x000000040f0c7825 */ /* 0x044fe200078e02e8 */
[----:B------:R1:W-:Y:S03]  /*7fb0*/  LDGSTS.E [R246+0x1900], desc[UR12][R8.64], !P5 ;  /* 0x0190000008f67fae */ /* 0x0003e6000e9a100c */
[--C-:B------:R-:W-:Y:S01]  /*7fc0*/  IMAD.WIDE R48, R52, 0x4, R236.reuse ;  /* 0x0000000434307825 */ /* 0x100fe200078e02ec */
[----:B------:R2:W-:Y:S03]  /*7fd0*/  STL.64 [R1+0xab8], R6 ;  /* 0x000ab80601007387 */ /* 0x0005e60000100a00 */
[----:B----4-:R-:W-:Y:S01]  /*7fe0*/  IMAD.WIDE R10, R15, 0x4, R236 ;  /* 0x000000040f0a7825 */ /* 0x010fe200078e02ec */
[----:B------:R2:W-:Y:S01]  /*7ff0*/  LDGSTS.E [R246+0x1980], desc[UR12][R6.64], !P5 ;  /* 0x0198000006f67fae */ /* 0x0005e2000e9a100c */
[----:B------:R-:W-:-:S02]  /*8000*/  ISETP.GE.U32.AND P5, PT, R0, 0x7fffff68, PT ;  /* 0x7fffff680000780c */ /* 0x000fc40003fa6070 */
[----:B------:R-:W-:Y:S01]  /*8010*/  IADD3 R0, PT, PT, R2, -0x1d, RZ ;  /* 0xffffffe302007810 */ /* 0x000fe20007ffe0ff */
[C-C-:B-1----:R-:W-:Y:S01]  /*8020*/  IMAD.WIDE R8, R15.reuse, 0x4, R240.reuse ;  /* 0x000000040f087825 */ /* 0x142fe200078e02f0 */
[----:B------:R1:W-:Y:S01]  /*8030*/  LDGSTS.E [R246+0x2000], desc[UR12][R12.64], !P3 ;  /* 0x020000000cf67fae */ /* 0x0003e2000d9a100c */
[----:B------:R-:W4:Y:S02]  /*8040*/  LDC R2, c[0x0][0x3a0] ;  /* 0x0000e800ff027b82 */ /* 0x000f240000000800 */
[----:B------:R-:W-:Y:S01]  /*8050*/  IMAD.WIDE R50, R52, 0x4, R240 ;  /* 0x0000000434327825 */ /* 0x000fe200078e02f0 */
[----:B------:R1:W-:Y:S03]  /*8060*/  LDGSTS.E [R246+0x2080], desc[UR12][R10.64], !P3 ;  /* 0x020800000af67fae */ /* 0x0003e6000d9a100c */
[----:B--2---:R-:W-:Y:S01]  /*8070*/  IMAD.WIDE R6, R15, 0x4, R4 ;  /* 0x000000040f067825 */ /* 0x004fe200078e0204 */
[----:B------:R2:W-:Y:S03]  /*8080*/  LDGSTS.E [R246+0x2100], desc[UR12][R8.64], !P3 ;  /* 0x0210000008f67fae */ /* 0x0005e6000d9a100c */
[----:B------:R-:W-:Y:S01]  /*8090*/  IMAD R15, R222, 0x18, RZ ;  /* 0x00000018de0f7824 */ /* 0x000fe200078e02ff */
[----:B------:R1:W-:Y:S01]  /*80a0*/  LDGSTS.E [R246+0x2180], desc[UR12][R6.64], !P3 ;  /* 0x0218000006f67fae */ /* 0x0003e2000d9a100c */
[----:B------:R-:W-:Y:S01]  /*80b0*/  ISETP.GE.U32.AND P3, PT, R0, 0x7fffff64, PT ;  /* 0x7fffff640000780c */ /* 0x000fe20003f66070 */
[----:B------:R-:W-:-:S02]  /*80c0*/  VIADD R0, R14, 0xffffffdf ;  /* 0xffffffdf0e007836 */ /* 0x000fc40000000000 */
[----:B------:R1:W-:Y:S01]  /*80d0*/  STL.64 [R1+0xa50], R12 ;  /* 0x000a500c01007387 */ /* 0x0003e20000100a00 */
[----:B------:R-:W4:Y:S01]  /*80e0*/  LDC R14, c[0x0][0x3a0] ;  /* 0x0000e800ff0e7b82 */ /* 0x000f220000000800 */
[----:B------:R-:W-:Y:S02]  /*80f0*/  IMAD.WIDE R52, R52, 0x4, R4 ;  /* 0x0000000434347825 */ /* 0x000fe400078e0204 */
[----:B------:R2:W-:Y:S02]  /*8100*/  STL.64 [R1+0xa48], R10 ;  /* 0x000a480a01007387 */ /* 0x0005e40000100a00 */
[C---:B------:R-:W-:Y:S02]  /*8110*/  IMAD.WIDE R56, R60.reuse, 0x4, R236 ;  /* 0x000000043c387825 */ /* 0x040fe400078e02ec */
[----:B------:R3:W-:Y:S02]  /*8120*/  STL.64 [R1+0xa40], R8 ;  /* 0x000a400801007387 */ /* 0x0007e40000100a00 */
[----:B------:R-:W-:-:S02]  /*8130*/  IMAD.WIDE R58, R60, 0x4, R240 ;  /* 0x000000043c3a7825 */ /* 0x000fc400078e02f0 */
[----:B------:R3:W-:Y:S02]  /*8140*/  STL.64 [R1+0xa38], R6 ;  /* 0x000a380601007387 */ /* 0x0007e40000100a00 */
[----:B-1----:R-:W-:-:S04]  /*8150*/  IMAD.WIDE R12, R3, 0x4, R232 ;  /* 0x00000004030c7825 */ /* 0x002fc800078e02e8 */
[C---:B--2---:R-:W-:Y:S01]  /*8160*/  IMAD.WIDE R10, R3.reuse, 0x4, R236 ;  /* 0x00000004030a7825 */ /* 0x044fe200078e02ec */
[----:B------:R1:W-:Y:S03]  /*8170*/  LDGSTS.E [R246+0x2800], desc[UR12][R12.64], !P2 ;  /* 0x028000000cf67fae */ /* 0x0003e6000d1a100c */
[C---:B---3--:R-:W-:Y:S01]  /*8180*/  IMAD.WIDE R8, R3.reuse, 0x4, R240 ;  /* 0x0000000403087825 */ /* 0x048fe200078e02f0 */
[----:B------:R1:W-:Y:S03]  /*8190*/  STL.64 [R1+0x9d0], R12 ;  /* 0x0009d00c01007387 */ /* 0x0003e60000100a00 */
[--C-:B------:R-:W-:Y:S01]  /*81a0*/  IMAD.WIDE R6, R3, 0x4, R4.reuse ;  /* 0x0000000403067825 */ /* 0x100fe200078e0204 */
[----:B------:R2:W-:Y:S03]  /*81b0*/  LDGSTS.E [R246+0x2880], desc[UR12][R10.64], !P2 ;  /* 0x028800000af67fae */ /* 0x0005e6000d1a100c */
[----:B------:R-:W-:Y:S01]  /*81c0*/  IMAD R3, R222, 0x1c, RZ ;  /* 0x0000001cde037824 */ /* 0x000fe200078e02ff */
[----:B------:R2:W-:Y:S01]  /*81d0*/  STL.64 [R1+0x9c8], R10 ;  /* 0x0009c80a01007387 */ /* 0x0005e20000100a00 */
[----:B------:R-:W-:-:S03]  /*81e0*/  IMAD.WIDE R60, R60, 0x4, R4 ;  /* 0x000000043c3c7825 */ /* 0x000fc600078e0204 */
[----:B------:R3:W-:Y:S01]  /*81f0*/  LDGSTS.E [R246+0x2900], desc[UR12][R8.64], !P2 ;  /* 0x0290000008f67fae */ /* 0x0007e2000d1a100c */
[----:B-1----:R-:W-:-:S03]  /*8200*/  IMAD.WIDE R12, R15, 0x4, R232 ;  /* 0x000000040f0c7825 */ /* 0x002fc600078e02e8 */
[----:B------:R3:W-:Y:S01]  /*8210*/  STL.64 [R1+0x9c0], R8 ;  /* 0x0009c00801007387 */ /* 0x0007e20000100a00 */
[----:B------:R-:W-:-:S03]  /*8220*/  IMAD.WIDE R64, R68, 0x4, R236 ;  /* 0x0000000444407825 */ /* 0x000fc600078e02ec */
[----:B------:R1:W-:Y:S01]  /*8230*/  LDGSTS.E [R246+0x2980], desc[UR12][R6.64], !P2 ;  /* 0x0298000006f67fae */ /* 0x0003e2000d1a100c */
[C---:B--2---:R-:W-:Y:S01]  /*8240*/  IMAD.WIDE R10, R15.reuse, 0x4, R236 ;  /* 0x000000040f0a7825 */ /* 0x044fe200078e02ec */
[----:B------:R-:W-:Y:S02]  /*8250*/  ISETP.GE.U32.AND P2, PT, R0, 0x7fffff60, PT ;  /* 0x7fffff600000780c */ /* 0x000fe40003f46070 */
[----:B------:R1:W-:Y:S01]  /*8260*/  STL.64 [R1+0x9b8], R6 ;  /* 0x0009b80601007387 */ /* 0x0003e20000100a00 */
[----:B------:R-:W-:Y:S02]  /*8270*/  VIADD R0, R16, 0xffffffdb ;  /* 0xffffffdb10007836 */ /* 0x000fe40000000000 */
[----:B------:R-:W2:Y:S01]  /*8280*/  LDC R16, c[0x0][0x3a0] ;  /* 0x0000e800ff107b82 */ /* 0x000ea20000000800 */
[C-C-:B---3--:R-:W-:Y:S01]  /*8290*/  IMAD.WIDE R8, R15.reuse, 0x4, R240.reuse ;  /* 0x000000040f087825 */ /* 0x148fe200078e02f0 */
[----:B------:R3:W-:Y:S03]  /*82a0*/  STL.64 [R1+0x950], R12 ;  /* 0x0009500c01007387 */ /* 0x0007e60000100a00 */
[----:B------:R-:W-:Y:S01]  /*82b0*/  IMAD.WIDE R66, R68, 0x4, R240 ;  /* 0x0000000444427825 */ /* 0x000fe200078e02f0 */
[----:B------:R3:W-:Y:S03]  /*82c0*/  LDGSTS.E [R246+0x3000], desc[UR12][R12.64], !P5 ;  /* 0x030000000cf67fae */ /* 0x0007e6000e9a100c */
[----:B-1----:R-:W-:Y:S01]  /*82d0*/  IMAD.WIDE R6, R15, 0x4, R4 ;  /* 0x000000040f067825 */ /* 0x002fe200078e0204 */
[----:B------:R1:W-:Y:S01]  /*82e0*/  STL.64 [R1+0x948], R10 ;  /* 0x0009480a01007387 */ /* 0x0003e20000100a00 */
[----:B------:R-:W-:-:S02]  /*82f0*/  SHF.L.U32 R15, R222, 0x5, RZ ;  /* 0x00000005de0f7819 */ /* 0x000fc400000006ff */
[----:B------:R-:W-:Y:S01]  /*8300*/  IMAD.WIDE R74, R76, 0x4, R240 ;  /* 0x000000044c4a7825 */ /* 0x000fe200078e02f0 */
[----:B------:R1:W-:Y:S03]  /*8310*/  LDGSTS.E [R246+0x3080], desc[UR12][R10.64], !P5 ;  /* 0x030800000af67fae */ /* 0x0003e6000e9a100c */
[C---:B------:R-:W-:Y:S01]  /*8320*/  IMAD.WIDE R80, R84.reuse, 0x4, R236 ;  /* 0x0000000454507825 */ /* 0x040fe200078e02ec */
[----:B------:R4:W-:Y:S03]  /*8330*/  STL.64 [R1+0x940], R8 ;  /* 0x0009400801007387 */ /* 0x0009e60000100a00 */
[C---:B---3--:R-:W-:Y:S01]  /*8340*/  IMAD.WIDE R12, R3.reuse, 0x4, R232 ;  /* 0x00000004030c7825 */ /* 0x048fe200078e02e8 */
[----:B------:R3:W-:Y:S03]  /*8350*/  LDGSTS.E [R246+0x3100], desc[UR12][R8.64], !P5 ;  /* 0x0310000008f67fae */ /* 0x0007e6000e9a100c */
[----:B------:R-:W-:Y:S01]  /*8360*/  IMAD.WIDE R82, R84, 0x4, R240 ;  /* 0x0000000454527825 */ /* 0x000fe200078e02f0 */
[----:B------:R3:W-:Y:S03]  /*8370*/  STL.64 [R1+0x938], R6 ;  /* 0x0009380601007387 */ /* 0x0007e60000100a00 */
[----:B-1----:R-:W-:Y:S01]  /*8380*/  IMAD.WIDE R10, R3, 0x4, R236 ;  /* 0x00000004030a7825 */ /* 0x002fe200078e02ec */
[----:B------:R1:W-:Y:S01]  /*8390*/  LDGSTS.E [R246+0x3180], desc[UR12][R6.64], !P5 ;  /* 0x0318000006f67fae */ /* 0x0003e2000e9a100c */
[----:B------:R-:W-:-:S02]  /*83a0*/  ISETP.GE.U32.AND P5, PT, R0, 0x7fffff5c, PT ;  /* 0x7fffff5c0000780c */ /* 0x000fc40003fa6070 */
[----:B----4-:R-:W-:Y:S01]  /*83b0*/  VIADD R0, R2, 0xffffffd7 ;  /* 0xffffffd702007836 */ /* 0x010fe20000000000 */
[----:B------:R4:W-:Y:S01]  /*83c0*/  LDGSTS.E [R246+0x3800], desc[UR12][R12.64], !P3 ;  /* 0x038000000cf67fae */ /* 0x0009e2000d9a100c */
[----:B---3--:R-:W-:Y:S01]  /*83d0*/  IMAD.WIDE R8, R3, 0x4, R240 ;  /* 0x0000000403087825 */ /* 0x008fe200078e02f0 */
[----:B------:R-:W3:Y:S02]  /*83e0*/  LDC R2, c[0x0][0x3a0] ;  /* 0x0000e800ff027b82 */ /* 0x000ee40000000800 */
[----:B------:R2:W-:Y:S01]  /*83f0*/  LDGSTS.E [R246+0x3880], desc[UR12][R10.64], !P3 ;  /* 0x038800000af67fae */ /* 0x0005e2000d9a100c */
[----:B------:R-:W-:-:S03]  /*8400*/  IMAD.WIDE R88, R92, 0x4, R236 ;  /* 0x000000045c587825 */ /* 0x000fc600078e02ec */
[----:B------:R2:W-:Y:S01]  /*8410*/  LDGSTS.E [R246+0x3900], desc[UR12][R8.64], !P3 ;  /* 0x0390000008f67fae */ /* 0x0005e2000d9a100c */
[----:B-1----:R-:W-:-:S03]  /*8420*/  IMAD.WIDE R6, R3, 0x4, R4 ;  /* 0x0000000403067825 */ /* 0x002fc600078e0204 */
[----:B------:R4:W-:Y:S01]  /*8430*/  STL.64 [R1+0x8d0], R12 ;  /* 0x0008d00c01007387 */ /* 0x0009e20000100a00 */
[----:B------:R-:W-:Y:S02]  /*8440*/  IMAD R3, R222, 0x24, RZ ;  /* 0x00000024de037824 */ /* 0x000fe400078e02ff */
[----:B------:R-:W-:Y:S01]  /*8450*/  IMAD.WIDE R90, R92, 0x4, R240 ;  /* 0x000000045c5a7825 */ /* 0x000fe200078e02f0 */
[----:B------:R1:W-:Y:S01]  /*8460*/  LDGSTS.E [R246+0x3980], desc[UR12][R6.64], !P3 ;  /* 0x0398000006f67fae */ /* 0x0003e2000d9a100c */
[----:B------:R-:W-:Y:S02]  /*8470*/  ISETP.GE.U32.AND P3, PT, R0, 0x7fffff58, PT ;  /* 0x7fffff580000780c */ /* 0x000fe40003f66070 */
[----:B------:R-:W-:Y:S01]  /*8480*/  VIADD R0, R14, 0xffffffd3 ;  /* 0xffffffd30e007836 */ /* 0x000fe20000000000 */
[----:B------:R2:W-:Y:S01]  /*8490*/  STL.64 [R1+0x8c8], R10 ;  /* 0x0008c80a01007387 */ /* 0x0005e20000100a00 */
[----:B------:R-:W1:Y:S01]  /*84a0*/  LDC R14, c[0x0][0x3a0] ;  /* 0x0000e800ff0e7b82 */ /* 0x000e620000000800 */
[----:B------:R-:W-:-:S02]  /*84b0*/  IMAD.WIDE R92, R92, 0x4, R4 ;  /* 0x000000045c5c7825 */ /* 0x000fc400078e0204 */
[----:B------:R2:W-:Y:S02]  /*84c0*/  STL.64 [R1+0x8c0], R8 ;  /* 0x0008c00801007387 */ /* 0x0005e40000100a00 */
[C---:B----4-:R-:W-:Y:S02]  /*84d0*/  IMAD.WIDE R12, R15.reuse, 0x4, R232 ;  /* 0x000000040f0c7825 */ /* 0x050fe400078e02e8 */
[----:B------:R1:W-:Y:S02]  /*84e0*/  STL.64 [R1+0x8b8], R6 ;  /* 0x0008b80601007387 */ /* 0x0003e40000100a00 */
[----:B---3--:R-:W-:Y:S02]  /*84f0*/  VIADD R2, R2, 0xffffffcb ;  /* 0xffffffcb02027836 */ /* 0x008fe40000000000 */
[C---:B--2---:R-:W-:Y:S01]  /*8500*/  IMAD.WIDE R10, R15.reuse, 0x4, R236 ;  /* 0x000000040f0a7825 */ /* 0x044fe200078e02ec */
[----:B------:R2:W-:Y:S03]  /*8510*/  STL.64 [R1+0x850], R12 ;  /* 0x0008500c01007387 */ /* 0x0005e60000100a00 */
[C---:B------:R-:W-:Y:S01]  /*8520*/  IMAD.WIDE R8, R15.reuse, 0x4, R240 ;  /* 0x000000040f087825 */ /* 0x040fe200078e02f0 */
[----:B------:R2:W-:Y:S03]  /*8530*/  LDGSTS.E [R246+0x4000], desc[UR12][R12.64], !P2 ;  /* 0x040000000cf67fae */ /* 0x0005e6000d1a100c */
[----:B-1----:R-:W-:Y:S01]  /*8540*/  IMAD.WIDE R6, R15, 0x4, R4 ;  /* 0x000000040f067825 */ /* 0x002fe200078e0204 */
[----:B------:R1:W-:Y:S03]  /*8550*/  STL.64 [R1+0x848], R10 ;  /* 0x0008480a01007387 */ /* 0x0003e60000100a00 */
[----:B------:R-:W-:Y:S01]  /*8560*/  IMAD R15, R222, 0x28, RZ ;  /* 0x00000028de0f7824 */ /* 0x000fe200078e02ff */
[----:B------:R1:W-:Y:S01]  /*8570*/  LDGSTS.E [R246+0x4080], desc[UR12][R10.64], !P2 ;  /* 0x040800000af67fae */ /* 0x0003e2000d1a100c */
[----:B------:R-:W-:-:S02]  /*8580*/  VIADD R14, R14, 0xffffffc7 ;  /* 0xffffffc70e0e7836 */ /* 0x000fc40000000000 */
[C---:B------:R-:W-:Y:S01]  /*8590*/  IMAD.WIDE R96, R100.reuse, 0x4, R236 ;  /* 0x0000000464607825 */ /* 0x040fe200078e02ec */
[----:B------:R3:W-:Y:S03]  /*85a0*/  STL.64 [R1+0x840], R8 ;  /* 0x0008400801007387 */ /* 0x0007e60000100a00 */
[C---:B--2---:R-:W-:Y:S01]  /*85b0*/  IMAD.WIDE R12, R3.reuse, 0x4, R232 ;  /* 0x00000004030c7825 */ /* 0x044fe200078e02e8 */
[----:B------:R3:W-:Y:S03]  /*85c0*/  LDGSTS.E [R246+0x4100], desc[UR12][R8.64], !P2 ;  /* 0x0410000008f67fae */ /* 0x0007e6000d1a100c */
[----:B------:R-:W-:Y:S01]  /*85d0*/  IMAD.WIDE R98, R100, 0x4, R240 ;  /* 0x0000000464627825 */ /* 0x000fe200078e02f0 */
[----:B------:R2:W-:Y:S03]  /*85e0*/  STL.64 [R1+0x838], R6 ;  /* 0x0008380601007387 */ /* 0x0005e60000100a00 */
[----:B-1----:R-:W-:Y:S01]  /*85f0*/  IMAD.WIDE R10, R3, 0x4, R236 ;  /* 0x00000004030a7825 */ /* 0x002fe200078e02ec */
[----:B------:R2:W-:Y:S01]  /*8600*/  LDGSTS.E [R246+0x4180], desc[UR12][R6.64], !P2 ;  /* 0x0418000006f67fae */ /* 0x0005e2000d1a100c */
[----:B------:R-:W-:-:S02]  /*8610*/  ISETP.GE.U32.AND P2, PT, R0, 0x7fffff54, PT ;  /* 0x7fffff540000780c */ /* 0x000fc40003f46070 */
[----:B------:R-:W-:Y:S01]  /*8620*/  IADD3 R0, PT, PT, R16, -0x31, RZ ;  /* 0xffffffcf10007810 */ /* 0x000fe20007ffe0ff */
[C---:B---3--:R-:W-:Y:S01]  /*8630*/  IMAD.WIDE R8, R3.reuse, 0x4, R240 ;  /* 0x0000000403087825 */ /* 0x048fe200078e02f0 */
[----:B------:R1:W-:Y:S03]  /*8640*/  STL.64 [R1+0x7d0], R12 ;  /* 0x0007d00c01007387 */ /* 0x0003e60000100a00 */
[----:B------:R-:W-:Y:S01]  /*8650*/  IMAD.WIDE R16, R20, 0x4, R236 ;  /* 0x0000000414107825 */ /* 0x000fe200078e02ec */
[----:B------:R1:W-:Y:S03]  /*8660*/  LDGSTS.E [R246+0x4800], desc[UR12][R12.64], !P5 ;  /* 0x048000000cf67fae */ /* 0x0003e6000e9a100c */
[----:B--2---:R-:W-:Y:S01]  /*8670*/  IMAD.WIDE R6, R3, 0x4, R4 ;  /* 0x0000000403067825 */ /* 0x004fe200078e0204 */
[----:B------:R2:W-:Y:S01]  /*8680*/  STL.64 [R1+0x7c8], R10 ;  /* 0x0007c80a01007387 */ /* 0x0005e20000100a00 */
[----:B------:R-:W3:Y:S02]  /*8690*/  LDC R3, c[0x0][0x3a0] ;  /* 0x0000e800ff037b82 */ /* 0x000ee40000000800 */
[C---:B------:R-:W-:Y:S01]  /*86a0*/  IMAD.WIDE R104, R108.reuse, 0x4, R236 ;  /* 0x000000046c687825 */ /* 0x040fe200078e02ec */
[----:B------:R2:W-:Y:S03]  /*86b0*/  LDGSTS.E [R246+0x4880], desc[UR12][R10.64], !P5 ;  /* 0x048800000af67fae */ /* 0x0005e6000e9a100c */
[----:B------:R-:W-:Y:S01]  /*86c0*/  IMAD.WIDE R106, R108, 0x4, R240 ;  /* 0x000000046c6a7825 */ /* 0x000fe200078e02f0 */
[----:B------:R4:W-:Y:S03]  /*86d0*/  STL.64 [R1+0x7c0], R8 ;  /* 0x0007c00801007387 */ /* 0x0009e60000100a00 */
[C---:B-1----:R-:W-:Y:S01]  /*86e0*/  IMAD.WIDE R12, R15.reuse, 0x4, R232 ;  /* 0x000000040f0c7825 */ /* 0x042fe200078e02e8 */
[----:B------:R4:W-:Y:S03]  /*86f0*/  LDGSTS.E [R246+0x4900], desc[UR12][R8.64], !P5 ;  /* 0x0490000008f67fae */ /* 0x0009e6000e9a100c */
[--C-:B------:R-:W-:Y:S01]  /*8700*/  IMAD.WIDE R112, R116, 0x4, R236.reuse ;  /* 0x0000000474707825 */ /* 0x100fe200078e02ec */
[----:B------:R1:W-:Y:S03]  /*8710*/  STL.64 [R1+0x7b8], R6 ;  /* 0x0007b80601007387 */ /* 0x0003e60000100a00 */
[----:B--2---:R-:W-:Y:S01]  /*8720*/  IMAD.WIDE R10, R15, 0x4, R236 ;  /* 0x000000040f0a7825 */ /* 0x004fe200078e02ec */
[----:B------:R1:W-:Y:S01]  /*8730*/  LDGSTS.E [R246+0x4980], desc[UR12][R6.64], !P5 ;  /* 0x0498000006f67fae */ /* 0x0003e2000e9a100c */
[----:B------:R-:W-:-:S02]  /*8740*/  ISETP.GE.U32.AND P5, PT, R0, 0x7fffff50, PT ;  /* 0x7fffff500000780c */ /* 0x000fc40003fa6070 */
[----:B------:R-:W2:Y:S01]  /*8750*/  LDC R0, c[0x0][0x3a0] ;  /* 0x0000e800ff007b82 */ /* 0x000ea20000000800 */
[C-C-:B----4-:R-:W-:Y:S01]  /*8760*/  IMAD.WIDE R8, R15.reuse, 0x4, R240.reuse ;  /* 0x000000040f087825 */ /* 0x150fe200078e02f0 */
[----:B------:R4:W-:Y:S03]  /*8770*/  STL.64 [R1+0x750], R12 ;  /* 0x0007500c01007387 */ /* 0x0009e60000100a00 */
[----:B------:R-:W-:Y:S01]  /*8780*/  IMAD.WIDE R114, R116, 0x4, R240 ;  /* 0x0000000474727825 */ /* 0x000fe200078e02f0 */
[----:B------:R4:W-:Y:S03]  /*8790*/  LDGSTS.E [R246+0x5000], desc[UR12][R12.64], !P3 ;  /* 0x050000000cf67fae */ /* 0x0009e6000d9a100c */
[--C-:B-1----:R-:W-:Y:S01]  /*87a0*/  IMAD.WIDE R6, R15, 0x4, R4.reuse ;  /* 0x000000040f067825 */ /* 0x102fe200078e0204 */
[----:B------:R1:W-:Y:S03]  /*87b0*/  STL.64 [R1+0x748], R10 ;  /* 0x0007480a01007387 */ /* 0x0003e60000100a00 */
[----:B------:R-:W-:Y:S01]  /*87c0*/  IMAD R15, R222, 0x2c, RZ ;  /* 0x0000002cde0f7824 */ /* 0x000fe200078e02ff */
[----:B------:R1:W-:Y:S01]  /*87d0*/  LDGSTS.E [R246+0x5080], desc[UR12][R10.64], !P3 ;  /* 0x050800000af67fae */ /* 0x0003e2000d9a100c */
[----:B------:R-:W-:-:S03]  /*87e0*/  IMAD.WIDE R116, R116, 0x4, R4 ;  /* 0x0000000474747825 */ /* 0x000fc600078e0204 */
[----:B------:R1:W-:Y:S01]  /*87f0*/  STL.64 [R1+0x740], R8 ;  /* 0x0007400801007387 */ /* 0x0003e20000100a00 */
[----:B----4-:R-:W-:-:S03]  /*8800*/  IMAD.WIDE R12, R15, 0x4, R232 ;  /* 0x000000040f0c7825 */ /* 0x010fc600078e02e8 */
[----:B------:R4:W-:Y:S01]  /*8810*/  LDGSTS.E [R246+0x5100], desc[UR12][R8.64], !P3 ;  /* 0x0510000008f67fae */ /* 0x0009e2000d9a100c */
[--C-:B------:R-:W-:Y:S01]  /*8820*/  IMAD.WIDE R120, R124, 0x4, R236.reuse ;  /* 0x000000047c787825 */ /* 0x100fe200078e02ec */
[----:B--2---:R-:W-:Y:S02]  /*8830*/  IADD3 R0, PT, PT, R0, -0x3d, RZ ;  /* 0xffffffc300007810 */ /* 0x004fe40007ffe0ff */
[----:B------:R2:W-:Y:S01]  /*8840*/  STL.64 [R1+0x738], R6 ;  /* 0x0007380601007387 */ /* 0x0005e20000100a00 */
[----:B-1----:R-:W-:-:S03]  /*8850*/  IMAD.WIDE R10, R15, 0x4, R236 ;  /* 0x000000040f0a7825 */ /* 0x002fc600078e02ec */
[----:B------:R2:W-:Y:S01]  /*8860*/  LDGSTS.E [R246+0x5180], desc[UR12][R6.64], !P3 ;  /* 0x0518000006f67fae */ /* 0x0005e2000d9a100c */
[----:B------:R-:W-:Y:S01]  /*8870*/  ISETP.GE.U32.AND P3, PT, R2, 0x7fffff4c, PT ;  /* 0x7fffff4c0200780c */ /* 0x000fe20003f66070 */
[----:B------:R-:W-:Y:S02]  /*8880*/  IMAD R2, R222, 0x30, RZ ;  /* 0x00000030de027824 */ /* 0x000fe400078e02ff */
[C-C-:B----4-:R-:W-:Y:S01]  /*8890*/  IMAD.WIDE R8, R15.reuse, 0x4, R240.reuse ;  /* 0x000000040f087825 */ /* 0x150fe200078e02f0 */
[----:B------:R1:W-:Y:S03]  /*88a0*/  LDGSTS.E [R246+0x5800], desc[UR12][R12.64], !P2 ;  /* 0x058000000cf67fae */ /* 0x0003e6000d1a100c */
[----:B------:R-:W-:Y:S01]  /*88b0*/  IMAD.WIDE R122, R124, 0x4, R240 ;  /* 0x000000047c7a7825 */ /* 0x000fe200078e02f0 */
[----:B------:R4:W-:Y:S03]  /*88c0*/  LDGSTS.E [R246+0x5880], desc[UR12][R10.64], !P2 ;  /* 0x058800000af67fae */ /* 0x0009e6000d1a100c */
[----:B--2---:R-:W-:Y:S01]  /*88d0*/  IMAD.WIDE R6, R15, 0x4, R4 ;  /* 0x000000040f067825 */ /* 0x004fe200078e0204 */
[----:B------:R2:W-:Y:S01]  /*88e0*/  LDGSTS.E [R246+0x5900], desc[UR12][R8.64], !P2 ;  /* 0x0590000008f67fae */ /* 0x0005e2000d1a100c */
[----:B------:R-:W3:Y:S02]  /*88f0*/  LDC R15, c[0x0][0x3a0] ;  /* 0x0000e800ff0f7b82 */ /* 0x000ee40000000800 */
[----:B------:R-:W-:Y:S01]  /*8900*/  IMAD.WIDE R160, R164, 0x4, R236 ;  /* 0x00000004a4a07825 */ /* 0x000fe200078e02ec */
[----:B------:R1:W-:Y:S01]  /*8910*/  LDGSTS.E [R246+0x5980], desc[UR12][R6.64], !P2 ;  /* 0x0598000006f67fae */ /* 0x0003e2000d1a100c */
[----:B------:R-:W-:-:S02]  /*8920*/  ISETP.GE.U32.AND P2, PT, R14, 0x7fffff48, PT ;  /* 0x7fffff480e00780c */ /* 0x000fc40003f46070 */
[----:B------:R-:W-:Y:S01]  /*8930*/  IMAD.WIDE R162, R164, 0x4, R240 ;  /* 0x00000004a4a27825 */ /* 0x000fe200078e02f0 */
[----:B------:R1:W-:Y:S01]  /*8940*/  STL.64 [R1+0x6d0], R12 ;  /* 0x0006d00c01007387 */ /* 0x0003e20000100a00 */
[----:B------:R-:W3:Y:S02]  /*8950*/  LDC R14, c[0x0][0x3a0] ;  /* 0x0000e800ff0e7b82 */ /* 0x000ee40000000800 */
[C---:B------:R-:W-:Y:S01]  /*8960*/  IMAD.WIDE R168, R172.reuse, 0x4, R236 ;  /* 0x00000004aca87825 */ /* 0x040fe200078e02ec */
[----:B------:R4:W-:Y:S03]  /*8970*/  STL.64 [R1+0x6c8], R10 ;  /* 0x0006c80a01007387 */ /* 0x0009e60000100a00 */
[----:B------:R-:W-:Y:S01]  /*8980*/  IMAD.WIDE R170, R172, 0x4, R240 ;  /* 0x00000004acaa7825 */ /* 0x000fe200078e02f0 */
[----:B------:R2:W-:Y:S03]  /*8990*/  STL.64 [R1+0x6c0], R8 ;  /* 0x0006c00801007387 */ /* 0x0005e60000100a00 */
[----:B------:R-:W-:Y:S01]  /*89a0*/  IMAD.WIDE R176, R180, 0x4, R236 ;  /* 0x00000004b4b07825 */ /* 0x000fe200078e02ec */
[----:B------:R2:W-:Y:S03]  /*89b0*/  STL.64 [R1+0x6b8], R6 ;  /* 0x0006b80601007387 */ /* 0x0005e60000100a00 */
[----:B-1----:R-:W-:-:S04]  /*89c0*/  IMAD.WIDE R12, R2, 0x4, R232 ;  /* 0x00000004020c7825 */ /* 0x002fc800078e02e8 */
[C---:B----4-:R-:W-:Y:S01]  /*89d0*/  IMAD.WIDE R10, R2.reuse, 0x4, R236 ;  /* 0x00000004020a7825 */ /* 0x050fe200078e02ec */
[----:B------:R1:W-:Y:S03]  /*89e0*/  LDGSTS.E [R246+0x6000], desc[UR12][R12.64], !P5 ;  /* 0x060000000cf67fae */ /* 0x0003e6000e9a100c */
[C---:B--2---:R-:W-:Y:S01]  /*89f0*/  IMAD.WIDE R8, R2.reuse, 0x4, R240 ;  /* 0x0000000402087825 */ /* 0x044fe200078e02f0 */
[----:B------:R2:W-:Y:S03]  /*8a00*/  LDGSTS.E [R246+0x6080], desc[UR12][R10.64], !P5 ;  /* 0x060800000af67fae */ /* 0x0005e6000e9a100c */
[----:B------:R-:W-:Y:S01]  /*8a10*/  IMAD.WIDE R6, R2, 0x4, R4 ;  /* 0x0000000402067825 */ /* 0x000fe200078e0204 */
[----:B------:R1:W-:Y:S03]  /*8a20*/  STL.64 [R1+0x650], R12 ;  /* 0x0006500c01007387 */ /* 0x0003e60000100a00 */
[----:B------:R-:W-:Y:S01]  /*8a30*/  IMAD R2, R222, 0x34, RZ ;  /* 0x00000034de027824 */ /* 0x000fe200078e02ff */
[----:B------:R4:W-:Y:S01]  /*8a40*/  LDGSTS.E [R246+0x6100], desc[UR12][R8.64], !P5 ;  /* 0x0610000008f67fae */ /* 0x0009e2000e9a100c */
[----:B------:R-:W-:-:S03]  /*8a50*/  IMAD.WIDE R178, R180, 0x4, R240 ;  /* 0x00000004b4b27825 */ /* 0x000fc600078e02f0 */
[----:B------:R2:W-:Y:S04]  /*8a60*/  STL.64 [R1+0x648], R10 ;  /* 0x0006480a01007387 */ /* 0x0005e80000100a00 */
[----:B------:R3:W-:Y:S01]  /*8a70*/  LDGSTS.E [R246+0x6180], desc[UR12][R6.64], !P5 ;  /* 0x0618000006f67fae */ /* 0x0007e2000e9a100c */
[----:B-1----:R-:W-:Y:S01]  /*8a80*/  IMAD.WIDE R12, R2, 0x4, R232 ;  /* 0x00000004020c7825 */ /* 0x002fe200078e02e8 */
[----:B------:R-:W-:Y:S02]  /*8a90*/  ISETP.GE.U32.AND P5, PT, R0, 0x7fffff44, PT ;  /* 0x7fffff440000780c */ /* 0x000fe40003fa6070 */
[----:B------:R4:W-:Y:S01]  /*8aa0*/  STL.64 [R1+0x640], R8 ;  /* 0x0006400801007387 */ /* 0x0009e20000100a00 */
[----:B------:R-:W-:Y:S02]  /*8ab0*/  IMAD R0, R222, 0x38, RZ ;  /* 0x00000038de007824 */ /* 0x000fe400078e02ff */
[C---:B--2---:R-:W-:Y:S01]  /*8ac0*/  IMAD.WIDE R10, R2.reuse, 0x4, R236 ;  /* 0x00000004020a7825 */ /* 0x044fe200078e02ec */
[----:B------:R3:W-:Y:S04]  /*8ad0*/  STL.64 [R1+0x638], R6 ;  /* 0x0006380601007387 */ /* 0x0007e80000100a00 */
[----:B------:R1:W-:Y:S01]  /*8ae0*/  STL.64 [R1+0x5d0], R12 ;  /* 0x0005d00c01007387 */ /* 0x0003e20000100a00 */
[----:B----4-:R-:W-:-:S03]  /*8af0*/  IMAD.WIDE R8, R2, 0x4, R240 ;  /* 0x0000000402087825 */ /* 0x010fc600078e02f0 */
[----:B------:R1:W-:Y:S01]  /*8b00*/  LDGSTS.E [R246+0x6800], desc[UR12][R12.64], !P3 ;  /* 0x068000000cf67fae */ /* 0x0003e2000d9a100c */
[----:B---3--:R-:W-:-:S03]  /*8b10*/  IMAD.WIDE R6, R2, 0x4, R4 ;  /* 0x0000000402067825 */ /* 0x008fc600078e0204 */
[----:B------:R2:W-:Y:S01]  /*8b20*/  STL.64 [R1+0x5c8], R10 ;  /* 0x0005c80a01007387 */ /* 0x0005e20000100a00 */
[----:B------:R-:W-:-:S03]  /*8b30*/  VIADD R2, R3, 0xffffffbf ;  /* 0xffffffbf03027836 */ /* 0x000fc60000000000 */
[----:B------:R2:W-:Y:S01]  /*8b40*/  LDGSTS.E [R246+0x6880], desc[UR12][R10.64], !P3 ;  /* 0x068800000af67fae */ /* 0x0005e2000d9a100c */
[----:B------:R-:W3:Y:S01]  /*8b50*/  LDC R3, c[0x0][0x3a0] ;  /* 0x0000e800ff037b82 */ /* 0x000ee20000000800 */
[C---:B-1----:R-:W-:Y:S02]  /*8b60*/  IMAD.WIDE R12, R0.reuse, 0x4, R232 ;  /* 0x00000004000c7825 */ /* 0x042fe400078e02e8 */
[----:B------:R1:W-:Y:S04]  /*8b70*/  STL.64 [R1+0x5c0], R8 ;  /* 0x0005c00801007387 */ /* 0x0003e80000100a00 */
[----:B------:R1:W-:Y:S01]  /*8b80*/  LDGSTS.E [R246+0x6900], desc[UR12][R8.64], !P3 ;  /* 0x0690000008f67fae */ /* 0x0003e2000d9a100c */
[----:B--2---:R-:W-:-:S03]  /*8b90*/  IMAD.WIDE R10, R0, 0x4, R236 ;  /* 0x00000004000a7825 */ /* 0x004fc600078e02ec */
[----:B------:R2:W-:Y:S04]  /*8ba0*/  STL.64 [R1+0x5b8], R6 ;  /* 0x0005b80601007387 */ /* 0x0005e80000100a00 */
[----:B------:R2:W-:Y:S01]  /*8bb0*/  LDGSTS.E [R246+0x6980], desc[UR12][R6.64], !P3 ;  /* 0x0698000006f67fae */ /* 0x0005e2000d9a100c */
[----:B------:R-:W-:Y:S01]  /*8bc0*/  ISETP.GE.U32.AND P3, PT, R2, 0x7fffff40, PT ;  /* 0x7fffff400200780c */ /* 0x000fe20003f66070 */
[----:B-1----:R-:W-:Y:S02]  /*8bd0*/  IMAD.WIDE R8, R0, 0x4, R240 ;  /* 0x0000000400087825 */ /* 0x002fe400078e02f0 */
[----:B------:R1:W-:Y:S01]  /*8be0*/  LDGSTS.E [R246+0x7000], desc[UR12][R12.64], !P2 ;  /* 0x070000000cf67fae */ /* 0x0003e2000d1a100c */
[----:B------:R-:W-:-:S03]  /*8bf0*/  SHF.L.U32 R2, R222, 0x6, RZ ;  /* 0x00000006de027819 */ /* 0x000fc600000006ff */
[----:B------:R4:W-:Y:S01]  /*8c00*/  LDGSTS.E [R246+0x7080], desc[UR12][R10.64], !P2 ;  /* 0x070800000af67fae */ /* 0x0009e2000d1a100c */
[----:B--2---:R-:W-:-:S03]  /*8c10*/  IMAD.WIDE R6, R0, 0x4, R4 ;  /* 0x0000000400067825 */ /* 0x004fc600078e0204 */
[----:B------:R2:W-:Y:S01]  /*8c20*/  LDGSTS.E [R246+0x7100], desc[UR12][R8.64], !P2 ;  /* 0x0710000008f67fae */ /* 0x0005e2000d1a100c */
[----:B------:R-:W-:-:S03]  /*8c30*/  VIADD R0, R14, 0xffffffbb ;  /* 0xffffffbb0e007836 */ /* 0x000fc60000000000 */
[----:B------:R1:W-:Y:S01]  /*8c40*/  LDGSTS.E [R246+0x7180], desc[UR12][R6.64], !P2 ;  /* 0x0718000006f67fae */ /* 0x0003e2000d1a100c */
[----:B------:R-:W3:Y:S01]  /*8c50*/  LDC R14, c[0x0][0x3a0] ;  /* 0x0000e800ff0e7b82 */ /* 0x000ee20000000800 */
[----:B------:R-:W-:Y:S01]  /*8c60*/  ISETP.GE.U32.AND P2, PT, R0, 0x7fffff3c, PT ;  /* 0x7fffff3c0000780c */ /* 0x000fe20003f46070 */
[----:B------:R-:W-:Y:S01]  /*8c70*/  IMAD R0, R222, 0x3c, RZ ;  /* 0x0000003cde007824 */ /* 0x000fe200078e02ff */
[----:B------:R1:W-:Y:S04]  /*8c80*/  STL.64 [R1+0x550], R12 ;  /* 0x0005500c01007387 */ /* 0x0003e80000100a00 */
[----:B------:R4:W-:Y:S04]  /*8c90*/  STL.64 [R1+0x548], R10 ;  /* 0x0005480a01007387 */ /* 0x0009e80000100a00 */
[----:B------:R2:W-:Y:S01]  /*8ca0*/  STL.64 [R1+0x540], R8 ;  /* 0x0005400801007387 */ /* 0x0005e20000100a00 */
[----:B-1----:R-:W-:-:S03]  /*8cb0*/  IMAD.WIDE R12, R0, 0x4, R232 ;  /* 0x00000004000c7825 */ /* 0x002fc600078e02e8 */
[----:B------:R1:W-:Y:S01]  /*8cc0*/  STL.64 [R1+0x538], R6 ;  /* 0x0005380601007387 */ /* 0x0003e20000100a00 */
[----:B----4-:R-:W-:-:S03]  /*8cd0*/  IMAD.WIDE R10, R0, 0x4, R236 ;  /* 0x00000004000a7825 */ /* 0x010fc600078e02ec */
[----:B------:R4:W-:Y:S01]  /*8ce0*/  STL.64 [R1+0x4d0], R12 ;  /* 0x0004d00c01007387 */ /* 0x0009e20000100a00 */
[----:B--2---:R-:W-:-:S03]  /*8cf0*/  IMAD.WIDE R8, R0, 0x4, R240 ;  /* 0x0000000400087825 */ /* 0x004fc600078e02f0 */
[----:B------:R4:W-:Y:S01]  /*8d00*/  LDGSTS.E [R246+0x7800], desc[UR12][R12.64], !P5 ;  /* 0x078000000cf67fae */ /* 0x0009e2000e9a100c */
[----:B-1----:R-:W-:-:S03]  /*8d10*/  IMAD.WIDE R6, R0, 0x4, R4 ;  /* 0x0000000400067825 */ /* 0x002fc600078e0204 */
[----:B------:R1:W-:Y:S01]  /*8d20*/  STL.64 [R1+0x4c8], R10 ;  /* 0x0004c80a01007387 */ /* 0x0003e20000100a00 */
[----:B------:R-:W-:-:S03]  /*8d30*/  VIADD R0, R15, 0xffffffb7 ;  /* 0xffffffb70f007836 */ /* 0x000fc60000000000 */
[----:B------:R1:W-:Y:S01]  /*8d40*/  LDGSTS.E [R246+0x7880], desc[UR12][R10.64], !P5 ;  /* 0x078800000af67fae */ /* 0x0003e2000e9a100c */
[----:B------:R-:W2:Y:S01]  /*8d50*/  LDC R15, c[0x0][0x3a0] ;  /* 0x0000e800ff0f7b82 */ /* 0x000ea20000000800 */
[C---:B----4-:R-:W-:Y:S02]  /*8d60*/  IMAD.WIDE R12, R2.reuse, 0x4, R232 ;  /* 0x00000004020c7825 */ /* 0x050fe400078e02e8 */
[----:B------:R4:W-:Y:S04]  /*8d70*/  STL.64 [R1+0x4c0], R8 ;  /* 0x0004c00801007387 */ /* 0x0009e80000100a00 */
[----:B------:R4:W-:Y:S04]  /*8d80*/  LDGSTS.E [R246+0x7900], desc[UR12][R8.64], !P5 ;  /* 0x0790000008f67fae */ /* 0x0009e8000e9a100c */
[----:B------:R3:W-:Y:S01]  /*8d90*/  STL.64 [R1+0x4b8], R6 ;  /* 0x0004b80601007387 */ /* 0x0007e20000100a00 */
[----:B-1----:R-:W-:-:S03]  /*8da0*/  IMAD.WIDE R10, R2, 0x4, R236 ;  /* 0x00000004020a7825 */ /* 0x002fc600078e02ec */
[----:B------:R3:W-:Y:S01]  /*8db0*/  LDGSTS.E [R246+0x7980], desc[UR12][R6.64], !P5 ;  /* 0x0798000006f67fae */ /* 0x0007e2000e9a100c */
[----:B------:R-:W-:Y:S01]  /*8dc0*/  ISETP.GE.U32.AND P5, PT, R0, 0x7fffff38, PT ;  /* 0x7fffff380000780c */ /* 0x000fe20003fa6070 */
[----:B------:R-:W-:Y:S02]  /*8dd0*/  IMAD R0, R222, 0x44, RZ ;  /* 0x00000044de007824 */ /* 0x000fe400078e02ff */
[C---:B----4-:R-:W-:Y:S01]  /*8de0*/  IMAD.WIDE R8, R2.reuse, 0x4, R240 ;  /* 0x0000000402087825 */ /* 0x050fe200078e02f0 */
[----:B------:R1:W-:Y:S04]  /*8df0*/  STL.64 [R1+0x450], R12 ;  /* 0x0004500c01007387 */ /* 0x0003e80000100a00 */
[----:B------:R1:W-:Y:S01]  /*8e00*/  LDGSTS.E [R246+0x8000], desc[UR12][R12.64], !P3 ;  /* 0x080000000cf67fae */ /* 0x0003e2000d9a100c */
[----:B---3--:R-:W-:-:S03]  /*8e10*/  IMAD.WIDE R6, R2, 0x4, R4 ;  /* 0x0000000402067825 */ /* 0x008fc600078e0204 */
[----:B------:R3:W-:Y:S01]  /*8e20*/  STL.64 [R1+0x448], R10 ;  /* 0x0004480a01007387 */ /* 0x0007e20000100a00 */
[----:B------:R-:W-:-:S03]  /*8e30*/  VIADD R2, R3, 0xffffffb3 ;  /* 0xffffffb303027836 */ /* 0x000fc60000000000 */
[----:B------:R3:W-:Y:S01]  /*8e40*/  LDGSTS.E [R246+0x8080], desc[UR12][R10.64], !P3 ;  /* 0x080800000af67fae */ /* 0x0007e2000d9a100c */
[----:B------:R-:W4:Y:S03]  /*8e50*/  LDC R3, c[0x0][0x3a0] ;  /* 0x0000e800ff037b82 */ /* 0x000f260000000800 */
[----:B------:R2:W-:Y:S01]  /*8e60*/  STL.64 [R1+0x440], R8 ;  /* 0x0004400801007387 */ /* 0x0005e20000100a00 */
[----:B-1----:R-:W-:-:S03]  /*8e70*/  IMAD.WIDE R12, R0, 0x4, R232 ;  /* 0x00000004000c7825 */ /* 0x002fc600078e02e8 */
[----:B------:R2:W-:Y:S04]  /*8e80*/  LDGSTS.E [R246+0x8100], desc[UR12][R8.64], !P3 ;  /* 0x0810000008f67fae */ /* 0x0005e8000d9a100c */
[----:B------:R1:W-:Y:S01]  /*8e90*/  STL.64 [R1+0x438], R6 ;  /* 0x0004380601007387 */ /* 0x0003e20000100a00 */
[----:B---3--:R-:W-:-:S03]  /*8ea0*/  IMAD.WIDE R10, R0, 0x4, R236 ;  /* 0x00000004000a7825 */ /* 0x008fc600078e02ec */
[----:B------:R1:W-:Y:S01]  /*8eb0*/  LDGSTS.E [R246+0x8180], desc[UR12][R6.64], !P3 ;  /* 0x0818000006f67fae */ /* 0x0003e2000d9a100c */
[----:B------:R-:W-:Y:S01]  /*8ec0*/  ISETP.GE.U32.AND P3, PT, R2, 0x7fffff34, PT ;  /* 0x7fffff340200780c */ /* 0x000fe20003f66070 */
[----:B------:R-:W-:Y:S02]  /*8ed0*/  IMAD R2, R222, 0x48, RZ ;  /* 0x00000048de027824 */ /* 0x000fe400078e02ff */
[C---:B--2---:R-:W-:Y:S01]  /*8ee0*/  IMAD.WIDE R8, R0.reuse, 0x4, R240 ;  /* 0x0000000400087825 */ /* 0x044fe200078e02f0 */
[----:B------:R2:W-:Y:S04]  /*8ef0*/  STL.64 [R1+0x3d0], R12 ;  /* 0x0003d00c01007387 */ /* 0x0005e80000100a00 */
[----:B------:R2:W-:Y:S01]  /*8f00*/  LDGSTS.E [R246+0x8800], desc[UR12][R12.64], !P2 ;  /* 0x088000000cf67fae */ /* 0x0005e2000d1a100c */
[----:B-1----:R-:W-:Y:S01]  /*8f10*/  IMAD.WIDE R6, R0, 0x4, R4 ;  /* 0x0000000400067825 */ /* 0x002fe200078e0204 */
[----:B------:R-:W-:-:S02]  /*8f20*/  IADD3 R0, PT, PT, R14, -0x51, RZ ;  /* 0xffffffaf0e007810 */ /* 0x000fc40007ffe0ff */
[----:B------:R1:W-:Y:S01]  /*8f30*/  STL.64 [R1+0x3c8], R10 ;  /* 0x0003c80a01007387 */ /* 0x0003e20000100a00 */
[----:B------:R-:W3:Y:S03]  /*8f40*/  LDC R14, c[0x0][0x3a0] ;  /* 0x0000e800ff0e7b82 */ /* 0x000ee60000000800 */
[----:B------:R1:W-:Y:S01]  /*8f50*/  LDGSTS.E [R246+0x8880], desc[UR12][R10.64], !P2 ;  /* 0x088800000af67fae */ /* 0x0003e2000d1a100c */
[----:B--2---:R-:W-:-:S03]  /*8f60*/  IMAD.WIDE R12, R2, 0x4, R232 ;  /* 0x00000004020c7825 */ /* 0x004fc600078e02e8 */
[----:B------:R2:W-:Y:S04]  /*8f70*/  STL.64 [R1+0x3c0], R8 ;  /* 0x0003c00801007387 */ /* 0x0005e80000100a00 */
[----:B------:R2:W-:Y:S01]  /*8f80*/  LDGSTS.E [R246+0x8900], desc[UR12][R8.64], !P2 ;  /* 0x0890000008f67fae */ /* 0x0005e2000d1a100c */
[----:B-1----:R-:W-:-:S03]  /*8f90*/  IMAD.WIDE R10, R2, 0x4, R236 ;  /* 0x00000004020a7825 */ /* 0x002fc600078e02ec */
[----:B------:R1:W-:Y:S04]  /*8fa0*/  STL.64 [R1+0x3b8], R6 ;  /* 0x0003b80601007387 */ /* 0x0003e80000100a00 */
[----:B------:R1:W-:Y:S01]  /*8fb0*/  LDGSTS.E [R246+0x8980], desc[UR12][R6.64], !P2 ;  /* 0x0898000006f67fae */ /* 0x0003e2000d1a100c */
[----:B------:R-:W-:Y:S01]  /*8fc0*/  ISETP.GE.U32.AND P2, PT, R0, 0x7fffff30, PT ;  /* 0x7fffff300000780c */ /* 0x000fe20003f46070 */
[----:B------:R-:W-:Y:S02]  /*8fd0*/  IMAD R0, R222, 0x4c, RZ ;  /* 0x0000004cde007824 */ /* 0x000fe400078e02ff */
[C---:B--2---:R-:W-:Y:S01]  /*8fe0*/  IMAD.WIDE R8, R2.reuse, 0x4, R240 ;  /* 0x0000000402087825 */ /* 0x044fe200078e02f0 */
[----:B------:R2:W-:Y:S04]  /*8ff0*/  STL.64 [R1+0x350], R12 ;  /* 0x0003500c01007387 */ /* 0x0005e80000100a00 */
[----:B------:R2:W-:Y:S01]  /*9000*/  LDGSTS.E [R246+0x9000], desc[UR12][R12.64], !P5 ;  /* 0x090000000cf67fae */ /* 0x0005e2000e9a100c */
[----:B-1----:R-:W-:-:S03]  /*9010*/  IMAD.WIDE R6, R2, 0x4, R4 ;  /* 0x0000000402067825 */ /* 0x002fc600078e0204 */
[----:B------:R1:W-:Y:S01]  /*9020*/  STL.64 [R1+0x348], R10 ;  /* 0x0003480a01007387 */ /* 0x0003e20000100a00 */
[----:B------:R-:W-:-:S03]  /*9030*/  VIADD R2, R15, 0xffffffab ;  /* 0xffffffab0f027836 */ /* 0x000fc60000000000 */
[----:B------:R1:W-:Y:S01]  /*9040*/  LDGSTS.E [R246+0x9080], desc[UR12][R10.64], !P5 ;  /* 0x090800000af67fae */ /* 0x0003e2000e9a100c */
[----:B------:R-:W3:Y:S03]  /*9050*/  LDC R15, c[0x0][0x3a0] ;  /* 0x0000e800ff0f7b82 */ /* 0x000ee60000000800 */
[----:B------:R4:W-:Y:S01]  /*9060*/  STL.64 [R1+0x340], R8 ;  /* 0x0003400801007387 */ /* 0x0009e20000100a00 */
[----:B--2---:R-:W-:-:S03]  /*9070*/  IMAD.WIDE R12, R0, 0x4, R232 ;  /* 0x00000004000c7825 */ /* 0x004fc600078e02e8 */
        /* <DEDUP_REMOVED lines=9> */
[----:B--2---:R-:W-:-:S03]  /*9110*/  IMAD.WIDE R6, R0, 0x4, R4 ;  /* 0x0000000400067825 */ /* 0x004fc600078e0204 */
[----:B------:R2:W-:Y:S01]  /*9120*/  STL.64 [R1+0x2c8], R10 ;  /* 0x0002c80a01007387 */ /* 0x0005e20000100a00 */
[----:B------:R-:W-:-:S03]  /*9130*/  VIADD R0, R3, 0xffffffa7 ;  /* 0xffffffa703007836 */ /* 0x000fc60000000000 */
[----:B------:R2:W-:Y:S01]  /*9140*/  LDGSTS.E [R246+0x9880], desc[UR12][R10.64], !P3 ;  /* 0x098800000af67fae */ /* 0x0005e2000d9a100c */
[----:B------:R-:W4:Y:S01]  /*9150*/  LDC R3, c[0x0][0x3a0] ;  /* 0x0000e800ff037b82 */ /* 0x000f220000000800 */
[C---:B-1----:R-:W-:Y:S02]  /*9160*/  IMAD.WIDE R12, R2.reuse, 0x4, R232 ;  /* 0x00000004020c7825 */ /* 0x042fe400078e02e8 */
[----:B------:R1:W-:Y:S04]  /*9170*/  STL.64 [R1+0x2c0], R8 ;  /* 0x0002c00801007387 */ /* 0x0003e80000100a00 */
[----:B------:R1:W-:Y:S01]  /*9180*/  LDGSTS.E [R246+0x9900], desc[UR12][R8.64], !P3 ;  /* 0x0990000008f67fae */ /* 0x0003e2000d9a100c */
[----:B--2---:R-:W-:-:S03]  /*9190*/  IMAD.WIDE R10, R2, 0x4, R236 ;  /* 0x00000004020a7825 */ /* 0x004fc600078e02ec */
[----:B------:R2:W-:Y:S04]  /*91a0*/  STL.64 [R1+0x2b8], R6 ;  /* 0x0002b80601007387 */ /* 0x0005e80000100a00 */
[----:B------:R2:W-:Y:S01]  /*91b0*/  LDGSTS.E [R246+0x9980], desc[UR12][R6.64], !P3 ;  /* 0x0998000006f67fae */ /* 0x0005e2000d9a100c */
[----:B------:R-:W-:Y:S01]  /*91c0*/  ISETP.GE.U32.AND P3, PT, R0, 0x7fffff28, PT ;  /* 0x7fffff280000780c */ /* 0x000fe20003f66070 */
[----:B------:R-:W-:Y:S02]  /*91d0*/  IMAD R0, R222, 0x54, RZ ;  /* 0x00000054de007824 */ /* 0x000fe400078e02ff */
[C---:B-1----:R-:W-:Y:S01]  /*91e0*/  IMAD.WIDE R8, R2.reuse, 0x4, R240 ;  /* 0x0000000402087825 */ /* 0x042fe200078e02f0 */
[----:B------:R1:W-:Y:S04]  /*91f0*/  LDGSTS.E [R246+0xa000], desc[UR12][R12.64], !P2 ;  /* 0x0a0000000cf67fae */ /* 0x0003e8000d1a100c */
[----:B------:R1:W-:Y:S01]  /*9200*/  LDGSTS.E [R246+0xa080], desc[UR12][R10.64], !P2 ;  /* 0x0a0800000af67fae */ /* 0x0003e2000d1a100c */
[----:B--2---:R-:W-:Y:S01]  /*9210*/  IMAD.WIDE R6, R2, 0x4, R4 ;  /* 0x0000000402067825 */ /* 0x004fe200078e0204 */
[----:B---3--:R-:W-:-:S02]  /*9220*/  IADD3 R2, PT, PT, R14, -0x5d, RZ ;  /* 0xffffffa30e027810 */ /* 0x008fc40007ffe0ff */
[----:B------:R1:W-:Y:S01]  /*9230*/  STL.64 [R1+0x250], R12 ;  /* 0x0002500c01007387 */ /* 0x0003e20000100a00 */
[----:B------:R-:W2:Y:S03]  /*9240*/  LDC R14, c[0x0][0x3a0] ;  /* 0x0000e800ff0e7b82 */ /* 0x000ea60000000800 */
[----:B------:R3:W-:Y:S04]  /*9250*/  LDGSTS.E [R246+0xa100], desc[UR12][R8.64], !P2 ;  /* 0x0a10000008f67fae */ /* 0x0007e8000d1a100c */
[----:B------:R3:W-:Y:S04]  /*9260*/  STL.64 [R1+0x248], R10 ;  /* 0x0002480a01007387 */ /* 0x0007e80000100a00 */
[----:B------:R4:W-:Y:S01]  /*9270*/  LDGSTS.E [R246+0xa180], desc[UR12][R6.64], !P2 ;  /* 0x0a18000006f67fae */ /* 0x0009e2000d1a100c */
[----:B-1----:R-:W-:Y:S01]  /*9280*/  IMAD.WIDE R12, R0, 0x4, R232 ;  /* 0x00000004000c7825 */ /* 0x002fe200078e02e8 */
[----:B------:R-:W-:-:S02]  /*9290*/  ISETP.GE.U32.AND P2, PT, R2, 0x7fffff24, PT ;  /* 0x7fffff240200780c */ /* 0x000fc40003f46070 */
[----:B------:R1:W-:Y:S01]  /*92a0*/  STL.64 [R1+0x240], R8 ;  /* 0x0002400801007387 */ /* 0x0003e20000100a00 */
[----:B------:R-:W-:Y:S02]  /*92b0*/  IMAD R2, R222, 0x58, RZ ;  /* 0x00000058de027824 */ /* 0x000fe400078e02ff */
[C---:B---3--:R-:W-:Y:S01]  /*92c0*/  IMAD.WIDE R10, R0.reuse, 0x4, R236 ;  /* 0x00000004000a7825 */ /* 0x048fe200078e02ec */
[----:B------:R4:W-:Y:S04]  /*92d0*/  STL.64 [R1+0x238], R6 ;  /* 0x0002380601007387 */ /* 0x0009e80000100a00 */
[----:B------:R3:W-:Y:S01]  /*92e0*/  STL.64 [R1+0x1d0], R12 ;  /* 0x0001d00c01007387 */ /* 0x0007e20000100a00 */
[----:B-1----:R-:W-:-:S03]  /*92f0*/  IMAD.WIDE R8, R0, 0x4, R240 ;  /* 0x0000000400087825 */ /* 0x002fc600078e02f0 */
[----:B------:R3:W-:Y:S01]  /*9300*/  LDGSTS.E [R246+0xa800], desc[UR12][R12.64], !P5 ;  /* 0x0a8000000cf67fae */ /* 0x0007e2000e9a100c */
[----:B----4-:R-:W-:-:S03]  /*9310*/  IMAD.WIDE R6, R0, 0x4, R4 ;  /* 0x0000000400067825 */ /* 0x010fc600078e0204 */
[----:B------:R1:W-:Y:S01]  /*9320*/  STL.64 [R1+0x1c8], R10 ;  /* 0x0001c80a01007387 */ /* 0x0003e20000100a00 */
[----:B------:R-:W-:-:S03]  /*9330*/  VIADD R0, R15, 0xffffff9f ;  /* 0xffffff9f0f007836 */ /* 0x000fc60000000000 */
[----:B------:R1:W-:Y:S01]  /*9340*/  LDGSTS.E [R246+0xa880], desc[UR12][R10.64], !P5 ;  /* 0x0a8800000af67fae */ /* 0x0003e2000e9a100c */
[----:B------:R-:W4:Y:S01]  /*9350*/  LDC R15, c[0x0][0x3a0] ;  /* 0x0000e800ff0f7b82 */ /* 0x000f220000000800 */
[C---:B---3--:R-:W-:Y:S02]  /*9360*/  IMAD.WIDE R12, R2.reuse, 0x4, R232 ;  /* 0x00000004020c7825 */ /* 0x048fe400078e02e8 */
[----:B------:R3:W-:Y:S04]  /*9370*/  STL.64 [R1+0x1c0], R8 ;  /* 0x0001c00801007387 */ /* 0x0007e80000100a00 */
[----:B------:R3:W-:Y:S01]  /*9380*/  LDGSTS.E [R246+0xa900], desc[UR12][R8.64], !P5 ;  /* 0x0a90000008f67fae */ /* 0x0007e2000e9a100c */
[----:B-1----:R-:W-:-:S03]  /*9390*/  IMAD.WIDE R10, R2, 0x4, R236 ;  /* 0x00000004020a7825 */ /* 0x002fc600078e02ec */
[----:B------:R1:W-:Y:S04]  /*93a0*/  STL.64 [R1+0x1b8], R6 ;  /* 0x0001b80601007387 */ /* 0x0003e80000100a00 */
[----:B------:R1:W-:Y:S01]  /*93b0*/  LDGSTS.E [R246+0xa980], desc[UR12][R6.64], !P5 ;  /* 0x0a98000006f67fae */ /* 0x0003e2000e9a100c */
[----:B------:R-:W-:Y:S01]  /*93c0*/  ISETP.GE.U32.AND P5, PT, R0, 0x7fffff20, PT ;  /* 0x7fffff200000780c */ /* 0x000fe20003fa6070 */
[----:B------:R-:W-:Y:S02]  /*93d0*/  IMAD R0, R222, 0x5c, RZ ;  /* 0x0000005cde007824 */ /* 0x000fe400078e02ff */
[C---:B---3--:R-:W-:Y:S01]  /*93e0*/  IMAD.WIDE R8, R2.reuse, 0x4, R240 ;  /* 0x0000000402087825 */ /* 0x048fe200078e02f0 */
[----:B------:R3:W-:Y:S04]  /*93f0*/  LDGSTS.E [R246+0xb000], desc[UR12][R12.64], !P3 ;  /* 0x0b0000000cf67fae */ /* 0x0007e8000d9a100c */
[----:B------:R2:W-:Y:S01]  /*9400*/  LDGSTS.E [R246+0xb080], desc[UR12][R10.64], !P3 ;  /* 0x0b0800000af67fae */ /* 0x0005e2000d9a100c */
[----:B-1----:R-:W-:-:S03]  /*9410*/  IMAD.WIDE R6, R2, 0x4, R4 ;  /* 0x0000000402067825 */ /* 0x002fc600078e0204 */
[----:B------:R1:W-:Y:S01]  /*9420*/  LDGSTS.E [R246+0xb100], desc[UR12][R8.64], !P3 ;  /* 0x0b10000008f67fae */ /* 0x0003e2000d9a100c */
[----:B------:R-:W-:-:S03]  /*9430*/  VIADD R2, R3, 0xffffff9b ;  /* 0xffffff9b03027836 */ /* 0x000fc60000000000 */
[----:B------:R1:W-:Y:S01]  /*9440*/  LDGSTS.E [R246+0xb180], desc[UR12][R6.64], !P3 ;  /* 0x0b18000006f67fae */ /* 0x0003e2000d9a100c */
[----:B------:R-:W4:Y:S03]  /*9450*/  LDC R3, c[0x0][0x3a0] ;  /* 0x0000e800ff037b82 */ /* 0x000f260000000800 */
[----:B------:R3:W-:Y:S01]  /*9460*/  STL.64 [R1+0x150], R12 ;  /* 0x0001500c01007387 */ /* 0x0007e20000100a00 */
[----:B------:R-:W-:-:S03]  /*9470*/  ISETP.GE.U32.AND P3, PT, R2, 0x7fffff1c, PT ;  /* 0x7fffff1c0200780c */ /* 0x000fc60003f66070 */
[----:B------:R2:W-:Y:S01]  /*9480*/  STL.64 [R1+0x148], R10 ;  /* 0x0001480a01007387 */ /* 0x0005e20000100a00 */
[----:B------:R-:W4:Y:S03]  /*9490*/  LDC R2, c[0x0][0x3a0] ;  /* 0x0000e800ff027b82 */ /* 0x000f260000000800 */
[----:B------:R1:W-:Y:S01]  /*94a0*/  STL.64 [R1+0x140], R8 ;  /* 0x0001400801007387 */ /* 0x0003e20000100a00 */
[----:B---3--:R-:W-:-:S03]  /*94b0*/  IMAD.WIDE R12, R0, 0x4, R232 ;  /* 0x00000004000c7825 */ /* 0x008fc600078e02e8 */
[----:B------:R3:W-:Y:S01]  /*94c0*/  STL.64 [R1+0x138], R6 ;  /* 0x0001380601007387 */ /* 0x0007e20000100a00 */
[----:B--2---:R-:W-:-:S03]  /*94d0*/  IMAD.WIDE R10, R0, 0x4, R236 ;  /* 0x00000004000a7825 */ /* 0x004fc600078e02ec */
[----:B------:R2:W-:Y:S01]  /*94e0*/  LDGSTS.E [R246+0xb800], desc[UR12][R12.64], !P2 ;  /* 0x0b8000000cf67fae */ /* 0x0005e2000d1a100c */
[----:B-1----:R-:W-:-:S03]  /*94f0*/  IMAD.WIDE R8, R0, 0x4, R240 ;  /* 0x0000000400087825 */ /* 0x002fc600078e02f0 */
[----:B------:R1:W-:Y:S01]  /*9500*/  LDGSTS.E [R246+0xb880], desc[UR12][R10.64], !P2 ;  /* 0x0b8800000af67fae */ /* 0x0003e2000d1a100c */
[----:B---3--:R-:W-:Y:S01]  /*9510*/  IMAD.WIDE R6, R0, 0x4, R4 ;  /* 0x0000000400067825 */ /* 0x008fe200078e0204 */
[----:B------:R-:W-:Y:S02]  /*9520*/  IADD3 R0, PT, PT, R14, -0x69, RZ ;  /* 0xffffff970e007810 */ /* 0x000fe40007ffe0ff */
[----:B------:R3:W-:Y:S04]  /*9530*/  LDGSTS.E [R246+0xb900], desc[UR12][R8.64], !P2 ;  /* 0x0b90000008f67fae */ /* 0x0007e8000d1a100c */
[----:B------:R1:W-:Y:S01]  /*9540*/  LDGSTS.E [R246+0xb980], desc[UR12][R6.64], !P2 ;  /* 0x0b98000006f67fae */ /* 0x0003e2000d1a100c */
[----:B------:R-:W-:Y:S01]  /*9550*/  ISETP.GE.U32.AND P2, PT, R0, 0x7fffff18, PT ;  /* 0x7fffff180000780c */ /* 0x000fe20003f46070 */
[----:B------:R-:W-:-:S02]  /*9560*/  IMAD R0, R222, 0x60, RZ ;  /* 0x00000060de007824 */ /* 0x000fc400078e02ff */
[----:B------:R2:W-:Y:S04]  /*9570*/  STL.64 [R1+0xd0], R12 ;  /* 0x0000d00c01007387 */ /* 0x0005e80000100a00 */
[----:B------:R1:W-:Y:S04]  /*9580*/  STL.64 [R1+0xc8], R10 ;  /* 0x0000c80a01007387 */ /* 0x0003e80000100a00 */
[----:B------:R3:W-:Y:S01]  /*9590*/  STL.64 [R1+0xc0], R8 ;  /* 0x0000c00801007387 */ /* 0x0007e20000100a00 */
[----:B--2---:R-:W-:-:S03]  /*95a0*/  IMAD.WIDE R12, R0, 0x4, R232 ;  /* 0x00000004000c7825 */ /* 0x004fc600078e02e8 */
[----:B------:R2:W-:Y:S01]  /*95b0*/  STL.64 [R1+0xb8], R6 ;  /* 0x0000b80601007387 */ /* 0x0005e20000100a00 */
[----:B-1----:R-:W-:-:S03]  /*95c0*/  IMAD.WIDE R10, R0, 0x4, R236 ;  /* 0x00000004000a7825 */ /* 0x002fc600078e02ec */
[----:B------:R1:W-:Y:S01]  /*95d0*/  LDGSTS.E [R246+0xc000], desc[UR12][R12.64], !P5 ;  /* 0x0c0000000cf67fae */ /* 0x0003e2000e9a100c */
[----:B---3--:R-:W-:-:S03]  /*95e0*/  IMAD.WIDE R8, R0, 0x4, R240 ;  /* 0x0000000400087825 */ /* 0x008fc600078e02f0 */
[----:B------:R3:W-:Y:S01]  /*95f0*/  LDGSTS.E [R246+0xc080], desc[UR12][R10.64], !P5 ;  /* 0x0c0800000af67fae */ /* 0x0007e2000e9a100c */
[----:B--2---:R-:W-:-:S03]  /*9600*/  IMAD.WIDE R6, R0, 0x4, R4 ;  /* 0x0000000400067825 */ /* 0x004fc600078e0204 */
[----:B------:R2:W-:Y:S01]  /*9610*/  LDGSTS.E [R246+0xc100], desc[UR12][R8.64], !P5 ;  /* 0x0c10000008f67fae */ /* 0x0005e2000e9a100c */
[----:B----4-:R-:W-:-:S03]  /*9620*/  VIADD R0, R15, 0xffffff93 ;  /* 0xffffff930f007836 */ /* 0x010fc60000000000 */
[----:B------:R4:W-:Y:S01]  /*9630*/  LDGSTS.E [R246+0xc180], desc[UR12][R6.64], !P5 ;  /* 0x0c18000006f67fae */ /* 0x0009e2000e9a100c */
[----:B------:R-:W-:Y:S01]  /*9640*/  IMAD.WIDE R14, R20, 0x4, R232 ;  /* 0x00000004140e7825 */ /* 0x000fe200078e02e8 */
[----:B------:R-:W-:-:S03]  /*9650*/  ISETP.GE.U32.AND P5, PT, R0, 0x7fffff14, PT ;  /* 0x7fffff140000780c */ /* 0x000fc60003fa6070 */
[----:B------:R-:W-:Y:S01]  /*9660*/  VIADD R0, R2, 0xffffff8f ;  /* 0xffffff8f02007836 */ /* 0x000fe20000000000 */
[----:B------:R-:W-:Y:S01]  /*9670*/  LDGSTS.E [R246+0xc800], desc[UR12][R14.64], !P3 ;  /* 0x0c8000000ef67fae */ /* 0x000fe2000d9a100c */
[----:B------:R-:W1:Y:S01]  /*9680*/  LDC R2, c[0x0][0x3a0] ;  /* 0x0000e800ff027b82 */ /* 0x000e620000000800 */
[----:B------:R-:W-:Y:S02]  /*9690*/  IMAD.WIDE R20, R20, 0x4, R4 ;  /* 0x0000000414147825 */ /* 0x000fe400078e0204 */
[----:B------:R-:W-:Y:S04]  /*96a0*/  LDGSTS.E [R246+0xc880], desc[UR12][R16.64], !P3 ;  /* 0x0c88000010f67fae */ /* 0x000fe8000d9a100c */
[----:B------:R-:W-:Y:S04]  /*96b0*/  LDGSTS.E [R246+0xc900], desc[UR12][R18.64], !P3 ;  /* 0x0c90000012f67fae */ /* 0x000fe8000d9a100c */
[----:B------:R-:W-:Y:S01]  /*96c0*/  LDGSTS.E [R246+0xc980], desc[UR12][R20.64], !P3 ;  /* 0x0c98000014f67fae */ /* 0x000fe2000d9a100c */
[----:B------:R-:W-:-:S02]  /*96d0*/  ISETP.GE.U32.AND P3, PT, R0, 0x7fffff10, PT ;  /* 0x7fffff100000780c */ /* 0x000fc40003f66070 */
[----:B------:R-:W-:Y:S01]  /*96e0*/  IADD3 R0, PT, PT, R3, -0x75, RZ ;  /* 0xffffff8b03007810 */ /* 0x000fe20007ffe0ff */
[----:B------:R-:W-:Y:S01]  /*96f0*/  LDGSTS.E [R246+0xd000], desc[UR12][R22.64], !P2 ;  /* 0x0d00000016f67fae */ /* 0x000fe2000d1a100c */
[----:B------:R-:W2:Y:S03]  /*9700*/  LDC R3, c[0x0][0x3a0] ;  /* 0x0000e800ff037b82 */ /* 0x000ea60000000800 */
[----:B------:R-:W-:Y:S04]  /*9710*/  LDGSTS.E [R246+0xd080], desc[UR12][R24.64], !P2 ;  /* 0x0d08000018f67fae */ /* 0x000fe8000d1a100c */
[----:B------:R-:W-:Y:S04]  /*9720*/  LDGSTS.E [R246+0xd100], desc[UR12][R26.64], !P2 ;  /* 0x0d1000001af67fae */ /* 0x000fe8000d1a100c */
[----:B------:R-:W-:Y:S01]  /*9730*/  LDGSTS.E [R246+0xd180], desc[UR12][R28.64], !P2 ;  /* 0x0d1800001cf67fae */ /* 0x000fe2000d1a100c */
[----:B------:R-:W-:Y:S01]  /*9740*/  ISETP.GE.U32.AND P2, PT, R0, 0x7fffff0c, PT ;  /* 0x7fffff0c0000780c */ /* 0x000fe20003f46070 */
[----:B------:R-:W-:-:S02]  /*9750*/  VIADD R0, R38, 0xffffff87 ;  /* 0xffffff8726007836 */ /* 0x000fc40000000000 */
[----:B------:R-:W-:Y:S01]  /*9760*/  LDGSTS.E [R246+0xd800], desc[UR12][R30.64], !P5 ;  /* 0x0d8000001ef67fae */ /* 0x000fe2000e9a100c */
[----:B------:R-:W-:-:S03]  /*9770*/  IMAD.WIDE R38, R44, 0x4, R232 ;  /* 0x000000042c267825 */ /* 0x000fc600078e02e8 */
[----:B------:R-:W-:Y:S01]  /*9780*/  LDGSTS.E [R246+0xd880], desc[UR12][R32.64], !P5 ;  /* 0x0d88000020f67fae */ /* 0x000fe2000e9a100c */
[----:B------:R-:W-:-:S03]  /*9790*/  IMAD.WIDE R44, R44, 0x4, R4 ;  /* 0x000000042c2c7825 */ /* 0x000fc600078e0204 */
[----:B------:R-:W-:Y:S04]  /*97a0*/  LDGSTS.E [R246+0xd900], desc[UR12][R34.64], !P5 ;  /* 0x0d90000022f67fae */ /* 0x000fe8000e9a100c */
[----:B------:R-:W-:Y:S01]  /*97b0*/  LDGSTS.E [R246+0xd980], desc[UR12][R36.64], !P5 ;  /* 0x0d98000024f67fae */ /* 0x000fe2000e9a100c */
[----:B------:R-:W-:Y:S01]  /*97c0*/  ISETP.GE.U32.AND P5, PT, R0, 0x7fffff08, PT ;  /* 0x7fffff080000780c */ /* 0x000fe20003fa6070 */
[----:B-1----:R-:W-:Y:S02]  /*97d0*/  VIADD R0, R2, 0xffffff83 ;  /* 0xffffff8302007836 */ /* 0x002fe40000000000 */
[----:B------:R1:W-:Y:S01]  /*97e0*/  STL.64 [R1+0x50], R12 ;  /* 0x0000500c01007387 */ /* 0x0003e20000100a00 */
[----:B------:R-:W4:Y:S03]  /*97f0*/  LDC R2, c[0x0][0x3a0] ;  /* 0x0000e800ff027b82 */ /* 0x000f260000000800 */
[----:B------:R3:W-:Y:S04]  /*9800*/  STL.64 [R1+0x48], R10 ;  /* 0x0000480a01007387 */ /* 0x0007e80000100a00 */
[----:B------:R2:W-:Y:S04]  /*9810*/  STL.64 [R1+0x40], R8 ;  /* 0x0000400801007387 */ /* 0x0005e80000100a00 */
[----:B------:R4:W-:Y:S01]  /*9820*/  STL.64 [R1+0x38], R6 ;  /* 0x0000380601007387 */ /* 0x0009e20000100a00 */
[----:B-1----:R-:W-:-:S03]  /*9830*/  IMAD.WIDE R12, R222, 0x4, R232 ;  /* 0x00000004de0c7825 */ /* 0x002fc600078e02e8 */
[----:B------:R-:W-:Y:S01]  /*9840*/  STL.64 [R1+0x31e0], R14 ;  /* 0x0031e00e01007387 */ /* 0x000fe20000100a00 */
[----:B---3--:R-:W-:-:S03]  /*9850*/  IMAD.WIDE R10, R222, 0x4, R236 ;  /* 0x00000004de0a7825 */ /* 0x008fc600078e02ec */
[----:B------:R-:W-:Y:S01]  /*9860*/  STL.64 [R1+0x31e8], R16 ;  /* 0x0031e81001007387 */ /* 0x000fe20000100a00 */
[----:B--2---:R-:W-:-:S03]  /*9870*/  IMAD.WIDE R8, R222, 0x4, R240 ;  /* 0x00000004de087825 */ /* 0x004fc600078e02f0 */
[----:B------:R-:W-:Y:S01]  /*9880*/  STL.64 [R1+0x31f0], R18 ;  /* 0x0031f01201007387 */ /* 0x000fe20000100a00 */
[----:B----4-:R-:W-:-:S03]  /*9890*/  IMAD.WIDE R6, R222, 0x4, R4 ;  /* 0x00000004de067825 */ /* 0x010fc600078e0204 */
[----:B------:R-:W-:Y:S04]  /*98a0*/  STL.64 [R1+0x31f8], R20 ;  /* 0x0031f81401007387 */ /* 0x000fe80000100a00 */
[----:B------:R-:W-:Y:S04]  /*98b0*/  STL.64 [R1+0x3200], R22 ;  /* 0x0032001601007387 */ /* 0x000fe80000100a00 */
[----:B------:R-:W-:Y:S04]  /*98c0*/  LDGSTS.E [R246+0xe000], desc[UR12][R38.64], !P3 ;  /* 0x0e00000026f67fae */ /* 0x000fe8000d9a100c */
[----:B------:R-:W-:Y:S04]  /*98d0*/  STL.64 [R1+0x3208], R24 ;  /* 0x0032081801007387 */ /* 0x000fe80000100a00 */
[----:B------:R-:W-:Y:S04]  /*98e0*/  LDGSTS.E [R246+0xe080], desc[UR12][R40.64], !P3 ;  /* 0x0e08000028f67fae */ /* 0x000fe8000d9a100c */
[----:B------:R-:W-:Y:S04]  /*98f0*/  STL.64 [R1+0x3210], R26 ;  /* 0x0032101a01007387 */ /* 0x000fe80000100a00 */
[----:B------:R-:W-:Y:S04]  /*9900*/  LDGSTS.E [R246+0xe100], desc[UR12][R42.64], !P3 ;  /* 0x0e1000002af67fae */ /* 0x000fe8000d9a100c */
[----:B------:R-:W-:Y:S04]  /*9910*/  STL.64 [R1+0x3218], R28 ;  /* 0x0032181c01007387 */ /* 0x000fe80000100a00 */
[----:B------:R-:W-:Y:S01]  /*9920*/  LDGSTS.E [R246+0xe180], desc[UR12][R44.64], !P3 ;  /* 0x0e1800002cf67fae */ /* 0x000fe2000d9a100c */
[----:B------:R-:W-:-:S02]  /*9930*/  ISETP.GE.U32.AND P3, PT, R0, 0x7fffff04, PT ;  /* 0x7fffff040000780c */ /* 0x000fc40003f66070 */
[----:B------:R-:W-:Y:S01]  /*9940*/  IADD3 R0, PT, PT, R3, -0x2, RZ ;  /* 0xfffffffe03007810 */ /* 0x000fe20007ffe0ff */
[----:B------:R-:W-:Y:S01]  /*9950*/  STL.64 [R1+0x3220], R30 ;  /* 0x0032201e01007387 */ /* 0x000fe20000100a00 */
[----:B------:R-:W-:-:S03]  /*9960*/  LOP3.LUT R3, R247, 0x20, RZ, 0x3c, !PT ;  /* 0x00000020f7037812 */ /* 0x000fc600078e3cff */
[----:B------:R-:W-:Y:S01]  /*9970*/  STL.64 [R1+0x3228], R32 ;  /* 0x0032282001007387 */ /* 0x000fe20000100a00 */
[----:B------:R-:W-:-:S03]  /*9980*/  IADD3 R3, PT, PT, R3, UR5, RZ ;  /* 0x0000000503037c10 */ /* 0x000fc6000fffe0ff */
[----:B------:R-:W-:Y:S04]  /*9990*/  LDGSTS.E [R246+0xe800], desc[UR12][R46.64], !P2 ;  /* 0x0e8000002ef67fae */ /* 0x000fe8000d1a100c */
[----:B------:R-:W-:Y:S04]  /*99a0*/  STL.64 [R1+0x3230], R34 ;  /* 0x0032302201007387 */ /* 0x000fe80000100a00 */
[----:B------:R-:W-:Y:S04]  /*99b0*/  LDGSTS.E [R246+0xe880], desc[UR12][R48.64], !P2 ;  /* 0x0e88000030f67fae */ /* 0x000fe8000d1a100c */
[----:B------:R-:W-:Y:S04]  /*99c0*/  STL.64 [R1+0x3238], R36 ;  /* 0x0032382401007387 */ /* 0x000fe80000100a00 */
[----:B------:R-:W-:Y:S04]  /*99d0*/  LDGSTS.E [R246+0xe900], desc[UR12][R50.64], !P2 ;  /* 0x0e90000032f67fae */ /* 0x000fe8000d1a100c */
[----:B------:R-:W-:Y:S04]  /*99e0*/  STL.64 [R1+0x3240], R38 ;  /* 0x0032402601007387 */ /* 0x000fe80000100a00 */
[----:B------:R-:W-:Y:S01]  /*99f0*/  LDGSTS.E [R246+0xe980], desc[UR12][R52.64], !P2 ;  /* 0x0e98000034f67fae */ /* 0x000fe2000d1a100c */
[----:B------:R-:W-:Y:S01]  /*9a00*/  ISETP.GE.U32.AND P2, PT, R0, 0x7fffff7f, PT ;  /* 0x7fffff7f0000780c */ /* 0x000fe20003f46070 */
[----:B------:R-:W-:-:S02]  /*9a10*/  VIADD R0, R62, 0xfffffffa ;  /* 0xfffffffa3e007836 */ /* 0x000fc40000000000 */
[----:B------:R-:W-:Y:S01]  /*9a20*/  STL.64 [R1+0x3248], R40 ;  /* 0x0032482801007387 */ /* 0x000fe20000100a00 */
[----:B------:R-:W-:-:S03]  /*9a30*/  IMAD.WIDE R62, R68, 0x4, R232 ;  /* 0x00000004443e7825 */ /* 0x000fc600078e02e8 */
[----:B------:R-:W-:Y:S01]  /*9a40*/  STL.64 [R1+0x3250], R42 ;  /* 0x0032502a01007387 */ /* 0x000fe20000100a00 */
[----:B------:R-:W-:-:S03]  /*9a50*/  IMAD.WIDE R68, R68, 0x4, R4 ;  /* 0x0000000444447825 */ /* 0x000fc600078e0204 */
        /* <DEDUP_REMOVED lines=11> */
[----:B------:R-:W-:Y:S02]  /*9b10*/  VIADD R2, R70, 0xfffffff2 ;  /* 0xfffffff246027836 */ /* 0x000fe40000000000 */
[----:B------:R-:W1:Y:S01]  /*9b20*/  LDC R70, c[0x0][0x3a0] ;  /* 0x0000e800ff467b82 */ /* 0x000e620000000800 */
        /* <DEDUP_REMOVED lines=10> */
[----:B------:R-:W-:-:S02]  /*9bd0*/  IMAD R0, R222, 0x5, RZ ;  /* 0x00000005de007824 */ /* 0x000fc400078e02ff */
[----:B------:R-:W-:Y:S04]  /*9be0*/  STL.64 [R1+0x32a8], R64 ;  /* 0x0032a84001007387 */ /* 0x000fe80000100a00 */
[----:B------:R-:W-:Y:S04]  /*9bf0*/  STL.64 [R1+0x32b0], R66 ;  /* 0x0032b04201007387 */ /* 0x000fe80000100a00 */
[----:B------:R-:W-:Y:S04]  /*9c00*/  STL.64 [R1+0x32b8], R68 ;  /* 0x0032b84401007387 */ /* 0x000fe80000100a00 */
[----:B------:R-:W-:Y:S04]  /*9c10*/  STL [R1+0x31b4], R246 ;  /* 0x0031b4f601007387 */ /* 0x000fe80000100800 */
[----:B------:R2:W-:Y:S04]  /*9c20*/  STL.64 [R1+0xc30], R12 ;  /* 0x000c300c01007387 */ /* 0x0005e80000100a00 */
[----:B------:R2:W-:Y:S04]  /*9c30*/  LDGSTS.E [R3+0x200], desc[UR12][R12.64], !P2 ;  /* 0x002000000c037fae */ /* 0x0005e8000d1a100c */
[----:B------:R3:W-:Y:S04]  /*9c40*/  STL.64 [R1+0xc28], R10 ;  /* 0x000c280a01007387 */ /* 0x0007e80000100a00 */
[----:B------:R3:W-:Y:S01]  /*9c50*/  LDGSTS.E [R3+0x280], desc[UR12][R10.64], !P2 ;  /* 0x002800000a037fae */ /* 0x0007e2000d1a100c */
[----:B--2---:R-:W-:-:S03]  /*9c60*/  IMAD.WIDE R12, R0, 0x4, R232 ;  /* 0x00000004000c7825 */ /* 0x004fc600078e02e8 */
[----:B------:R2:W-:Y:S04]  /*9c70*/  STL.64 [R1+0xc20], R8 ;  /* 0x000c200801007387 */ /* 0x0005e80000100a00 */
[----:B------:R2:W-:Y:S01]  /*9c80*/  LDGSTS.E [R3+0x300], desc[UR12][R8.64], !P2 ;  /* 0x0030000008037fae */ /* 0x0005e2000d1a100c */
[----:B---3--:R-:W-:-:S03]  /*9c90*/  IMAD.WIDE R10, R0, 0x4, R236 ;  /* 0x00000004000a7825 */ /* 0x008fc600078e02ec */
[----:B------:R3:W-:Y:S04]  /*9ca0*/  STL.64 [R1+0xc18], R6 ;  /* 0x000c180601007387 */ /* 0x0007e80000100a00 */
[----:B------:R3:W-:Y:S01]  /*9cb0*/  LDGSTS.E [R3+0x380], desc[UR12][R6.64], !P2 ;  /* 0x0038000006037fae */ /* 0x0007e2000d1a100c */
[----:B------:R-:W-:Y:S01]  /*9cc0*/  ISETP.GE.U32.AND P2, PT, R2, 0x7fffff73, PT ;  /* 0x7fffff730200780c */ /* 0x000fe20003f46070 */
[----:B------:R-:W-:Y:S02]  /*9cd0*/  IMAD R2, R222, 0xd, RZ ;  /* 0x0000000dde027824 */ /* 0x000fe400078e02ff */
[C---:B--2---:R-:W-:Y:S01]  /*9ce0*/  IMAD.WIDE R8, R0.reuse, 0x4, R240 ;  /* 0x0000000400087825 */ /* 0x044fe200078e02f0 */
[----:B------:R2:W-:Y:S04]  /*9cf0*/  LDGSTS.E [R3+0xa00], desc[UR12][R12.64], !P5 ;  /* 0x00a000000c037fae */ /* 0x0005e8000e9a100c */
[----:B------:R4:W-:Y:S01]  /*9d00*/  LDGSTS.E [R3+0xa80], desc[UR12][R10.64], !P5 ;  /* 0x00a800000a037fae */ /* 0x0009e2000e9a100c */
[----:B---3--:R-:W-:-:S03]  /*9d10*/  IMAD.WIDE R6, R0, 0x4, R4 ;  /* 0x0000000400067825 */ /* 0x008fc600078e0204 */
[----:B------:R3:W-:Y:S01]  /*9d20*/  LDGSTS.E [R3+0xb00], desc[UR12][R8.64], !P5 ;  /* 0x00b0000008037fae */ /* 0x0007e2000e9a100c */
[----:B------:R-:W-:-:S03]  /*9d30*/  VIADD R0, R71, 0xffffffee ;  /* 0xffffffee47007836 */ /* 0x000fc60000000000 */
[----:B------:R1:W-:Y:S01]  /*9d40*/  LDGSTS.E [R3+0xb80], desc[UR12][R6.64], !P5 ;  /* 0x00b8000006037fae */ /* 0x0003e2000e9a100c */
[----:B------:R-:W1:Y:S01]  /*9d50*/  LDC R71, c[0x0][0x3a0] ;  /* 0x0000e800ff477b82 */ /* 0x000e620000000800 */
[----:B------:R-:W-:Y:S01]  /*9d60*/  ISETP.GE.U32.AND P5, PT, R0, 0x7fffff6f, PT ;  /* 0x7fffff6f0000780c */ /* 0x000fe20003fa6070 */
[----:B------:R-:W-:Y:S01]  /*9d70*/  IMAD R0, R222, 0x9, RZ ;  /* 0x00000009de007824 */ /* 0x000fe200078e02ff */
[----:B------:R2:W-:Y:S04]  /*9d80*/  STL.64 [R1+0xbb0], R12 ;  /* 0x000bb00c01007387 */ /* 0x0005e80000100a00 */
[----:B------:R4:W-:Y:S04]  /*9d90*/  STL.64 [R1+0xba8], R10 ;  /* 0x000ba80a01007387 */ /* 0x0009e80000100a00 */
[----:B------:R3:W-:Y:S01]  /*9da0*/  STL.64 [R1+0xba0], R8 ;  /* 0x000ba00801007387 */ /* 0x0007e20000100a00 */
[----:B--2---:R-:W-:-:S03]  /*9db0*/  IMAD.WIDE R12, R0, 0x4, R232 ;  /* 0x00000004000c7825 */ /* 0x004fc600078e02e8 */
[----:B------:R1:W-:Y:S01]  /*9dc0*/  STL.64 [R1+0xb98], R6 ;  /* 0x000b980601007387 */ /* 0x0003e20000100a00 */
[----:B----4-:R-:W-:-:S03]  /*9dd0*/  IMAD.WIDE R10, R0, 0x4, R236 ;  /* 0x00000004000a7825 */ /* 0x010fc600078e02ec */
[----:B------:R2:W-:Y:S01]  /*9de0*/  STL.64 [R1+0xb30], R12 ;  /* 0x000b300c01007387 */ /* 0x0005e20000100a00 */
[----:B---3--:R-:W-:-:S03]  /*9df0*/  IMAD.WIDE R8, R0, 0x4, R240 ;  /* 0x0000000400087825 */ /* 0x008fc600078e02f0 */
[----:B------:R2:W-:Y:S01]  /*9e00*/  LDGSTS.E [R3+0x1200], desc[UR12][R12.64], !P3 ;  /* 0x012000000c037fae */ /* 0x0005e2000d9a100c */
[----:B-1----:R-:W-:Y:S01]  /*9e10*/  IMAD.WIDE R6, R0, 0x4, R4 ;  /* 0x0000000400067825 */ /* 0x002fe200078e0204 */
[----:B------:R-:W-:Y:S02]  /*9e20*/  IADD3 R0, PT, PT, R72, -0x16, RZ ;  /* 0xffffffea48007810 */ /* 0x000fe40007ffe0ff */
        /* <DEDUP_REMOVED lines=10> */
[----:B------:R-:W-:Y:S02]  /*9ed0*/  VIADD R0, R70, 0xffffffe6 ;  /* 0xffffffe646007836 */ /* 0x000fe40000000000 */
[C---:B--2---:R-:W-:Y:S01]  /*9ee0*/  IMAD.WIDE R8, R2.reuse, 0x4, R240 ;  /* 0x0000000402087825 */ /* 0x044fe200078e02f0 */
[----:B------:R2:W-:Y:S01]  /*9ef0*/  LDGSTS.E [R3+0x1a00], desc[UR12][R12.64], !P2 ;  /* 0x01a000000c037fae */ /* 0x0005e2000d1a100c */
[----:B------:R-:W4:Y:S03]  /*9f00*/  LDC R70, c[0x0][0x3a0] ;  /* 0x0000e800ff467b82 */ /* 0x000f260000000800 */
[----:B------:R2:W-:Y:S01]  /*9f10*/  LDGSTS.E [R3+0x1a80], desc[UR12][R10.64], !P2 ;  /* 0x01a800000a037fae */ /* 0x0005e2000d1a100c */
[----:B-1----:R-:W-:-:S03]  /*9f20*/  IMAD.WIDE R6, R2, 0x4, R4 ;  /* 0x0000000402067825 */ /* 0x002fc600078e0204 */
[----:B------:R1:W-:Y:S01]  /*9f30*/  LDGSTS.E [R3+0x1b00], desc[UR12][R8.64], !P2 ;  /* 0x01b0000008037fae */ /* 0x0003e2000d1a100c */
[----:B------:R-:W-:-:S03]  /*9f40*/  IMAD R2, R222, 0x15, RZ ;  /* 0x00000015de027824 */ /* 0x000fc600078e02ff */
[----:B------:R1:W-:Y:S01]  /*9f50*/  LDGSTS.E [R3+0x1b80], desc[UR12][R6.64], !P2 ;  /* 0x01b8000006037fae */ /* 0x0003e2000d1a100c */
[----:B------:R-:W-:Y:S01]  /*9f60*/  ISETP.GE.U32.AND P2, PT, R0, 0x7fffff67, PT ;  /* 0x7fffff670000780c */ /* 0x000fe20003f46070 */
[----:B------:R-:W-:Y:S02]  /*9f70*/  IMAD R0, R222, 0x11, RZ ;  /* 0x00000011de007824 */ /* 0x000fe400078e02ff */
[----:B------:R2:W-:Y:S04]  /*9f80*/  STL.64 [R1+0xab0], R12 ;  /* 0x000ab00c01007387 */ /* 0x0005e80000100a00 */
[----:B------:R1:W-:Y:S04]  /*9f90*/  STL.64 [R1+0xaa8], R10 ;  /* 0x000aa80a01007387 */ /* 0x0003e80000100a00 */
[----:B------:R3:W-:Y:S01]  /*9fa0*/  STL.64 [R1+0xaa0], R8 ;  /* 0x000aa00801007387 */ /* 0x0007e20000100a00 */
[----:B--2---:R-:W-:-:S03]  /*9fb0*/  IMAD.WIDE R12, R0, 0x4, R232 ;  /* 0x00000004000c7825 */ /* 0x004fc600078e02e8 */
[----:B------:R2:W-:Y:S01]  /*9fc0*/  STL.64 [R1+0xa98], R6 ;  /* 0x000a980601007387 */ /* 0x0005e20000100a00 */
[----:B-1----:R-:W-:-:S03]  /*9fd0*/  IMAD.WIDE R10, R0, 0x4, R236 ;  /* 0x00000004000a7825 */ /* 0x002fc600078e02ec */
[----:B------:R1:W-:Y:S01]  /*9fe0*/  STL.64 [R1+0xa30], R12 ;  /* 0x000a300c01007387 */ /* 0x0003e20000100a00 */
[----:B---3--:R-:W-:-:S03]  /*9ff0*/  IMAD.WIDE R8, R0, 0x4, R240 ;  /* 0x0000000400087825 */ /* 0x008fc600078e02f0 */
[----:B------:R1:W-:Y:S01]  /*a000*/  LDGSTS.E [R3+0x2200], desc[UR12][R12.64], !P5 ;  /* 0x022000000c037fae */ /* 0x0003e2000e9a100c */
[----:B--2---:R-:W-:-:S03]  /*a010*/  IMAD.WIDE R6, R0, 0x4, R4 ;  /* 0x0000000400067825 */ /* 0x004fc600078e0204 */
        /* <DEDUP_REMOVED lines=11> */
[----:B-1----:R-:W-:Y:S01]  /*a0d0*/  IMAD.WIDE R8, R2, 0x4, R240 ;  /* 0x0000000402087825 */ /* 0x002fe200078e02f0 */
[----:B------:R-:W-:Y:S01]  /*a0e0*/  IADD3 R0, PT, PT, R72, -0x22, RZ ;  /* 0xffffffde48007810 */ /* 0x000fe20007ffe0ff */
[----:B------:R1:W-:Y:S01]  /*a0f0*/  LDGSTS.E [R3+0x2a00], desc[UR12][R12.64], !P3 ;  /* 0x02a000000c037fae */ /* 0x0003e2000d9a100c */
[----:B------:R-:W3:Y:S03]  /*a100*/  LDC R72, c[0x0][0x3a0] ;  /* 0x0000e800ff487b82 */ /* 0x000ee60000000800 */
[----:B------:R1:W-:Y:S01]  /*a110*/  LDGSTS.E [R3+0x2a80], desc[UR12][R10.64], !P3 ;  /* 0x02a800000a037fae */ /* 0x0003e2000d9a100c */
[----:B--2---:R-:W-:-:S03]  /*a120*/  IMAD.WIDE R6, R2, 0x4, R4 ;  /* 0x0000000402067825 */ /* 0x004fc600078e0204 */
        /* <DEDUP_REMOVED lines=8> */
[----:B-1----:R-:W-:-:S03]  /*a1b0*/  IMAD.WIDE R12, R0, 0x4, R232 ;  /* 0x00000004000c7825 */ /* 0x002fc600078e02e8 */
[----:B------:R1:W-:Y:S01]  /*a1c0*/  STL.64 [R1+0x998], R6 ;  /* 0x0009980601007387 */ /* 0x0003e20000100a00 */
[----:B--2---:R-:W-:-:S03]  /*a1d0*/  IMAD.WIDE R10, R0, 0x4, R236 ;  /* 0x00000004000a7825 */ /* 0x004fc600078e02ec */
[----:B------:R2:W-:Y:S01]  /*a1e0*/  STL.64 [R1+0x930], R12 ;  /* 0x0009300c01007387 */ /* 0x0005e20000100a00 */
[----:B----4-:R-:W-:-:S03]  /*a1f0*/  IMAD.WIDE R8, R0, 0x4, R240 ;  /* 0x0000000400087825 */ /* 0x010fc600078e02f0 */
[----:B------:R2:W-:Y:S01]  /*a200*/  LDGSTS.E [R3+0x3200], desc[UR12][R12.64], !P2 ;  /* 0x032000000c037fae */ /* 0x0005e2000d1a100c */
[----:B-1----:R-:W-:-:S03]  /*a210*/  IMAD.WIDE R6, R0, 0x4, R4 ;  /* 0x0000000400067825 */ /* 0x002fc600078e0204 */
[----:B------:R1:W-:Y:S01]  /*a220*/  STL.64 [R1+0x928], R10 ;  /* 0x0009280a01007387 */ /* 0x0003e20000100a00 */
[----:B------:R-:W-:-:S03]  /*a230*/  VIADD R0, R70, 0xffffffda ;  /* 0xffffffda46007836 */ /* 0x000fc60000000000 */
[----:B------:R1:W-:Y:S01]  /*a240*/  LDGSTS.E [R3+0x3280], desc[UR12][R10.64], !P2 ;  /* 0x032800000a037fae */ /* 0x0003e2000d1a100c */
[----:B------:R-:W4:Y:S01]  /*a250*/  LDC R70, c[0x0][0x3a0] ;  /* 0x0000e800ff467b82 */ /* 0x000f220000000800 */
[C---:B--2---:R-:W-:Y:S02]  /*a260*/  IMAD.WIDE R12, R2.reuse, 0x4, R232 ;  /* 0x00000004020c7825 */ /* 0x044fe400078e02e8 */
[----:B------:R2:W-:Y:S04]  /*a270*/  STL.64 [R1+0x920], R8 ;  /* 0x0009200801007387 */ /* 0x0005e80000100a00 */
[----:B------:R2:W-:Y:S01]  /*a280*/  LDGSTS.E [R3+0x3300], desc[UR12][R8.64], !P2 ;  /* 0x0330000008037fae */ /* 0x0005e2000d1a100c */
[----:B-1----:R-:W-:-:S03]  /*a290*/  IMAD.WIDE R10, R2, 0x4, R236 ;  /* 0x00000004020a7825 */ /* 0x002fc600078e02ec */
[----:B------:R1:W-:Y:S04]  /*a2a0*/  STL.64 [R1+0x918], R6 ;  /* 0x0009180601007387 */ /* 0x0003e80000100a00 */
[----:B------:R1:W-:Y:S01]  /*a2b0*/  LDGSTS.E [R3+0x3380], desc[UR12][R6.64], !P2 ;  /* 0x0338000006037fae */ /* 0x0003e2000d1a100c */
[----:B------:R-:W-:Y:S01]  /*a2c0*/  ISETP.GE.U32.AND P2, PT, R0, 0x7fffff5b, PT ;  /* 0x7fffff5b0000780c */ /* 0x000fe20003f46070 */
[----:B---3--:R-:W-:Y:S02]  /*a2d0*/  VIADD R0, R71, 0xffffffd6 ;  /* 0xffffffd647007836 */ /* 0x008fe40000000000 */
[C---:B--2---:R-:W-:Y:S01]  /*a2e0*/  IMAD.WIDE R8, R2.reuse, 0x4, R240 ;  /* 0x0000000402087825 */ /* 0x044fe200078e02f0 */
[----:B------:R2:W-:Y:S01]  /*a2f0*/  LDGSTS.E [R3+0x3a00], desc[UR12][R12.64], !P5 ;  /* 0x03a000000c037fae */ /* 0x0005e2000e9a100c */
[----:B------:R-:W3:Y:S03]  /*a300*/  LDC R71, c[0x0][0x3a0] ;  /* 0x0000e800ff477b82 */ /* 0x000ee60000000800 */
        /* <DEDUP_REMOVED lines=14> */
[----:B----4-:R-:W-:-:S03]  /*a3f0*/  IMAD.WIDE R8, R0, 0x4, R240 ;  /* 0x0000000400087825 */ /* 0x010fc600078e02f0 */
[----:B------:R1:W-:Y:S01]  /*a400*/  LDGSTS.E [R3+0x4200], desc[UR12][R12.64], !P3 ;  /* 0x042000000c037fae */ /* 0x0003e2000d9a100c */
[----:B--2---:R-:W-:Y:S01]  /*a410*/  IMAD.WIDE R6, R0, 0x4, R4 ;  /* 0x0000000400067825 */ /* 0x004fe200078e0204 */
[----:B------:R-:W-:Y:S02]  /*a420*/  IADD3 R0, PT, PT, R72, -0x2e, RZ ;  /* 0xffffffd248007810 */ /* 0x000fe40007ffe0ff */
[----:B------:R2:W-:Y:S01]  /*a430*/  STL.64 [R1+0x828], R10 ;  /* 0x0008280a01007387 */ /* 0x0005e20000100a00 */
[----:B------:R-:W4:Y:S03]  /*a440*/  LDC R72, c[0x0][0x3a0] ;  /* 0x0000e800ff487b82 */ /* 0x000f260000000800 */
[----:B------:R2:W-:Y:S01]  /*a450*/  LDGSTS.E [R3+0x4280], desc[UR12][R10.64], !P3 ;  /* 0x042800000a037fae */ /* 0x0005e2000d9a100c */
[----:B-1----:R-:W-:-:S03]  /*a460*/  IMAD.WIDE R12, R2, 0x4, R232 ;  /* 0x00000004020c7825 */ /* 0x002fc600078e02e8 */
[----:B------:R1:W-:Y:S04]  /*a470*/  STL.64 [R1+0x820], R8 ;  /* 0x0008200801007387 */ /* 0x0003e80000100a00 */
[----:B------:R1:W-:Y:S01]  /*a480*/  LDGSTS.E [R3+0x4300], desc[UR12][R8.64], !P3 ;  /* 0x0430000008037fae */ /* 0x0003e2000d9a100c */
[----:B--2---:R-:W-:-:S03]  /*a490*/  IMAD.WIDE R10, R2, 0x4, R236 ;  /* 0x00000004020a7825 */ /* 0x004fc600078e02ec */
[----:B------:R2:W-:Y:S04]  /*a4a0*/  STL.64 [R1+0x818], R6 ;  /* 0x0008180601007387 */ /* 0x0005e80000100a00 */
[----:B------:R2:W-:Y:S01]  /*a4b0*/  LDGSTS.E [R3+0x4380], desc[UR12][R6.64], !P3 ;  /* 0x0438000006037fae */ /* 0x0005e2000d9a100c */
[----:B------:R-:W-:Y:S01]  /*a4c0*/  ISETP.GE.U32.AND P3, PT, R0, 0x7fffff53, PT ;  /* 0x7fffff530000780c */ /* 0x000fe20003f66070 */
[----:B------:R-:W-:Y:S02]  /*a4d0*/  VIADD R0, R70, 0xffffffce ;  /* 0xffffffce46007836 */ /* 0x000fe40000000000 */
[C---:B-1----:R-:W-:Y:S01]  /*a4e0*/  IMAD.WIDE R8, R2.reuse, 0x4, R240 ;  /* 0x0000000402087825 */ /* 0x042fe200078e02f0 */
        /* <DEDUP_REMOVED lines=20> */
[----:B---3--:R-:W-:-:S03]  /*a630*/  VIADD R0, R71, 0xffffffca ;  /* 0xffffffca47007836 */ /* 0x008fc60000000000 */
[----:B------:R1:W-:Y:S01]  /*a640*/  LDGSTS.E [R3+0x5280], desc[UR12][R10.64], !P5 ;  /* 0x052800000a037fae */ /* 0x0003e2000e9a100c */
[----:B------:R-:W3:Y:S01]  /*a650*/  LDC R71, c[0x0][0x3a0] ;  /* 0x0000e800ff477b82 */ /* 0x000ee20000000800 */
[C---:B--2---:R-:W-:Y:S02]  /*a660*/  IMAD.WIDE R12, R2.reuse, 0x4, R232 ;  /* 0x00000004020c7825 */ /* 0x044fe400078e02e8 */
[----:B------:R2:W-:Y:S04]  /*a670*/  STL.64 [R1+0x720], R8 ;  /* 0x0007200801007387 */ /* 0x0005e80000100a00 */
[----:B------:R2:W-:Y:S01]  /*a680*/  LDGSTS.E [R3+0x5300], desc[UR12][R8.64], !P5 ;  /* 0x0530000008037fae */ /* 0x0005e2000e9a100c */
[----:B-1----:R-:W-:-:S03]  /*a690*/  IMAD.WIDE R10, R2, 0x4, R236 ;  /* 0x00000004020a7825 */ /* 0x002fc600078e02ec */
[----:B------:R1:W-:Y:S04]  /*a6a0*/  STL.64 [R1+0x718], R6 ;  /* 0x0007180601007387 */ /* 0x0003e80000100a00 */
[----:B------:R1:W-:Y:S01]  /*a6b0*/  LDGSTS.E [R3+0x5380], desc[UR12][R6.64], !P5 ;  /* 0x0538000006037fae */ /* 0x0003e2000e9a100c */
[----:B------:R-:W-:Y:S01]  /*a6c0*/  ISETP.GE.U32.AND P5, PT, R0, 0x7fffff4b, PT ;  /* 0x7fffff4b0000780c */ /* 0x000fe20003fa6070 */
[----:B--2---:R-:W-:Y:S01]  /*a6d0*/  IMAD.WIDE R8, R2, 0x4, R240 ;  /* 0x0000000402087825 */ /* 0x004fe200078e02f0 */
[----:B------:R-:W-:Y:S01]  /*a6e0*/  IADD3 R0, PT, PT, R72, -0x3a, RZ ;  /* 0xffffffc648007810 */ /* 0x000fe20007ffe0ff */
        /* <DEDUP_REMOVED lines=50> */
[----:B-1----:R-:W-:Y:S01]  /*aa10*/  IMAD.WIDE R6, R0, 0x4, R4 ;  /* 0x0000000400067825 */ /* 0x002fe200078e0204 */
[----:B------:R-:W-:Y:S02]  /*aa20*/  IADD3 R0, PT, PT, R72, -0x46, RZ ;  /* 0xffffffba48007810 */ /* 0x000fe40007ffe0ff */
[----:B------:R1:W-:Y:S01]  /*aa30*/  STL.64 [R1+0x528], R10 ;  /* 0x0005280a01007387 */ /* 0x0003e20000100a00 */
[----:B------:R-:W4:Y:S03]  /*aa40*/  LDC R72, c[0x0][0x3a0] ;  /* 0x0000e800ff487b82 */ /* 0x000f260000000800 */
        /* <DEDUP_REMOVED lines=83> */
[----:B------:R2:W-:Y:S01]  /*af80*/  STL.64 [R1+0x2b0], R12 ;  /* 0x0002b00c01007387 */ /* 0x0005e20000100a00 */
[----:B------:R-:W-:-:S03]  /*af90*/  IMAD.WIDE R56, R2, 0x4, R236 ;  /* 0x0000000402387825 */ /* 0x000fc600078e02ec */
[----:B------:R1:W-:Y:S01]  /*afa0*/  STL.64 [R1+0x2a8], R10 ;  /* 0x0002a80a01007387 */ /* 0x0003e20000100a00 */
[----:B------:R-:W-:-:S03]  /*afb0*/  IMAD.WIDE R54, R2, 0x4, R240 ;  /* 0x0000000402367825 */ /* 0x000fc600078e02f0 */
[----:B------:R3:W-:Y:S01]  /*afc0*/  STL.64 [R1+0x2a0], R8 ;  /* 0x0002a00801007387 */ /* 0x0007e20000100a00 */
[----:B------:R-:W-:-:S03]  /*afd0*/  IMAD.WIDE R52, R2, 0x4, R4 ;  /* 0x0000000402347825 */ /* 0x000fc600078e0204 */
[----:B------:R3:W-:Y:S01]  /*afe0*/  STL.64 [R1+0x298], R6 ;  /* 0x0002980601007387 */ /* 0x0007e20000100a00 */
[----:B--2---:R-:W-:-:S04]  /*aff0*/  IMAD.WIDE R12, R0, 0x4, R232 ;  /* 0x00000004000c7825 */ /* 0x004fc800078e02e8 */
[C---:B-1----:R-:W-:Y:S01]  /*b000*/  IMAD.WIDE R10, R0.reuse, 0x4, R236 ;  /* 0x00000004000a7825 */ /* 0x042fe200078e02ec */
[----:B------:R-:W-:Y:S03]  /*b010*/  STL.64 [R1+0x230], R12 ;  /* 0x0002300c01007387 */ /* 0x000fe60000100a00 */
[C---:B---3--:R-:W-:Y:S01]  /*b020*/  IMAD.WIDE R8, R0.reuse, 0x4, R240 ;  /* 0x0000000400087825 */ /* 0x048fe200078e02f0 */
[----:B------:R-:W-:Y:S03]  /*b030*/  LDGSTS.E [R3+0xa200], desc[UR12][R12.64], !P3 ;  /* 0x0a2000000c037fae */ /* 0x000fe6000d9a100c */
[----:B------:R-:W-:Y:S01]  /*b040*/  IMAD.WIDE R6, R0, 0x4, R4 ;  /* 0x0000000400067825 */ /* 0x000fe200078e0204 */
[----:B------:R-:W-:Y:S01]  /*b050*/  STL.64 [R1+0x228], R10 ;  /* 0x0002280a01007387 */ /* 0x000fe20000100a00 */
[----:B------:R-:W-:-:S02]  /*b060*/  IADD3 R0, PT, PT, R72, -0x5e, RZ ;  /* 0xffffffa248007810 */ /* 0x000fc40007ffe0ff */
[----:B------:R-:W1:Y:S01]  /*b070*/  LDC R72, c[0x0][0x3a0] ;  /* 0x0000e800ff487b82 */ /* 0x000e620000000800 */
[----:B------:R-:W-:Y:S04]  /*b080*/  LDGSTS.E [R3+0xa280], desc[UR12][R10.64], !P3 ;  /* 0x0a2800000a037fae */ /* 0x000fe8000d9a100c */
[----:B------:R-:W-:Y:S04]  /*b090*/  STL.64 [R1+0x220], R8 ;  /* 0x0002200801007387 */ /* 0x000fe80000100a00 */
[----:B------:R-:W-:Y:S04]  /*b0a0*/  LDGSTS.E [R3+0xa300], desc[UR12][R8.64], !P3 ;  /* 0x0a30000008037fae */ /* 0x000fe8000d9a100c */
[----:B------:R2:W-:Y:S04]  /*b0b0*/  STL.64 [R1+0x218], R6 ;  /* 0x0002180601007387 */ /* 0x0005e80000100a00 */
[----:B------:R2:W-:Y:S01]  /*b0c0*/  LDGSTS.E [R3+0xa380], desc[UR12][R6.64], !P3 ;  /* 0x0a38000006037fae */ /* 0x0005e2000d9a100c */
[----:B------:R-:W-:Y:S01]  /*b0d0*/  ISETP.GE.U32.AND P3, PT, R0, 0x7fffff23, PT ;  /* 0x7fffff230000780c */ /* 0x000fe20003f66070 */
[----:B------:R-:W-:-:S02]  /*b0e0*/  VIADD R0, R70, 0xffffff9e ;  /* 0xffffff9e46007836 */ /* 0x000fc40000000000 */
[----:B------:R-:W3:Y:S01]  /*b0f0*/  LDC R70, c[0x0][0x3a0] ;  /* 0x0000e800ff467b82 */ /* 0x000ee20000000800 */
[----:B--2---:R-:W-:-:S04]  /*b100*/  IMAD.WIDE R6, R2, 0x4, R232 ;  /* 0x0000000402067825 */ /* 0x004fc800078e02e8 */
[----:B------:R-:W-:Y:S01]  /*b110*/  IMAD R2, R222, 0x5d, RZ ;  /* 0x0000005dde027824 */ /* 0x000fe200078e02ff */
[----:B------:R2:W-:Y:S03]  /*b120*/  LDGSTS.E [R3+0xaa00], desc[UR12][R6.64], !P2 ;  /* 0x0aa0000006037fae */ /* 0x0005e6000d1a100c */
[C---:B------:R-:W-:Y:S01]  /*b130*/  IMAD.WIDE R48, R2.reuse, 0x4, R232 ;  /* 0x0000000402307825 */ /* 0x040fe200078e02e8 */
[----:B------:R-:W-:Y:S03]  /*b140*/  LDGSTS.E [R3+0xaa80], desc[UR12][R56.64], !P2 ;  /* 0x0aa8000038037fae */ /* 0x000fe6000d1a100c */
[C---:B------:R-:W-:Y:S01]  /*b150*/  IMAD.WIDE R46, R2.reuse, 0x4, R236 ;  /* 0x00000004022e7825 */ /* 0x040fe200078e02ec */
[----:B------:R-:W-:Y:S03]  /*b160*/  LDGSTS.E [R3+0xab00], desc[UR12][R54.64], !P2 ;  /* 0x0ab0000036037fae */ /* 0x000fe6000d1a100c */
[----:B------:R-:W-:Y:S01]  /*b170*/  IMAD.WIDE R44, R2, 0x4, R240 ;  /* 0x00000004022c7825 */ /* 0x000fe200078e02f0 */
[----:B------:R-:W-:Y:S01]  /*b180*/  LDGSTS.E [R3+0xab80], desc[UR12][R52.64], !P2 ;  /* 0x0ab8000034037fae */ /* 0x000fe2000d1a100c */
[----:B------:R-:W-:-:S02]  /*b190*/  ISETP.GE.U32.AND P2, PT, R0, 0x7fffff1f, PT ;  /* 0x7fffff1f0000780c */ /* 0x000fc40003f46070 */
[----:B------:R-:W-:Y:S01]  /*b1a0*/  IMAD R0, R222, 0x59, RZ ;  /* 0x00000059de007824 */ /* 0x000fe200078e02ff */
[----:B------:R2:W-:Y:S01]  /*b1b0*/  STL.64 [R1+0x1b0], R6 ;  /* 0x0001b00601007387 */ /* 0x0005e20000100a00 */
[----:B------:R-:W-:Y:S02]  /*b1c0*/  IMAD.WIDE R42, R2, 0x4, R4 ;  /* 0x00000004022a7825 */ /* 0x000fe400078e0204 */
[----:B------:R-:W3:Y:S01]  /*b1d0*/  LDC R2, c[0x0][0x3a0] ;  /* 0x0000e800ff027b82 */ /* 0x000ee20000000800 */
[----:B------:R-:W-:Y:S01]  /*b1e0*/  STL.64 [R1+0x3328], R56 ;  /* 0x0033283801007387 */ /* 0x000fe20000100a00 */
[----:B------:R-:W-:-:S03]  /*b1f0*/  IMAD.WIDE R20, R0, 0x4, R232 ;  /* 0x0000000400147825 */ /* 0x000fc600078e02e8 */
[----:B------:R-:W-:Y:S01]  /*b200*/  STL.64 [R1+0x3330], R54 ;  /* 0x0033303601007387 */ /* 0x000fe20000100a00 */
[----:B------:R-:W-:-:S03]  /*b210*/  IMAD.WIDE R10, R0, 0x4, R236 ;  /* 0x00000004000a7825 */ /* 0x000fc600078e02ec */
[----:B------:R-:W-:Y:S01]  /*b220*/  LDGSTS.E [R3+0xb200], desc[UR12][R20.64], !P5 ;  /* 0x0b20000014037fae */ /* 0x000fe2000e9a100c */
[----:B------:R-:W-:-:S03]  /*b230*/  IMAD.WIDE R8, R0, 0x4, R240 ;  /* 0x0000000400087825 */ /* 0x000fc600078e02f0 */
[----:B------:R-:W-:Y:S01]  /*b240*/  LDGSTS.E [R3+0xb280], desc[UR12][R10.64], !P5 ;  /* 0x0b2800000a037fae */ /* 0x000fe2000e9a100c */
[----:B--2---:R-:W-:-:S03]  /*b250*/  IMAD.WIDE R6, R0, 0x4, R4 ;  /* 0x0000000400067825 */ /* 0x004fc600078e0204 */
[----:B------:R-:W-:Y:S01]  /*b260*/  LDGSTS.E [R3+0xb300], desc[UR12][R8.64], !P5 ;  /* 0x0b30000008037fae */ /* 0x000fe2000e9a100c */
[----:B----4-:R-:W-:-:S03]  /*b270*/  VIADD R0, R71, 0xffffff9a ;  /* 0xffffff9a47007836 */ /* 0x010fc60000000000 */
[----:B------:R-:W-:Y:S02]  /*b280*/  LDGSTS.E [R3+0xb380], desc[UR12][R6.64], !P5 ;  /* 0x0b38000006037fae */ /* 0x000fe4000e9a100c */
[----:B------:R-:W-:Y:S02]  /*b290*/  ISETP.GE.U32.AND P5, PT, R0, 0x7fffff1b, PT ;  /* 0x7fffff1b0000780c */ /* 0x000fe40003fa6070 */
[----:B-1----:R-:W-:Y:S01]  /*b2a0*/  IADD3 R0, PT, PT, R72, -0x6a, RZ ;  /* 0xffffff9648007810 */ /* 0x002fe20007ffe0ff */
[----:B------:R-:W-:Y:S01]  /*b2b0*/  LDGSTS.E [R3+0xba00], desc[UR12][R48.64], !P3 ;  /* 0x0ba0000030037fae */ /* 0x000fe2000d9a100c */
[----:B------:R-:W-:-:S03]  /*b2c0*/  IMAD.WIDE R72, R76, 0x4, R236 ;  /* 0x000000044c487825 */ /* 0x000fc600078e02ec */
[----:B------:R-:W-:Y:S04]  /*b2d0*/  LDGSTS.E [R3+0xba80], desc[UR12][R46.64], !P3 ;  /* 0x0ba800002e037fae */ /* 0x000fe8000d9a100c */
[----:B------:R-:W-:Y:S04]  /*b2e0*/  LDGSTS.E [R3+0xbb00], desc[UR12][R44.64], !P3 ;  /* 0x0bb000002c037fae */ /* 0x000fe8000d9a100c */
[----:B------:R-:W-:Y:S01]  /*b2f0*/  LDGSTS.E [R3+0xbb80], desc[UR12][R42.64], !P3 ;  /* 0x0bb800002a037fae */ /* 0x000fe2000d9a100c */
[----:B------:R-:W-:Y:S01]  /*b300*/  ISETP.GE.U32.AND P3, PT, R0, 0x7fffff17, PT ;  /* 0x7fffff170000780c */ /* 0x000fe20003f66070 */
[----:B------:R-:W-:-:S02]  /*b310*/  IMAD R0, R222, 0x61, RZ ;  /* 0x00000061de007824 */ /* 0x000fc400078e02ff */
[----:B------:R-:W-:Y:S02]  /*b320*/  STL.64 [R1+0x3338], R52 ;  /* 0x0033383401007387 */ /* 0x000fe40000100a00 */
[C---:B------:R-:W-:Y:S02]  /*b330*/  IMAD.WIDE R18, R0.reuse, 0x4, R232 ;  /* 0x0000000400127825 */ /* 0x040fe400078e02e8 */
[----:B------:R-:W-:Y:S02]  /*b340*/  STL.64 [R1+0x128], R10 ;  /* 0x0001280a01007387 */ /* 0x000fe40000100a00 */
[C---:B------:R-:W-:Y:S02]  /*b350*/  IMAD.WIDE R16, R0.reuse, 0x4, R236 ;  /* 0x0000000400107825 */ /* 0x040fe400078e02ec */
[----:B------:R-:W-:Y:S02]  /*b360*/  LDGSTS.E [R3+0xc200], desc[UR12][R18.64], !P2 ;  /* 0x0c20000012037fae */ /* 0x000fe4000d1a100c */
[----:B------:R-:W-:-:S02]  /*b370*/  IMAD.WIDE R14, R0, 0x4, R240 ;  /* 0x00000004000e7825 */ /* 0x000fc400078e02f0 */
[----:B------:R-:W-:Y:S02]  /*b380*/  LDGSTS.E [R3+0xc280], desc[UR12][R16.64], !P2 ;  /* 0x0c28000010037fae */ /* 0x000fe4000d1a100c */
[----:B------:R-:W-:Y:S02]  /*b390*/  IMAD.WIDE R12, R0, 0x4, R4 ;  /* 0x00000004000c7825 */ /* 0x000fe400078e0204 */
[----:B------:R-:W-:Y:S02]  /*b3a0*/  LDGSTS.E [R3+0xc300], desc[UR12][R14.64], !P2 ;  /* 0x0c3000000e037fae */ /* 0x000fe4000d1a100c */
[----:B---3--:R-:W-:Y:S02]  /*b3b0*/  VIADD R0, R70, 0xffffff92 ;  /* 0xffffff9246007836 */ /* 0x008fe40000000000 */
[----:B------:R-:W-:Y:S01]  /*b3c0*/  IMAD.WIDE R70, R76, 0x4, R232 ;  /* 0x000000044c467825 */ /* 0x000fe200078e02e8 */
[----:B------:R1:W-:Y:S02]  /*b3d0*/  LDGSTS.E [R3+0xc380], desc[UR12][R12.64], !P2 ;  /* 0x0c3800000c037fae */ /* 0x0003e4000d1a100c */
[----:B------:R-:W-:Y:S01]  /*b3e0*/  ISETP.GE.U32.AND P2, PT, R0, 0x7fffff13, PT ;  /* 0x7fffff130000780c */ /* 0x000fe20003f46070 */
[----:B------:R-:W-:Y:S01]  /*b3f0*/  IMAD.WIDE R76, R76, 0x4, R4 ;  /* 0x000000044c4c7825 */ /* 0x000fe200078e0204 */
[----:B------:R-:W-:Y:S03]  /*b400*/  LDGSTS.E [R3+0xca00], desc[UR12][R70.64], !P5 ;  /* 0x0ca0000046037fae */ /* 0x000fe6000e9a100c */
[----:B------:R-:W-:Y:S01]  /*b410*/  VIADD R0, R78, 0xffffff8e ;  /* 0xffffff8e4e007836 */ /* 0x000fe20000000000 */
[----:B------:R-:W-:Y:S01]  /*b420*/  LDGSTS.E [R3+0xca80], desc[UR12][R72.64], !P5 ;  /* 0x0ca8000048037fae */ /* 0x000fe2000e9a100c */
[----:B------:R-:W-:-:S03]  /*b430*/  IMAD.WIDE R78, R84, 0x4, R232 ;  /* 0x00000004544e7825 */ /* 0x000fc600078e02e8 */
[----:B------:R-:W-:Y:S01]  /*b440*/  LDGSTS.E [R3+0xcb00], desc[UR12][R74.64], !P5 ;  /* 0x0cb000004a037fae */ /* 0x000fe2000e9a100c */
[----:B------:R-:W-:-:S03]  /*b450*/  IMAD.WIDE R84, R84, 0x4, R4 ;  /* 0x0000000454547825 */ /* 0x000fc600078e0204 */
[----:B------:R-:W-:Y:S01]  /*b460*/  LDGSTS.E [R3+0xcb80], desc[UR12][R76.64], !P5 ;  /* 0x0cb800004c037fae */ /* 0x000fe2000e9a100c */
[----:B------:R-:W-:Y:S02]  /*b470*/  ISETP.GE.U32.AND P5, PT, R0, 0x7fffff0f, PT ;  /* 0x7fffff0f0000780c */ /* 0x000fe40003fa6070 */
        /* <DEDUP_REMOVED lines=30> */
[----:B------:R1:W-:Y:S04]  /*b660*/  STL.64 [R1+0x3300], R12 ;  /* 0x0033000c01007387 */ /* 0x0003e80000100a00 */
[----:B------:R-:W-:Y:S04]  /*b670*/  LDGSTS.E [R3+0xe300], desc[UR12][R98.64], !P5 ;  /* 0x0e30000062037fae */ /* 0x000fe8000e9a100c */
[----:B------:R-:W-:Y:S04]  /*b680*/  STL.64 [R1+0x3308], R70 ;  /* 0x0033084601007387 */ /* 0x000fe80000100a00 */
[----:B------:R-:W-:Y:S01]  /*b690*/  LDGSTS.E [R3+0xe380], desc[UR12][R100.64], !P5 ;  /* 0x0e38000064037fae */ /* 0x000fe2000e9a100c */
[----:B------:R-:W-:-:S02]  /*b6a0*/  ISETP.GE.U32.AND P5, PT, R0, 0x7fffff03, PT ;  /* 0x7fffff030000780c */ /* 0x000fc40003fa6070 */
[----:B--2---:R-:W-:Y:S01]  /*b6b0*/  IADD3 R0, PT, PT, R2, -0x3, RZ ;  /* 0xfffffffd02007810 */ /* 0x004fe20007ffe0ff */
[----:B------:R-:W-:Y:S01]  /*b6c0*/  STL.64 [R1+0x3310], R72 ;  /* 0x0033104801007387 */ /* 0x000fe20000100a00 */
[----:B------:R-:W-:-:S03]  /*b6d0*/  LOP3.LUT R2, R247, 0x40, RZ, 0x3c, !PT ;  /* 0x00000040f7027812 */ /* 0x000fc600078e3cff */
[----:B------:R-:W-:Y:S02]  /*b6e0*/  STL.64 [R1+0x3318], R74 ;  /* 0x0033184a01007387 */ /* 0x000fe40000100a00 */
[----:B------:R-:W-:Y:S02]  /*b6f0*/  VIADD R2, R2, UR5 ;  /* 0x0000000502027c36 */ /* 0x000fe40008000000 */
        /* <DEDUP_REMOVED lines=24> */
[----:B------:R-:W-:-:S03]  /*b880*/  IMAD R152, R222, 0x6, RZ ;  /* 0x00000006de987824 */ /* 0x000fc600078e02ff */
[----:B------:R-:W-:Y:S01]  /*b890*/  STL.64 [R1+0x3388], R96 ;  /* 0x0033886001007387 */ /* 0x000fe20000100a00 */
[----:B-1----:R-:W-:-:S03]  /*b8a0*/  IMAD.WIDE R12, R152, 0x4, R232 ;  /* 0x00000004980c7825 */ /* 0x002fc600078e02e8 */
[----:B------:R-:W-:Y:S04]  /*b8b0*/  STL.64 [R1+0x3390], R98 ;  /* 0x0033906201007387 */ /* 0x000fe80000100a00 */
[----:B------:R-:W-:Y:S04]  /*b8c0*/  LDGSTS.E [R3+0xfa00], desc[UR12][R118.64], !P5 ;  /* 0x0fa0000076037fae */ /* 0x000fe8000e9a100c */
[----:B------:R-:W-:Y:S04]  /*b8d0*/  STL.64 [R1+0x3398], R100 ;  /* 0x0033986401007387 */ /* 0x000fe80000100a00 */
[----:B------:R-:W-:Y:S04]  /*b8e0*/  LDGSTS.E [R3+0xfa80], desc[UR12][R120.64], !P5 ;  /* 0x0fa8000078037fae */ /* 0x000fe8000e9a100c */
[----:B------:R-:W-:Y:S04]  /*b8f0*/  STL.64 [R1+0x33a0], R102 ;  /* 0x0033a06601007387 */ /* 0x000fe80000100a00 */
[----:B------:R-:W-:Y:S04]  /*b900*/  LDGSTS.E [R3+0xfb00], desc[UR12][R122.64], !P5 ;  /* 0x0fb000007a037fae */ /* 0x000fe8000e9a100c */
[----:B------:R-:W-:Y:S04]  /*b910*/  STL.64 [R1+0x33a8], R104 ;  /* 0x0033a86801007387 */ /* 0x000fe80000100a00 */
[----:B------:R1:W-:Y:S01]  /*b920*/  LDGSTS.E [R3+0xfb80], desc[UR12][R124.64], !P5 ;  /* 0x0fb800007c037fae */ /* 0x0003e2000e9a100c */
[----:B------:R-:W-:-:S02]  /*b930*/  ISETP.GE.U32.AND P5, PT, R0, 0x7fffff76, PT ;  /* 0x7fffff760000780c */ /* 0x000fc40003fa6070 */
[----:B------:R-:W-:Y:S01]  /*b940*/  SHF.L.U32 R0, R222, 0x1, RZ ;  /* 0x00000001de007819 */ /* 0x000fe200000006ff */
[----:B------:R-:W-:Y:S04]  /*b950*/  STL.64 [R1+0x33b0], R106 ;  /* 0x0033b06a01007387 */ /* 0x000fe80000100a00 */
[----:B------:R-:W-:Y:S01]  /*b960*/  STL.64 [R1+0x33b8], R108 ;  /* 0x0033b86c01007387 */ /* 0x000fe20000100a00 */
[----:B------:R-:W-:-:S03]  /*b970*/  IMAD.WIDE R20, R0, 0x4, R232 ;  /* 0x0000000400147825 */ /* 0x000fc600078e02e8 */
[----:B------:R-:W-:Y:S01]  /*b980*/  STL.64 [R1+0x33c0], R110 ;  /* 0x0033c06e01007387 */ /* 0x000fe20000100a00 */
[----:B------:R-:W-:-:S03]  /*b990*/  IMAD.WIDE R10, R0, 0x4, R236 ;  /* 0x00000004000a7825 */ /* 0x000fc600078e02ec */
[----:B------:R-:W-:Y:S01]  /*b9a0*/  STL.64 [R1+0x33c8], R112 ;  /* 0x0033c87001007387 */ /* 0x000fe20000100a00 */
[----:B------:R-:W-:-:S03]  /*b9b0*/  IMAD.WIDE R8, R0, 0x4, R240 ;  /* 0x0000000400087825 */ /* 0x000fc600078e02f0 */
[----:B------:R-:W-:Y:S01]  /*b9c0*/  STL.64 [R1+0x33d0], R114 ;  /* 0x0033d07201007387 */ /* 0x000fe20000100a00 */
[----:B------:R-:W-:-:S03]  /*b9d0*/  IMAD.WIDE R6, R0, 0x4, R4 ;  /* 0x0000000400067825 */ /* 0x000fc600078e0204 */
[----:B------:R-:W-:Y:S01]  /*b9e0*/  STL.64 [R1+0x33d8], R116 ;  /* 0x0033d87401007387 */ /* 0x000fe20000100a00 */
[----:B------:R-:W-:Y:S02]  /*b9f0*/  VIADD R0, R153, 0xfffffff1 ;  /* 0xfffffff199007836 */ /* 0x000fe40000000000 */
[----:B------:R-:W2:Y:S01]  /*ba00*/  LDC R153, c[0x0][0x3a0] ;  /* 0x0000e800ff997b82 */ /* 0x000ea20000000800 */
[----:B------:R-:W-:Y:S04]  /*ba10*/  STL.64 [R1+0x33e0], R118 ;  /* 0x0033e07601007387 */ /* 0x000fe80000100a00 */
[----:B------:R-:W-:Y:S04]  /*ba20*/  STL.64 [R1+0x33e8], R120 ;  /* 0x0033e87801007387 */ /* 0x000fe80000100a00 */
[----:B------:R-:W-:Y:S04]  /*ba30*/  STL.64 [R1+0x33f0], R122 ;  /* 0x0033f07a01007387 */ /* 0x000fe80000100a00 */
[----:B------:R-:W-:Y:S04]  /*ba40*/  STL.64 [R1+0x33f8], R124 ;  /* 0x0033f87c01007387 */ /* 0x000fe80000100a00 */
[----:B------:R1:W-:Y:S04]  /*ba50*/  STL [R1+0x31b8], R3 ;  /* 0x0031b80301007387 */ /* 0x0003e80000100800 */
[----:B------:R-:W-:Y:S04]  /*ba60*/  STL.64 [R1+0xc10], R20 ;  /* 0x000c101401007387 */ /* 0x000fe80000100a00 */
[----:B------:R-:W-:Y:S01]  /*ba70*/  LDGSTS.E [R2+0x400], desc[UR12][R20.64], !P3 ;  /* 0x0040000014027fae */ /* 0x000fe2000d9a100c */
[----:B-1----:R-:W-:Y:S01]  /*ba80*/  IMAD R3, R126, UR66, RZ ;  /* 0x000000427e037c24 */ /* 0x002fe2000f8e02ff */
[----:B------:R-:W1:Y:S02]  /*ba90*/  LDCU UR66, c[0x0][0x3b0] ;  /* 0x00007600ff4277ac */ /* 0x000e640008000800 */
[----:B------:R3:W-:Y:S01]  /*baa0*/  STL.64 [R1+0xc08], R10 ;  /* 0x000c080a01007387 */ /* 0x0007e20000100a00 */
[----:B------:R-:W-:-:S03]  /*bab0*/  IMAD R126, R222, 0x3a, RZ ;  /* 0x0000003ade7e7824 */ /* 0x000fc600078e02ff */
[----:B------:R3:W-:Y:S04]  /*bac0*/  LDGSTS.E [R2+0x480], desc[UR12][R10.64], !P3 ;  /* 0x004800000a027fae */ /* 0x0007e8000d9a100c */
[----:B------:R4:W-:Y:S04]  /*bad0*/  STL.64 [R1+0xc00], R8 ;  /* 0x000c000801007387 */ /* 0x0009e80000100a00 */
[----:B------:R4:W-:Y:S01]  /*bae0*/  LDGSTS.E [R2+0x500], desc[UR12][R8.64], !P3 ;  /* 0x0050000008027fae */ /* 0x0009e2000d9a100c */
[----:B---3--:R-:W-:-:S03]  /*baf0*/  IMAD.WIDE R10, R152, 0x4, R236 ;  /* 0x00000004980a7825 */ /* 0x008fc600078e02ec */
[----:B------:R3:W-:Y:S04]  /*bb00*/  STL.64 [R1+0xbf8], R6 ;  /* 0x000bf80601007387 */ /* 0x0007e80000100a00 */
[----:B------:R3:W-:Y:S01]  /*bb10*/  LDGSTS.E [R2+0x580], desc[UR12][R6.64], !P3 ;  /* 0x0058000006027fae */ /* 0x0007e2000d9a100c */
[----:B------:R-:W-:Y:S01]  /*bb20*/  ISETP.GE.U32.AND P3, PT, R0, 0x7fffff72, PT ;  /* 0x7fffff720000780c */ /* 0x000fe20003f66070 */
[----:B----4-:R-:W-:Y:S01]  /*bb30*/  IMAD.WIDE R8, R152, 0x4, R240 ;  /* 0x0000000498087825 */ /* 0x010fe200078e02f0 */
[----:B------:R-:W-:Y:S01]  /*bb40*/  IADD3 R0, PT, PT, R154, -0x13, RZ ;  /* 0xffffffed9a007810 */ /* 0x000fe20007ffe0ff */
[----:B------:R4:W-:Y:S01]  /*bb50*/  LDGSTS.E [R2+0xc00], desc[UR12][R12.64], !P2 ;  /* 0x00c000000c027fae */ /* 0x0009e2000d1a100c */
[----:B------:R-:W1:Y:S03]  /*bb60*/  LDC R154, c[0x0][0x3a0] ;  /* 0x0000e800ff9a7b82 */ /* 0x000e660000000800 */
[----:B------:R2:W-:Y:S01]  /*bb70*/  LDGSTS.E [R2+0xc80], desc[UR12][R10.64], !P2 ;  /* 0x00c800000a027fae */ /* 0x0005e2000d1a100c */
[----:B---3--:R-:W-:-:S03]  /*bb80*/  IMAD.WIDE R6, R152, 0x4, R4 ;  /* 0x0000000498067825 */ /* 0x008fc600078e0204 */
        /* <DEDUP_REMOVED lines=8> */
[----:B----4-:R-:W-:-:S03]  /*bc10*/  IMAD.WIDE R12, R0, 0x4, R232 ;  /* 0x00000004000c7825 */ /* 0x010fc600078e02e8 */
[----:B------:R4:W-:Y:S01]  /*bc20*/  STL.64 [R1+0xb78], R6 ;  /* 0x000b780601007387 */ /* 0x0009e20000100a00 */
[----:B--2---:R-:W-:-:S03]  /*bc30*/  IMAD.WIDE R10, R0, 0x4, R236 ;  /* 0x00000004000a7825 */ /* 0x004fc600078e02ec */
[----:B------:R2:W-:Y:S01]  /*bc40*/  STL.64 [R1+0xb10], R12 ;  /* 0x000b100c01007387 */ /* 0x0005e20000100a00 */
[----:B---3--:R-:W-:-:S03]  /*bc50*/  IMAD.WIDE R8, R0, 0x4, R240 ;  /* 0x0000000400087825 */ /* 0x008fc600078e02f0 */
[----:B------:R2:W-:Y:S01]  /*bc60*/  LDGSTS.E [R2+0x1400], desc[UR12][R12.64], !P5 ;  /* 0x014000000c027fae */ /* 0x0005e2000e9a100c */
[----:B----4-:R-:W-:-:S03]  /*bc70*/  IMAD.WIDE R6, R0, 0x4, R4 ;  /* 0x0000000400067825 */ /* 0x010fc600078e0204 */
[----:B------:R3:W-:Y:S01]  /*bc80*/  STL.64 [R1+0xb08], R10 ;  /* 0x000b080a01007387 */ /* 0x0007e20000100a00 */
[----:B------:R-:W-:-:S03]  /*bc90*/  VIADD R0, R155, 0xffffffe9 ;  /* 0xffffffe99b007836 */ /* 0x000fc60000000000 */
[----:B------:R3:W-:Y:S01]  /*bca0*/  LDGSTS.E [R2+0x1480], desc[UR12][R10.64], !P5 ;  /* 0x014800000a027fae */ /* 0x0007e2000e9a100c */
[----:B------:R-:W4:Y:S01]  /*bcb0*/  LDC R155, c[0x0][0x3a0] ;  /* 0x0000e800ff9b7b82 */ /* 0x000f220000000800 */
[C---:B--2---:R-:W-:Y:S02]  /*bcc0*/  IMAD.WIDE R12, R152.reuse, 0x4, R232 ;  /* 0x00000004980c7825 */ /* 0x044fe400078e02e8 */
[----:B------:R2:W-:Y:S04]  /*bcd0*/  STL.64 [R1+0xb00], R8 ;  /* 0x000b000801007387 */ /* 0x0005e80000100a00 */
[----:B------:R2:W-:Y:S01]  /*bce0*/  LDGSTS.E [R2+0x1500], desc[UR12][R8.64], !P5 ;  /* 0x0150000008027fae */ /* 0x0005e2000e9a100c */
[----:B---3--:R-:W-:-:S03]  /*bcf0*/  IMAD.WIDE R10, R152, 0x4, R236 ;  /* 0x00000004980a7825 */ /* 0x008fc600078e02ec */
        /* <DEDUP_REMOVED lines=23> */
[----:B--2---:R-:W-:Y:S01]  /*be70*/  IMAD.WIDE R6, R0, 0x4, R4 ;  /* 0x0000000400067825 */ /* 0x004fe200078e0204 */
[----:B------:R-:W-:Y:S02]  /*be80*/  IADD3 R0, PT, PT, R154, -0x1f, RZ ;  /* 0xffffffe19a007810 */ /* 0x000fe40007ffe0ff */
[----:B------:R2:W-:Y:S01]  /*be90*/  STL.64 [R1+0xa08], R10 ;  /* 0x000a080a01007387 */ /* 0x0005e20000100a00 */
[----:B------:R-:W3:Y:S03]  /*bea0*/  LDC R154, c[0x0][0x3a0] ;  /* 0x0000e800ff9a7b82 */ /* 0x000ee60000000800 */
        /* <DEDUP_REMOVED lines=8> */
[----:B----4-:R-:W-:Y:S02]  /*bf30*/  VIADD R0, R155, 0xffffffdd ;  /* 0xffffffdd9b007836 */ /* 0x010fe40000000000 */
[C---:B-1----:R-:W-:Y:S01]  /*bf40*/  IMAD.WIDE R8, R152.reuse, 0x4, R240 ;  /* 0x0000000498087825 */ /* 0x042fe200078e02f0 */
[----:B------:R1:W-:Y:S01]  /*bf50*/  LDGSTS.E [R2+0x2c00], desc[UR12][R12.64], !P5 ;  /* 0x02c000000c027fae */ /* 0x0003e2000e9a100c */
[----:B------:R-:W4:Y:S03]  /*bf60*/  LDC R155, c[0x0][0x3a0] ;  /* 0x0000e800ff9b7b82 */ /* 0x000f260000000800 */
        /* <DEDUP_REMOVED lines=14> */
[----:B---3--:R-:W-:-:S03]  /*c050*/  IMAD.WIDE R8, R0, 0x4, R240 ;  /* 0x0000000400087825 */ /* 0x008fc600078e02f0 */
[----:B------:R2:W-:Y:S01]  /*c060*/  LDGSTS.E [R2+0x3400], desc[UR12][R12.64], !P3 ;  /* 0x034000000c027fae */ /* 0x0005e2000d9a100c */
[----:B-1----:R-:W-:-:S03]  /*c070*/  IMAD.WIDE R6, R0, 0x4, R4 ;  /* 0x0000000400067825 */ /* 0x002fc600078e0204 */
[----:B------:R1:W-:Y:S01]  /*c080*/  STL.64 [R1+0x908], R10 ;  /* 0x0009080a01007387 */ /* 0x0003e20000100a00 */
[----:B------:R-:W-:-:S03]  /*c090*/  VIADD R0, R153, 0xfffffffc ;  /* 0xfffffffc99007836 */ /* 0x000fc60000000000 */
        /* <DEDUP_REMOVED lines=41> */
[----:B---3--:R-:W-:Y:S02]  /*c330*/  VIADD R0, R153, 0xffffffd1 ;  /* 0xffffffd199007836 */ /* 0x008fe40000000000 */
        /* <DEDUP_REMOVED lines=21> */
[----:B------:R1:W-:Y:S04]  /*c490*/  STL.64 [R1+0x708], R10 ;  /* 0x0007080a01007387 */ /* 0x0003e80000100a00 */
        /* <DEDUP_REMOVED lines=9> */
[--C-:B--2---:R-:W-:Y:S01]  /*c530*/  IMAD.WIDE R8, R152, 0x4, R240.reuse ;  /* 0x0000000498087825 */ /* 0x104fe200078e02f0 */
[----:B------:R2:W-:Y:S03]  /*c540*/  LDGSTS.E [R2+0x5c00], desc[UR12][R12.64], !P2 ;  /* 0x05c000000c027fae */ /* 0x0005e6000d1a100c */
[----:B------:R-:W-:Y:S01]  /*c550*/  IMAD.WIDE R154, R156, 0x4, R240 ;  /* 0x000000049c9a7825 */ /* 0x000fe200078e02f0 */
[----:B------:R4:W-:Y:S03]  /*c560*/  LDGSTS.E [R2+0x5c80], desc[UR12][R10.64], !P2 ;  /* 0x05c800000a027fae */ /* 0x0009e6000d1a100c */
[----:B-1----:R-:W-:Y:S01]  /*c570*/  IMAD.WIDE R6, R152, 0x4, R4 ;  /* 0x0000000498067825 */ /* 0x002fe200078e0204 */
[----:B------:R1:W-:Y:S01]  /*c580*/  LDGSTS.E [R2+0x5d00], desc[UR12][R8.64], !P2 ;  /* 0x05d0000008027fae */ /* 0x0003e2000d1a100c */
[----:B------:R-:W3:Y:S03]  /*c590*/  LDC R152, c[0x0][0x3a0] ;  /* 0x0000e800ff987b82 */ /* 0x000ee60000000800 */
[----:B------:R1:W-:Y:S01]  /*c5a0*/  LDGSTS.E [R2+0x5d80], desc[UR12][R6.64], !P2 ;  /* 0x05d8000006027fae */ /* 0x0003e2000d1a100c */
[----:B------:R-:W-:Y:S01]  /*c5b0*/  ISETP.GE.U32.AND P2, PT, R0, 0x7fffff4a, PT ;  /* 0x7fffff4a0000780c */ /* 0x000fe20003f46070 */
[----:B------:R-:W-:Y:S01]  /*c5c0*/  IMAD R0, R127, UR67, RZ ;  /* 0x000000437f007c24 */ /* 0x000fe2000f8e02ff */
[----:B------:R-:W1:Y:S01]  /*c5d0*/  LDCU UR67, c[0x0][0x3b0] ;  /* 0x00007600ff4377ac */ /* 0x000e620008000800 */
[----:B------:R-:W-:Y:S01]  /*c5e0*/  STL.64 [R1+0x690], R12 ;  /* 0x0006900c01007387 */ /* 0x000fe20000100a00 */
[----:B------:R-:W3:Y:S03]  /*c5f0*/  LDC R127, c[0x0][0x3a0] ;  /* 0x0000e800ff7f7b82 */ /* 0x000ee60000000800 */
[----:B------:R-:W-:Y:S04]  /*c600*/  STL.64 [R1+0x688], R10 ;  /* 0x0006880a01007387 */ /* 0x000fe80000100a00 */
[----:B------:R-:W-:Y:S04]  /*c610*/  STL.64 [R1+0x680], R8 ;  /* 0x0006800801007387 */ /* 0x000fe80000100a00 */
[----:B------:R-:W-:Y:S04]  /*c620*/  STL.64 [R1+0x678], R6 ;  /* 0x0006780601007387 */ /* 0x000fe80000100a00 */
[----:B------:R1:W-:Y:S04]  /*c630*/  STL [R1+0x15a8], R0 ;  /* 0x0015a80001007387 */ /* 0x0003e80000100800 */
[----:B------:R2:W-:Y:S01]  /*c640*/  STL [R1+0x15d8], R3 ;  /* 0x0015d80301007387 */ /* 0x0005e20000100800 */
[----:B-1----:R-:W-:-:S04]  /*c650*/  IMAD R0, R222, 0x32, RZ ;  /* 0x00000032de007824 */ /* 0x002fc800078e02ff */
[----:B--2---:R-:W-:-:S04]  /*c660*/  IMAD.WIDE R12, R0, 0x4, R232 ;  /* 0x00000004000c7825 */ /* 0x004fc800078e02e8 */
[C---:B----4-:R-:W-:Y:S01]  /*c670*/  IMAD.WIDE R10, R0.reuse, 0x4, R236 ;  /* 0x00000004000a7825 */ /* 0x050fe200078e02ec */
[----:B------:R1:W-:Y:S03]  /*c680*/  LDGSTS.E [R2+0x6400], desc[UR12][R12.64], !P5 ;  /* 0x064000000c027fae */ /* 0x0003e6000e9a100c */
[C---:B------:R-:W-:Y:S01]  /*c690*/  IMAD.WIDE R8, R0.reuse, 0x4, R240 ;  /* 0x0000000400087825 */ /* 0x040fe200078e02f0 */
[----:B------:R2:W-:Y:S03]  /*c6a0*/  LDGSTS.E [R2+0x6480], desc[UR12][R10.64], !P5 ;  /* 0x064800000a027fae */ /* 0x0005e6000e9a100c */
[----:B------:R-:W-:Y:S01]  /*c6b0*/  IMAD.WIDE R6, R0, 0x4, R4 ;  /* 0x0000000400067825 */ /* 0x000fe200078e0204 */
[----:B------:R4:W-:Y:S03]  /*c6c0*/  LDGSTS.E [R2+0x6500], desc[UR12][R8.64], !P5 ;  /* 0x0650000008027fae */ /* 0x0009e6000e9a100c */
[----:B---3--:R-:W-:Y:S01]  /*c6d0*/  VIADD R0, R153, 0xffffffc5 ;  /* 0xffffffc599007836 */ /* 0x008fe20000000000 */
[----:B------:R3:W-:Y:S01]  /*c6e0*/  LDGSTS.E [R2+0x6580], desc[UR12][R6.64], !P5 ;  /* 0x0658000006027fae */ /* 0x0007e2000e9a100c */
[----:B------:R-:W-:Y:S01]  /*c6f0*/  IMAD R3, R128, UR65, RZ ;  /* 0x0000004180037c24 */ /* 0x000fe2000f8e02ff */
[----:B------:R-:W2:Y:S01]  /*c700*/  LDCU UR65, c[0x0][0x3b0] ;  /* 0x00007600ff4177ac */ /* 0x000ea20008000800 */
        /* <DEDUP_REMOVED lines=8> */
[----:B--2---:R-:W-:-:S03]  /*c790*/  IMAD.WIDE R10, R0, 0x4, R236 ;  /* 0x00000004000a7825 */ /* 0x004fc600078e02ec */
[----:B------:R1:W-:Y:S01]  /*c7a0*/  LDGSTS.E [R2+0x6c00], desc[UR12][R12.64], !P2 ;  /* 0x06c000000c027fae */ /* 0x0003e2000d1a100c */
[----:B----4-:R-:W-:-:S03]  /*c7b0*/  IMAD.WIDE R8, R0, 0x4, R240 ;  /* 0x0000000400087825 */ /* 0x010fc600078e02f0 */
[----:B------:R2:W-:Y:S01]  /*c7c0*/  LDGSTS.E [R2+0x6c80], desc[UR12][R10.64], !P2 ;  /* 0x06c800000a027fae */ /* 0x0005e2000d1a100c */
[----:B---3--:R-:W-:Y:S01]  /*c7d0*/  IMAD.WIDE R6, R0, 0x4, R4 ;  /* 0x0000000400067825 */ /* 0x008fe200078e0204 */
[----:B------:R-:W-:Y:S02]  /*c7e0*/  IADD3 R0, PT, PT, R127, -0x3f, RZ ;  /* 0xffffffc17f007810 */ /* 0x000fe40007ffe0ff */
[----:B------:R3:W-:Y:S01]  /*c7f0*/  LDGSTS.E [R2+0x6d00], desc[UR12][R8.64], !P2 ;  /* 0x06d0000008027fae */ /* 0x0007e2000d1a100c */
[----:B------:R-:W4:Y:S03]  /*c800*/  LDC R127, c[0x0][0x3a0] ;  /* 0x0000e800ff7f7b82 */ /* 0x000f260000000800 */
[----:B------:R1:W-:Y:S01]  /*c810*/  LDGSTS.E [R2+0x6d80], desc[UR12][R6.64], !P2 ;  /* 0x06d8000006027fae */ /* 0x0003e2000d1a100c */
[----:B------:R-:W-:Y:S01]  /*c820*/  ISETP.GE.U32.AND P2, PT, R0, 0x7fffff42, PT ;  /* 0x7fffff420000780c */ /* 0x000fe20003f46070 */
[----:B------:R-:W-:Y:S01]  /*c830*/  IMAD R0, R129, UR64, RZ ;  /* 0x0000004081007c24 */ /* 0x000fe2000f8e02ff */
[----:B------:R-:W2:Y:S01]  /*c840*/  LDCU UR64, c[0x0][0x3b0] ;  /* 0x00007600ff4077ac */ /* 0x000ea20008000800 */
[----:B------:R1:W-:Y:S01]  /*c850*/  STL [R1+0x15d4], R3 ;  /* 0x0015d40301007387 */ /* 0x0003e20000100800 */
[----:B------:R-:W4:Y:S03]  /*c860*/  LDC R129, c[0x0][0x3a0] ;  /* 0x0000e800ff817b82 */ /* 0x000f260000000800 */
[----:B------:R3:W-:Y:S04]  /*c870*/  STL.64 [R1+0x590], R12 ;  /* 0x0005900c01007387 */ /* 0x0007e80000100a00 */
[----:B------:R2:W-:Y:S01]  /*c880*/  STL.64 [R1+0x588], R10 ;  /* 0x0005880a01007387 */ /* 0x0005e20000100a00 */
[----:B-1----:R-:W-:Y:S01]  /*c890*/  IMAD R3, R131, UR63, RZ ;  /* 0x0000003f83037c24 */ /* 0x002fe2000f8e02ff */
[----:B------:R-:W1:Y:S02]  /*c8a0*/  LDCU UR63, c[0x0][0x3b0] ;  /* 0x00007600ff3f77ac */ /* 0x000e640008000800 */
[----:B------:R1:W-:Y:S01]  /*c8b0*/  STL.64 [R1+0x580], R8 ;  /* 0x0005800801007387 */ /* 0x0003e20000100a00 */
[----:B---3--:R-:W-:-:S03]  /*c8c0*/  IMAD.WIDE R12, R126, 0x4, R232 ;  /* 0x000000047e0c7825 */ /* 0x008fc600078e02e8 */
[----:B------:R3:W-:Y:S01]  /*c8d0*/  STL.64 [R1+0x578], R6 ;  /* 0x0005780601007387 */ /* 0x0007e20000100a00 */
[----:B--2---:R-:W-:-:S03]  /*c8e0*/  IMAD.WIDE R10, R126, 0x4, R236 ;  /* 0x000000047e0a7825 */ /* 0x004fc600078e02ec */
[----:B------:R2:W-:Y:S01]  /*c8f0*/  STL [R1+0x15d0], R0 ;  /* 0x0015d00001007387 */ /* 0x0005e20000100800 */
[----:B-1----:R-:W-:-:S03]  /*c900*/  IMAD.WIDE R8, R126, 0x4, R240 ;  /* 0x000000047e087825 */ /* 0x002fc600078e02f0 */
[----:B------:R-:W-:Y:S01]  /*c910*/  LDGSTS.E [R2+0x7400], desc[UR12][R12.64], !P5 ;  /* 0x074000000c027fae */ /* 0x000fe2000e9a100c */
[----:B---3--:R-:W-:-:S03]  /*c920*/  IMAD.WIDE R6, R126, 0x4, R4 ;  /* 0x000000047e067825 */ /* 0x008fc600078e0204 */
[----:B------:R1:W-:Y:S01]  /*c930*/  LDGSTS.E [R2+0x7480], desc[UR12][R10.64], !P5 ;  /* 0x074800000a027fae */ /* 0x0003e2000e9a100c */
[----:B------:R-:W3:Y:S01]  /*c940*/  LDC R126, c[0x0][0x3a0] ;  /* 0x0000e800ff7e7b82 */ /* 0x000ee20000000800 */
[----:B--2---:R-:W-:Y:S02]  /*c950*/  VIADD R0, R152, 0xffffffbd ;  /* 0xffffffbd98007836 */ /* 0x004fe40000000000 */
[----:B------:R2:W-:Y:S04]  /*c960*/  LDGSTS.E [R2+0x7500], desc[UR12][R8.64], !P5 ;  /* 0x0750000008027fae */ /* 0x0005e8000e9a100c */
[----:B------:R1:W-:Y:S01]  /*c970*/  LDGSTS.E [R2+0x7580], desc[UR12][R6.64], !P5 ;  /* 0x0758000006027fae */ /* 0x0003e2000e9a100c */
[----:B------:R-:W-:Y:S01]  /*c980*/  ISETP.GE.U32.AND P5, PT, R0, 0x7fffff3e, PT ;  /* 0x7fffff3e0000780c */ /* 0x000fe20003fa6070 */
[----:B------:R-:W-:Y:S01]  /*c990*/  IMAD R0, R222, 0x3e, RZ ;  /* 0x0000003ede007824 */ /* 0x000fe200078e02ff */
[----:B------:R-:W3:Y:S01]  /*c9a0*/  LDC R152, c[0x0][0x3a0] ;  /* 0x0000e800ff987b82 */ /* 0x000ee20000000800 */
[----:B------:R-:W-:Y:S02]  /*c9b0*/  STL.64 [R1+0x510], R12 ;  /* 0x0005100c01007387 */ /* 0x000fe40000100a00 */
[----:B------:R-:W-:-:S02]  /*c9c0*/  IMAD.WIDE R98, R0, 0x4, R240 ;  /* 0x0000000400627825 */ /* 0x000fc400078e02f0 */
[----:B------:R1:W-:Y:S04]  /*c9d0*/  STL.64 [R1+0x508], R10 ;  /* 0x0005080a01007387 */ /* 0x0003e80000100a00 */
[----:B------:R2:W-:Y:S04]  /*c9e0*/  STL.64 [R1+0x500], R8 ;  /* 0x0005000801007387 */ /* 0x0005e80000100a00 */
[----:B------:R4:W-:Y:S01]  /*c9f0*/  STL.64 [R1+0x4f8], R6 ;  /* 0x0004f80601007387 */ /* 0x0009e20000100a00 */
[----:B-1----:R-:W-:-:S03]  /*ca00*/  IMAD.WIDE R10, R0, 0x4, R232 ;  /* 0x00000004000a7825 */ /* 0x002fc600078e02e8 */
[----:B------:R1:W-:Y:S01]  /*ca10*/  STL [R1+0x15ac], R3 ;  /* 0x0015ac0301007387 */ /* 0x0003e20000100800 */
[----:B--2---:R-:W-:-:S03]  /*ca20*/  IMAD.WIDE R8, R0, 0x4, R236 ;  /* 0x0000000400087825 */ /* 0x004fc600078e02ec */
[----:B------:R2:W-:Y:S01]  /*ca30*/  LDGSTS.E [R2+0x7c00], desc[UR12][R10.64], !P2 ;  /* 0x07c000000a027fae */ /* 0x0005e2000d1a100c */
[----:B----4-:R-:W-:-:S03]  /*ca40*/  IMAD.WIDE R6, R0, 0x4, R4 ;  /* 0x0000000400067825 */ /* 0x010fc600078e0204 */
[----:B------:R4:W-:Y:S01]  /*ca50*/  LDGSTS.E [R2+0x7c80], desc[UR12][R8.64], !P2 ;  /* 0x07c8000008027fae */ /* 0x0009e2000d1a100c */
[----:B------:R-:W-:-:S03]  /*ca60*/  VIADD R0, R128, 0xffffffb9 ;  /* 0xffffffb980007836 */ /* 0x000fc60000000000 */
[----:B------:R-:W-:Y:S01]  /*ca70*/  LDGSTS.E [R2+0x7d00], desc[UR12][R98.64], !P2 ;  /* 0x07d0000062027fae */ /* 0x000fe2000d1a100c */
[----:B-1----:R-:W-:Y:S01]  /*ca80*/  IMAD R3, R130, UR62, RZ ;  /* 0x0000003e82037c24 */ /* 0x002fe2000f8e02ff */
[----:B------:R-:W1:Y:S01]  /*ca90*/  LDC R128, c[0x0][0x3a0] ;  /* 0x0000e800ff807b82 */ /* 0x000e620000000800 */
[----:B------:R-:W-:Y:S01]  /*caa0*/  IMAD R246, R209, UR9, RZ ;  /* 0x00000009d1f67c24 */ /* 0x000fe2000f8e02ff */
[----:B------:R1:W-:Y:S01]  /*cab0*/  LDGSTS.E [R2+0x7d80], desc[UR12][R6.64], !P2 ;  /* 0x07d8000006027fae */ /* 0x0003e2000d1a100c */
[----:B------:R-:W-:Y:S01]  /*cac0*/  ISETP.GE.U32.AND P2, PT, R0, 0x7fffff3a, PT ;  /* 0x7fffff3a0000780c */ /* 0x000fe20003f46070 */
[----:B------:R-:W-:Y:S01]  /*cad0*/  IMAD R0, R133, UR61, RZ ;  /* 0x0000003d85007c24 */ /* 0x000fe2000f8e02ff */
[----:B------:R-:W1:Y:S01]  /*cae0*/  LDCU UR62, c[0x0][0x3b0] ;  /* 0x00007600ff3e77ac */ /* 0x000e620008000800 */
[----:B------:R2:W-:Y:S01]  /*caf0*/  STL [R1+0x15e0], R3 ;  /* 0x0015e00301007387 */ /* 0x0005e20000100800 */
[C---:B------:R-:W-:Y:S01]  /*cb00*/  IMAD.WIDE R216, R220.reuse, 0x4, R236 ;  /* 0x00000004dcd87825 */ /* 0x040fe200078e02ec */
[----:B------:R-:W1:Y:S02]  /*cb10*/  LDCU UR61, c[0x0][0x3b0] ;  /* 0x00007600ff3d77ac */ /* 0x000e640008000800 */
[----:B------:R-:W-:Y:S01]  /*cb20*/  STL.64 [R1+0x490], R10 ;  /* 0x0004900a01007387 */ /* 0x000fe20000100a00 */
[----:B------:R-:W-:Y:S01]  /*cb30*/  IMAD.WIDE R218, R220, 0x4, R240 ;  /* 0x00000004dcda7825 */ /* 0x000fe200078e02f0 */
[----:B------:R-:W1:Y:S02]  /*cb40*/  LDCU UR9, c[0x0][0x3b0] ;  /* 0x00007600ff0977ac */ /* 0x000e640008000800 */
[----:B------:R-:W-:Y:S01]  /*cb50*/  STL.64 [R1+0x488], R8 ;  /* 0x0004880801007387 */ /* 0x000fe20000100a00 */
[----:B--2---:R-:W-:Y:S01]  /*cb60*/  IMAD R3, R132, UR60, RZ ;  /* 0x0000003c84037c24 */ /* 0x004fe2000f8e02ff */
[----:B------:R-:W2:Y:S02]  /*cb70*/  LDCU UR60, c[0x0][0x3b0] ;  /* 0x00007600ff3c77ac */ /* 0x000ea40008000800 */
[----:B------:R-:W-:Y:S01]  /*cb80*/  STL.64 [R1+0x478], R6 ;  /* 0x0004780601007387 */ /* 0x000fe20000100a00 */
[----:B------:R-:W-:-:S03]  /*cb90*/  IMAD R132, R222, 0x66, RZ ;  /* 0x00000066de847824 */ /* 0x000fc600078e02ff */
[----:B------:R-:W-:Y:S01]  /*cba0*/  STL.64 [R1+0x34a0], R98 ;  /* 0x0034a06201007387 */ /* 0x000fe20000100a00 */
[----:B------:R-:W-:-:S03]  /*cbb0*/  IMAD.WIDE R130, R132, 0x4, R240 ;  /* 0x0000000484827825 */ /* 0x000fc600078e02f0 */
[----:B------:R2:W-:Y:S04]  /*cbc0*/  STL [R1+0x15dc], R0 ;  /* 0x0015dc0001007387 */ /* 0x0005e80000100800 */
[----:B------:R1:W-:Y:S01]  /*cbd0*/  STL [R1+0x15f0], R3 ;  /* 0x0015f00301007387 */ /* 0x0003e20000100800 */
[----:B--2---:R-:W-:-:S04]  /*cbe0*/  IMAD R0, R222, 0x42, RZ ;  /* 0x00000042de007824 */ /* 0x004fc800078e02ff */
[----:B------:R-:W-:-:S04]  /*cbf0*/  IMAD.WIDE R106, R0, 0x4, R232 ;  /* 0x00000004006a7825 */ /* 0x000fc800078e02e8 */
[C---:B------:R-:W-:Y:S01]  /*cc00*/  IMAD.WIDE R10, R0.reuse, 0x4, R236 ;  /* 0x00000004000a7825 */ /* 0x040fe200078e02ec */
[----:B------:R-:W-:Y:S03]  /*cc10*/  LDGSTS.E [R2+0x8400], desc[UR12][R106.64], !P5 ;  /* 0x084000006a027fae */ /* 0x000fe6000e9a100c */
[C---:B----4-:R-:W-:Y:S01]  /*cc20*/  IMAD.WIDE R8, R0.reuse, 0x4, R240 ;  /* 0x0000000400087825 */ /* 0x050fe200078e02f0 */
[----:B------:R-:W-:Y:S03]  /*cc30*/  LDGSTS.E [R2+0x8480], desc[UR12][R10.64], !P5 ;  /* 0x084800000a027fae */ /* 0x000fe6000e9a100c */
[----:B-1----:R-:W-:Y:S01]  /*cc40*/  IMAD.WIDE R6, R0, 0x4, R4 ;  /* 0x0000000400067825 */ /* 0x002fe200078e0204 */
[----:B---3--:R-:W-:Y:S01]  /*cc50*/  IADD3 R0, PT, PT, R126, -0x4b, RZ ;  /* 0xffffffb57e007810 */ /* 0x008fe20007ffe0ff */
[----:B------:R-:W-:Y:S02]  /*cc60*/  LDGSTS.E [R2+0x8500], desc[UR12][R8.64], !P5 ;  /* 0x0850000008027fae */ /* 0x000fe4000e9a100c */
[----:B------:R-:W-:Y:S01]  /*cc70*/  IMAD R3, R134, UR59, RZ ;  /* 0x0000003b86037c24 */ /* 0x000fe2000f8e02ff */
[----:B------:R-:W1:Y:S01]  /*cc80*/  LDCU UR59, c[0x0][0x3b0] ;  /* 0x00007600ff3b77ac */ /* 0x000e620008000800 */
[----:B------:R2:W-:Y:S01]  /*cc90*/  LDGSTS.E [R2+0x8580], desc[UR12][R6.64], !P5 ;  /* 0x0858000006027fae */ /* 0x0005e2000e9a100c */
[----:B------:R-:W-:Y:S01]  /*cca0*/  ISETP.GE.U32.AND P5, PT, R0, 0x7fffff36, PT ;  /* 0x7fffff360000780c */ /* 0x000fe20003fa6070 */
[C---:B------:R-:W-:Y:S01]  /*ccb0*/  IMAD R0, R222.reuse, 0x46, RZ ;  /* 0x00000046de007824 */ /* 0x040fe200078e02ff */
[----:B------:R-:W3:Y:S01]  /*ccc0*/  LDC R134, c[0x0][0x3a0] ;  /* 0x0000e800ff867b82 */ /* 0x000ee20000000800 */
[----:B------:R-:W-:Y:S01]  /*ccd0*/  STL.64 [R1+0x408], R10 ;  /* 0x0004080a01007387 */ /* 0x000fe20000100a00 */
[----:B------:R-:W-:-:S02]  /*cce0*/  IMAD R126, R222, 0x4a, RZ ;  /* 0x0000004ade7e7824 */ /* 0x000fc400078e02ff */
[C---:B------:R-:W-:Y:S01]  /*ccf0*/  IMAD.WIDE R120, R0.reuse, 0x4, R236 ;  /* 0x0000000400787825 */ /* 0x040fe200078e02ec */
[----:B------:R-:W-:Y:S03]  /*cd00*/  STL.64 [R1+0x400], R8 ;  /* 0x0004000801007387 */ /* 0x000fe60000100a00 */
[C---:B------:R-:W-:Y:S01]  /*cd10*/  IMAD.WIDE R118, R0.reuse, 0x4, R240 ;  /* 0x0000000400767825 */ /* 0x040fe200078e02f0 */
[----:B------:R-:W-:Y:S03]  /*cd20*/  STL.64 [R1+0x3470], R106 ;  /* 0x0034706a01007387 */ /* 0x000fe60000100a00 */
[----:B------:R-:W-:Y:S01]  /*cd30*/  IMAD.WIDE R116, R0, 0x4, R4 ;  /* 0x0000000400747825 */ /* 0x000fe200078e0204 */
[----:B------:R2:W-:Y:S03]  /*cd40*/  STL.64 [R1+0x3f8], R6 ;  /* 0x0003f80601007387 */ /* 0x0005e60000100a00 */
[C---:B------:R-:W-:Y:S01]  /*cd50*/  IMAD.WIDE R96, R126.reuse, 0x4, R232 ;  /* 0x000000047e607825 */ /* 0x040fe200078e02e8 */
[----:B------:R4:W-:Y:S03]  /*cd60*/  STL [R1+0x15ec], R3 ;  /* 0x0015ec0301007387 */ /* 0x0009e60000100800 */
[----:B------:R-:W-:-:S04]  /*cd70*/  IMAD.WIDE R94, R126, 0x4, R236 ;  /* 0x000000047e5e7825 */ /* 0x000fc800078e02ec */
[----:B------:R-:W-:-:S04]  /*cd80*/  IMAD.WIDE R92, R126, 0x4, R240 ;  /* 0x000000047e5c7825 */ /* 0x000fc800078e02f0 */
[----:B--2---:R-:W-:-:S04]  /*cd90*/  IMAD.WIDE R6, R0, 0x4, R232 ;  /* 0x0000000400067825 */ /* 0x004fc800078e02e8 */
[----:B------:R-:W-:Y:S01]  /*cda0*/  VIADD R0, R127, 0xffffffb1 ;  /* 0xffffffb17f007836 */ /* 0x000fe20000000000 */
[----:B------:R2:W-:Y:S01]  /*cdb0*/  LDGSTS.E [R2+0x8c00], desc[UR12][R6.64], !P2 ;  /* 0x08c0000006027fae */ /* 0x0005e2000d1a100c */
[----:B------:R-:W-:Y:S01]  /*cdc0*/  IMAD.WIDE R90, R126, 0x4, R4 ;  /* 0x000000047e5a7825 */ /* 0x000fe200078e0204 */
[----:B------:R-:W1:Y:S02]  /*cdd0*/  LDC R127, c[0x0][0x3a0] ;  /* 0x0000e800ff7f7b82 */ /* 0x000e640000000800 */
[----:B------:R-:W-:Y:S01]  /*cde0*/  LDGSTS.E [R2+0x8c80], desc[UR12][R120.64], !P2 ;  /* 0x08c8000078027fae */ /* 0x000fe2000d1a100c */
[----:B----4-:R-:W-:Y:S01]  /*cdf0*/  IMAD R3, R137, UR57, RZ ;  /* 0x0000003989037c24 */ /* 0x010fe2000f8e02ff */
[----:B------:R-:W4:Y:S01]  /*ce00*/  LDCU UR57, c[0x0][0x3b0] ;  /* 0x00007600ff3977ac */ /* 0x000f220008000800 */
[C---:B------:R-:W-:Y:S01]  /*ce10*/  IMAD.WIDE R10, R250.reuse, 0x4, R232 ;  /* 0x00000004fa0a7825 */ /* 0x040fe200078e02e8 */
[----:B------:R-:W-:Y:S02]  /*ce20*/  LDGSTS.E [R2+0x8d00], desc[UR12][R118.64], !P2 ;  /* 0x08d0000076027fae */ /* 0x000fe4000d1a100c */
[----:B------:R-:W1:Y:S01]  /*ce30*/  LDC R126, c[0x0][0x3a0] ;  /* 0x0000e800ff7e7b82 */ /* 0x000e620000000800 */
[----:B------:R-:W-:Y:S01]  /*ce40*/  IMAD.WIDE R8, R250, 0x4, R236 ;  /* 0x00000004fa087825 */ /* 0x000fe200078e02ec */
[----:B------:R-:W-:Y:S01]  /*ce50*/  LDGSTS.E [R2+0x8d80], desc[UR12][R116.64], !P2 ;  /* 0x08d8000074027fae */ /* 0x000fe2000d1a100c */
[----:B------:R-:W-:-:S02]  /*ce60*/  ISETP.GE.U32.AND P2, PT, R0, 0x7fffff32, PT ;  /* 0x7fffff320000780c */ /* 0x000fc40003f46070 */
[----:B------:R-:W-:Y:S01]  /*ce70*/  IMAD R0, R135, UR58, RZ ;  /* 0x0000003a87007c24 */ /* 0x000fe2000f8e02ff */
[----:B------:R2:W-:Y:S01]  /*ce80*/  STL.64 [R1+0x390], R6 ;  /* 0x0003900601007387 */ /* 0x0005e20000100a00 */
[--C-:B------:R-:W-:Y:S01]  /*ce90*/  IMAD.WIDE R226, R228, 0x4, R240.reuse ;  /* 0x00000004e4e27825 */ /* 0x100fe200078e02f0 */
[----:B------:R-:W1:Y:S02]  /*cea0*/  LDCU UR58, c[0x0][0x3b0] ;  /* 0x00007600ff3a77ac */ /* 0x000e640008000800 */
[----:B------:R-:W-:Y:S04]  /*ceb0*/  STL.64 [R1+0x3428], R120 ;  /* 0x0034287801007387 */ /* 0x000fe80000100a00 */
[----:B------:R-:W-:Y:S04]  /*cec0*/  STL.64 [R1+0x3430], R118 ;  /* 0x0034307601007387 */ /* 0x000fe80000100a00 */
[----:B------:R-:W-:Y:S01]  /*ced0*/  STL.64 [R1+0x3438], R116 ;  /* 0x0034387401007387 */ /* 0x000fe20000100a00 */
[----:B--2---:R-:W-:-:S03]  /*cee0*/  IMAD.WIDE R6, R250, 0x4, R240 ;  /* 0x00000004fa067825 */ /* 0x004fc600078e02f0 */
[----:B------:R2:W-:Y:S01]  /*cef0*/  STL [R1+0x15e8], R0 ;  /* 0x0015e80001007387 */ /* 0x0005e20000100800 */
[----:B------:R-:W-:-:S03]  /*cf00*/  IMAD.WIDE R250, R250, 0x4, R4 ;  /* 0x00000004fafa7825 */ /* 0x000fc600078e0204 */
[----:B------:R-:W-:Y:S04]  /*cf10*/  LDGSTS.E [R2+0x9400], desc[UR12][R96.64], !P5 ;  /* 0x0940000060027fae */ /* 0x000fe8000e9a100c */
[----:B------:R-:W-:Y:S01]  /*cf20*/  LDGSTS.E [R2+0x9480], desc[UR12][R94.64], !P5 ;  /* 0x094800005e027fae */ /* 0x000fe2000e9a100c */
[----:B--2---:R-:W-:-:S03]  /*cf30*/  VIADD R0, R128, 0xffffffad ;  /* 0xffffffad80007836 */ /* 0x004fc60000000000 */
[----:B------:R-:W-:Y:S01]  /*cf40*/  LDGSTS.E [R2+0x9500], desc[UR12][R92.64], !P5 ;  /* 0x095000005c027fae */ /* 0x000fe2000e9a100c */
[----:B------:R-:W2:Y:S03]  /*cf50*/  LDC R128, c[0x0][0x3a0] ;  /* 0x0000e800ff807b82 */ /* 0x000ea60000000800 */
[----:B------:R-:W-:Y:S01]  /*cf60*/  LDGSTS.E [R2+0x9580], desc[UR12][R90.64], !P5 ;  /* 0x095800005a027fae */ /* 0x000fe2000e9a100c */
[----:B------:R-:W-:Y:S01]  /*cf70*/  ISETP.GE.U32.AND P5, PT, R0, 0x7fffff2e, PT ;  /* 0x7fffff2e0000780c */ /* 0x000fe20003fa6070 */
[----:B------:R-:W-:Y:S02]  /*cf80*/  IMAD R0, R222, 0x4e, RZ ;  /* 0x0000004ede007824 */ /* 0x000fe400078e02ff */
[----:B------:R-:W-:Y:S02]  /*cf90*/  STL.64 [R1+0x3400], R96 ;  /* 0x0034006001007387 */ /* 0x000fe40000100a00 */
[----:B------:R-:W-:-:S02]  /*cfa0*/  IMAD.WIDE R78, R0, 0x4, R232 ;  /* 0x00000004004e7825 */ /* 0x000fc400078e02e8 */
[----:B------:R-:W-:Y:S02]  /*cfb0*/  STL.64 [R1+0x3408], R94 ;  /* 0x0034085e01007387 */ /* 0x000fe40000100a00 */
[C---:B------:R-:W-:Y:S02]  /*cfc0*/  IMAD.WIDE R44, R0.reuse, 0x4, R236 ;  /* 0x00000004002c7825 */ /* 0x040fe400078e02ec */
[----:B------:R-:W-:Y:S02]  /*cfd0*/  STL.64 [R1+0x3410], R92 ;  /* 0x0034105c01007387 */ /* 0x000fe40000100a00 */
[C---:B------:R-:W-:Y:S02]  /*cfe0*/  IMAD.WIDE R56, R0.reuse, 0x4, R240 ;  /* 0x0000000400387825 */ /* 0x040fe400078e02f0 */
[----:B------:R-:W-:Y:S02]  /*cff0*/  STL.64 [R1+0x3418], R90 ;  /* 0x0034185a01007387 */ /* 0x000fe40000100a00 */
[----:B------:R-:W-:Y:S01]  /*d000*/  IMAD.WIDE R54, R0, 0x4, R4 ;  /* 0x0000000400367825 */ /* 0x000fe200078e0204 */
[----:B------:R-:W-:Y:S01]  /*d010*/  IADD3 R0, PT, PT, R129, -0x57, RZ ;  /* 0xffffffa981007810 */ /* 0x000fe20007ffe0ff */
[----:B------:R1:W-:Y:S01]  /*d020*/  STL [R1+0x15e4], R3 ;  /* 0x0015e40301007387 */ /* 0x0003e20000100800 */
[----:B------:R-:W2:Y:S03]  /*d030*/  LDC R129, c[0x0][0x3a0] ;  /* 0x0000e800ff817b82 */ /* 0x000ea60000000800 */
[----:B------:R-:W-:Y:S04]  /*d040*/  LDGSTS.E [R2+0x9c00], desc[UR12][R78.64], !P2 ;  /* 0x09c000004e027fae */ /* 0x000fe8000d1a100c */
[----:B------:R-:W-:Y:S01]  /*d050*/  LDGSTS.E [R2+0x9c80], desc[UR12][R44.64], !P2 ;  /* 0x09c800002c027fae */ /* 0x000fe2000d1a100c */
[----:B-1----:R-:W-:Y:S01]  /*d060*/  IMAD R3, R136, UR56, RZ ;  /* 0x0000003888037c24 */ /* 0x002fe2000f8e02ff */
[----:B------:R-:W1:Y:S02]  /*d070*/  LDCU UR56, c[0x0][0x3b0] ;  /* 0x00007600ff3877ac */ /* 0x000e640008000800 */
[----:B------:R-:W-:Y:S04]  /*d080*/  LDGSTS.E [R2+0x9d00], desc[UR12][R56.64], !P2 ;  /* 0x09d0000038027fae */ /* 0x000fe8000d1a100c */
[----:B------:R-:W-:Y:S01]  /*d090*/  LDGSTS.E [R2+0x9d80], desc[UR12][R54.64], !P2 ;  /* 0x09d8000036027fae */ /* 0x000fe2000d1a100c */
[----:B------:R-:W-:Y:S01]  /*d0a0*/  ISETP.GE.U32.AND P2, PT, R0, 0x7fffff2a, PT ;  /* 0x7fffff2a0000780c */ /* 0x000fe20003f46070 */
[----:B------:R-:W-:Y:S01]  /*d0b0*/  IMAD R0, R139, UR55, RZ ;  /* 0x000000378b007c24 */ /* 0x000fe2000f8e02ff */
[----:B------:R-:W1:Y:S01]  /*d0c0*/  LDCU UR55, c[0x0][0x3b0] ;  /* 0x00007600ff3777ac */ /* 0x000e620008000800 */
[----:B------:R3:W-:Y:S04]  /*d0d0*/  STL [R1+0x15f8], R3 ;  /* 0x0015f80301007387 */ /* 0x0007e80000100800 */
[----:B------:R-:W-:Y:S04]  /*d0e0*/  STL.64 [R1+0x3420], R78 ;  /* 0x0034204e01007387 */ /* 0x000fe80000100a00 */
[----:B------:R-:W-:Y:S01]  /*d0f0*/  STL.64 [R1+0x3440], R44 ;  /* 0x0034402c01007387 */ /* 0x000fe20000100a00 */
[----:B---3--:R-:W-:Y:S01]  /*d100*/  IMAD R3, R138, UR54, RZ ;  /* 0x000000368a037c24 */ /* 0x008fe2000f8e02ff */
[----:B------:R-:W3:Y:S02]  /*d110*/  LDCU UR54, c[0x0][0x3b0] ;  /* 0x00007600ff3677ac */ /* 0x000ee40008000800 */
[----:B------:R-:W-:Y:S04]  /*d120*/  STL.64 [R1+0x3448], R56 ;  /* 0x0034483801007387 */ /* 0x000fe80000100a00 */
[----:B------:R-:W-:Y:S04]  /*d130*/  STL.64 [R1+0x3450], R54 ;  /* 0x0034503601007387 */ /* 0x000fe80000100a00 */
[----:B------:R1:W-:Y:S04]  /*d140*/  STL [R1+0x15f4], R0 ;  /* 0x0015f40001007387 */ /* 0x0003e80000100800 */
[----:B------:R2:W-:Y:S01]  /*d150*/  STL [R1+0x1608], R3 ;  /* 0x0016080301007387 */ /* 0x0005e20000100800 */
[----:B-1----:R-:W-:-:S04]  /*d160*/  IMAD R0, R222, 0x52, RZ ;  /* 0x00000052de007824 */ /* 0x002fc800078e02ff */
[----:B------:R-:W-:-:S04]  /*d170*/  IMAD.WIDE R84, R0, 0x4, R232 ;  /* 0x0000000400547825 */ /* 0x000fc800078e02e8 */
[C---:B------:R-:W-:Y:S01]  /*d180*/  IMAD.WIDE R24, R0.reuse, 0x4, R236 ;  /* 0x0000000400187825 */ /* 0x040fe200078e02ec */
[----:B------:R-:W-:Y:S03]  /*d190*/  LDGSTS.E [R2+0xa400], desc[UR12][R84.64], !P5 ;  /* 0x0a40000054027fae */ /* 0x000fe6000e9a100c */
[C---:B------:R-:W-:Y:S01]  /*d1a0*/  IMAD.WIDE R22, R0.reuse, 0x4, R240 ;  /* 0x0000000400167825 */ /* 0x040fe200078e02f0 */
[----:B------:R-:W-:Y:S03]  /*d1b0*/  LDGSTS.E [R2+0xa480], desc[UR12][R24.64], !P5 ;  /* 0x0a48000018027fae */ /* 0x000fe6000e9a100c */
[----:B------:R-:W-:Y:S01]  /*d1c0*/  IMAD.WIDE R20, R0, 0x4, R4 ;  /* 0x0000000400147825 */ /* 0x000fe200078e0204 */
[----:B------:R-:W-:Y:S03]  /*d1d0*/  LDGSTS.E [R2+0xa500], desc[UR12][R22.64], !P5 ;  /* 0x0a50000016027fae */ /* 0x000fe6000e9a100c */
[----:B------:R-:W-:Y:S01]  /*d1e0*/  VIADD R0, R126, 0xffffffa5 ;  /* 0xffffffa57e007836 */ /* 0x000fe20000000000 */
[----:B------:R-:W-:Y:S01]  /*d1f0*/  LDGSTS.E [R2+0xa580], desc[UR12][R20.64], !P5 ;  /* 0x0a58000014027fae */ /* 0x000fe2000e9a100c */
[----:B--2---:R-:W-:Y:S01]  /*d200*/  IMAD R3, R140, UR53, RZ ;  /* 0x000000358c037c24 */ /* 0x004fe2000f8e02ff */
[----:B------:R-:W1:Y:S01]  /*d210*/  LDCU UR53, c[0x0][0x3b0] ;  /* 0x00007600ff3577ac */ /* 0x000e620008000800 */
[----:B------:R-:W-:Y:S01]  /*d220*/  IMAD R126, R222, 0x5a, RZ ;  /* 0x0000005ade7e7824 */ /* 0x000fe200078e02ff */
[----:B------:R-:W-:Y:S01]  /*d230*/  ISETP.GE.U32.AND P5, PT, R0, 0x7fffff26, PT ;  /* 0x7fffff260000780c */ /* 0x000fe20003fa6070 */
[----:B------:R-:W-:Y:S01]  /*d240*/  IMAD R0, R222, 0x56, RZ ;  /* 0x00000056de007824 */ /* 0x000fe200078e02ff */
[----:B------:R-:W-:Y:S01]  /*d250*/  STL.64 [R1+0x3458], R84 ;  /* 0x0034585401007387 */ /* 0x000fe20000100a00 */
[----:B------:R-:W-:-:S03]  /*d260*/  IMAD.WIDE R46, R126, 0x4, R232 ;  /* 0x000000047e2e7825 */ /* 0x000fc600078e02e8 */
[----:B------:R-:W-:Y:S01]  /*d270*/  STL.64 [R1+0x3460], R24 ;  /* 0x0034601801007387 */ /* 0x000fe20000100a00 */
[----:B------:R-:W-:-:S03]  /*d280*/  IMAD.WIDE R50, R0, 0x4, R232 ;  /* 0x0000000400327825 */ /* 0x000fc600078e02e8 */
[----:B------:R-:W-:Y:S01]  /*d290*/  STL.64 [R1+0x3468], R22 ;  /* 0x0034681601007387 */ /* 0x000fe20000100a00 */
[----:B------:R-:W-:-:S03]  /*d2a0*/  IMAD.WIDE R76, R0, 0x4, R236 ;  /* 0x00000004004c7825 */ /* 0x000fc600078e02ec */
[----:B------:R-:W-:Y:S01]  /*d2b0*/  LDGSTS.E [R2+0xac00], desc[UR12][R50.64], !P2 ;  /* 0x0ac0000032027fae */ /* 0x000fe2000d1a100c */
[----:B------:R-:W-:-:S03]  /*d2c0*/  IMAD.WIDE R74, R0, 0x4, R240 ;  /* 0x00000004004a7825 */ /* 0x000fc600078e02f0 */
[----:B------:R-:W-:Y:S01]  /*d2d0*/  LDGSTS.E [R2+0xac80], desc[UR12][R76.64], !P2 ;  /* 0x0ac800004c027fae */ /* 0x000fe2000d1a100c */
[----:B------:R-:W-:-:S03]  /*d2e0*/  IMAD.WIDE R72, R0, 0x4, R4 ;  /* 0x0000000400487825 */ /* 0x000fc600078e0204 */
[----:B------:R-:W-:Y:S01]  /*d2f0*/  LDGSTS.E [R2+0xad00], desc[UR12][R74.64], !P2 ;  /* 0x0ad000004a027fae */ /* 0x000fe2000d1a100c */
[----:B------:R-:W-:Y:S02]  /*d300*/  VIADD R0, R127, 0xffffffa1 ;  /* 0xffffffa17f007836 */ /* 0x000fe40000000000 */
[----:B------:R-:W-:Y:S01]  /*d310*/  IMAD.WIDE R48, R126, 0x4, R236 ;  /* 0x000000047e307825 */ /* 0x000fe200078e02ec */
[----:B------:R-:W-:Y:S02]  /*d320*/  LDGSTS.E [R2+0xad80], desc[UR12][R72.64], !P2 ;  /* 0x0ad8000048027fae */ /* 0x000fe4000d1a100c */
[----:B------:R-:W-:Y:S01]  /*d330*/  ISETP.GE.U32.AND P2, PT, R0, 0x7fffff22, PT ;  /* 0x7fffff220000780c */ /* 0x000fe20003f46070 */
[----:B------:R-:W-:Y:S01]  /*d340*/  IMAD R0, R141, UR52, RZ ;  /* 0x000000348d007c24 */ /* 0x000fe2000f8e02ff */
[----:B------:R-:W-:Y:S01]  /*d350*/  STL.64 [R1+0x3478], R20 ;  /* 0x0034781401007387 */ /* 0x000fe20000100a00 */
[C---:B------:R-:W-:Y:S01]  /*d360*/  IMAD.WIDE R68, R126.reuse, 0x4, R240 ;  /* 0x000000047e447825 */ /* 0x040fe200078e02f0 */
[----:B------:R-:W2:Y:S02]  /*d370*/  LDCU UR52, c[0x0][0x3b0] ;  /* 0x00007600ff3477ac */ /* 0x000ea40008000800 */
[----:B------:R1:W-:Y:S01]  /*d380*/  STL [R1+0x1604], R3 ;  /* 0x0016040301007387 */ /* 0x0003e20000100800 */
[----:B------:R-:W-:-:S02]  /*d390*/  IMAD.WIDE R66, R126, 0x4, R4 ;  /* 0x000000047e427825 */ /* 0x000fc400078e0204 */
[----:B------:R-:W2:Y:S01]  /*d3a0*/  LDC R126, c[0x0][0x3a0] ;  /* 0x0000e800ff7e7b82 */ /* 0x000ea20000000800 */
[----:B------:R-:W-:Y:S01]  /*d3b0*/  STL.64 [R1+0x3480], R50 ;  /* 0x0034803201007387 */ /* 0x000fe20000100a00 */
[----:B------:R-:W-:-:S03]  /*d3c0*/  IMAD R140, R222, 0x6a, RZ ;  /* 0x0000006ade8c7824 */ /* 0x000fc600078e02ff */
[----:B------:R-:W-:Y:S01]  /*d3d0*/  STL.64 [R1+0x3488], R76 ;  /* 0x0034884c01007387 */ /* 0x000fe20000100a00 */
[----:B------:R-:W-:-:S03]  /*d3e0*/  IMAD.WIDE R136, R140, 0x4, R236 ;  /* 0x000000048c887825 */ /* 0x000fc600078e02ec */
[----:B------:R-:W-:Y:S01]  /*d3f0*/  STL.64 [R1+0x3490], R74 ;  /* 0x0034904a01007387 */ /* 0x000fe20000100a00 */
[----:B-1----:R-:W-:Y:S01]  /*d400*/  IMAD R3, R143, UR51, RZ ;  /* 0x000000338f037c24 */ /* 0x002fe2000f8e02ff */
[----:B------:R-:W1:Y:S01]  /*d410*/  LDCU UR51, c[0x0][0x3b0] ;  /* 0x00007600ff3377ac */ /* 0x000e620008000800 */
[----:B------:R-:W-:Y:S01]  /*d420*/  IMAD.WIDE R138, R140, 0x4, R240 ;  /* 0x000000048c8a7825 */ /* 0x000fe200078e02f0 */
[----:B------:R-:W-:Y:S04]  /*d430*/  STL.64 [R1+0x3498], R72 ;  /* 0x0034984801007387 */ /* 0x000fe80000100a00 */
[----:B------:R3:W-:Y:S04]  /*d440*/  STL [R1+0x1600], R0 ;  /* 0x0016000001007387 */ /* 0x0007e80000100800 */
[----:B------:R-:W-:Y:S04]  /*d450*/  LDGSTS.E [R2+0xb400], desc[UR12][R46.64], !P5 ;  /* 0x0b4000002e027fae */ /* 0x000fe8000e9a100c */
[----:B------:R-:W-:Y:S01]  /*d460*/  LDGSTS.E [R2+0xb480], desc[UR12][R48.64], !P5 ;  /* 0x0b48000030027fae */ /* 0x000fe2000e9a100c */
[----:B---3--:R-:W-:-:S03]  /*d470*/  IADD3 R0, PT, PT, R128, -0x63, RZ ;  /* 0xffffff9d80007810 */ /* 0x008fc60007ffe0ff */
[----:B------:R-:W-:Y:S04]  /*d480*/  LDGSTS.E [R2+0xb500], desc[UR12][R68.64], !P5 ;  /* 0x0b50000044027fae */ /* 0x000fe8000e9a100c */
        /* <DEDUP_REMOVED lines=10> */
[----:B------:R-:W-:-:S02]  /*d530*/  IMAD.WIDE R34, R0, 0x4, R4 ;  /* 0x0000000400227825 */ /* 0x000fc400078e0204 */
[----:B------:R3:W-:Y:S02]  /*d540*/  STL [R1+0x15fc], R3 ;  /* 0x0015fc0301007387 */ /* 0x0007e40000100800 */
[----:B------:R-:W-:Y:S02]  /*d550*/  VIADD R0, R129, 0xffffff99 ;  /* 0xffffff9981007836 */ /* 0x000fe40000000000 */
[----:B------:R-:W-:Y:S01]  /*d560*/  LDGSTS.E [R2+0xbc00], desc[UR12][R40.64], !P2 ;  /* 0x0bc0000028027fae */ /* 0x000fe2000d1a100c */
[----:B------:R-:W-:-:S03]  /*d570*/  IMAD.WIDE R128, R132, 0x4, R236 ;  /* 0x0000000484807825 */ /* 0x000fc600078e02ec */
[----:B------:R-:W-:Y:S01]  /*d580*/  LDGSTS.E [R2+0xbc80], desc[UR12][R38.64], !P2 ;  /* 0x0bc8000026027fae */ /* 0x000fe2000d1a100c */
[----:B---3--:R-:W-:Y:S01]  /*d590*/  IMAD R3, R142, UR50, RZ ;  /* 0x000000328e037c24 */ /* 0x008fe2000f8e02ff */
[----:B------:R-:W3:Y:S02]  /*d5a0*/  LDCU UR50, c[0x0][0x3b0] ;  /* 0x00007600ff3277ac */ /* 0x000ee40008000800 */
[----:B------:R-:W-:Y:S01]  /*d5b0*/  LDGSTS.E [R2+0xbd00], desc[UR12][R36.64], !P2 ;  /* 0x0bd0000024027fae */ /* 0x000fe2000d1a100c */
[----:B------:R-:W1:Y:S03]  /*d5c0*/  LDC R142, c[0x0][0x3a0] ;  /* 0x0000e800ff8e7b82 */ /* 0x000e660000000800 */
[----:B------:R-:W-:Y:S01]  /*d5d0*/  LDGSTS.E [R2+0xbd80], desc[UR12][R34.64], !P2 ;  /* 0x0bd8000022027fae */ /* 0x000fe2000d1a100c */
[----:B------:R-:W-:Y:S01]  /*d5e0*/  ISETP.GE.U32.AND P2, PT, R0, 0x7fffff1a, PT ;  /* 0x7fffff1a0000780c */ /* 0x000fe20003f46070 */
[----:B------:R-:W-:Y:S01]  /*d5f0*/  IMAD R0, R145, UR49, RZ ;  /* 0x0000003191007c24 */ /* 0x000fe2000f8e02ff */
[----:B------:R-:W1:Y:S01]  /*d600*/  LDCU UR49, c[0x0][0x3b0] ;  /* 0x00007600ff3177ac */ /* 0x000e620008000800 */
[----:B------:R-:W-:Y:S04]  /*d610*/  STL [R1+0x1610], R3 ;  /* 0x0016100301007387 */ /* 0x000fe80000100800 */
[----:B------:R-:W-:Y:S04]  /*d620*/  STL.64 [R1+0x34c8], R40 ;  /* 0x0034c82801007387 */ /* 0x000fe80000100a00 */
[----:B------:R-:W-:Y:S04]  /*d630*/  STL.64 [R1+0x34d0], R38 ;  /* 0x0034d02601007387 */ /* 0x000fe80000100a00 */
[----:B------:R-:W-:Y:S04]  /*d640*/  STL.64 [R1+0x34d8], R36 ;  /* 0x0034d82401007387 */ /* 0x000fe80000100a00 */
[----:B------:R-:W-:Y:S04]  /*d650*/  STL.64 [R1+0x34e0], R34 ;  /* 0x0034e02201007387 */ /* 0x000fe80000100a00 */
[----:B------:R2:W-:Y:S04]  /*d660*/  STL [R1+0x160c], R0 ;  /* 0x00160c0001007387 */ /* 0x0005e80000100800 */
[----:B------:R-:W-:Y:S04]  /*d670*/  LDGSTS.E [R2+0xc400], desc[UR12][R10.64], !P5 ;  /* 0x0c4000000a027fae */ /* 0x000fe8000e9a100c */
[----:B------:R-:W-:Y:S01]  /*d680*/  LDGSTS.E [R2+0xc480], desc[UR12][R8.64], !P5 ;  /* 0x0c48000008027fae */ /* 0x000fe2000e9a100c */
[----:B--2---:R-:W-:Y:S01]  /*d690*/  IMAD R0, R144, UR48, RZ ;  /* 0x0000003090007c24 */ /* 0x004fe2000f8e02ff */
[----:B------:R-:W2:Y:S02]  /*d6a0*/  LDCU UR48, c[0x0][0x3b0] ;  /* 0x00007600ff3077ac */ /* 0x000ea40008000800 */
[----:B------:R1:W-:Y:S04]  /*d6b0*/  LDGSTS.E [R2+0xc500], desc[UR12][R6.64], !P5 ;  /* 0x0c50000006027fae */ /* 0x0003e8000e9a100c */
[----:B------:R1:W-:Y:S04]  /*d6c0*/  STL [R1+0x1620], R0 ;  /* 0x0016200001007387 */ /* 0x0003e80000100800 */
[----:B------:R-:W-:Y:S04]  /*d6d0*/  LDGSTS.E [R2+0xc580], desc[UR12][R250.64], !P5 ;  /* 0x0c580000fa027fae */ /* 0x000fe8000e9a100c */
[----:B------:R-:W-:Y:S01]  /*d6e0*/  STL.64 [R1+0x34e8], R10 ;  /* 0x0034e80a01007387 */ /* 0x000fe20000100a00 */
[----:B-1----:R-:W-:-:S02]  /*d6f0*/  VIADD R0, R126, 0xffffff95 ;  /* 0xffffff957e007836 */ /* 0x002fc40000000000 */
[----:B------:R-:W-:Y:S01]  /*d700*/  IMAD.WIDE R126, R132, 0x4, R232 ;  /* 0x00000004847e7825 */ /* 0x000fe200078e02e8 */
[----:B------:R-:W-:Y:S02]  /*d710*/  STL.64 [R1+0x34f0], R8 ;  /* 0x0034f00801007387 */ /* 0x000fe40000100a00 */
[----:B------:R-:W-:Y:S01]  /*d720*/  ISETP.GE.U32.AND P5, PT, R0, 0x7fffff16, PT ;  /* 0x7fffff160000780c */ /* 0x000fe20003fa6070 */
[----:B------:R-:W-:Y:S01]  /*d730*/  IMAD R0, R146, UR47, RZ ;  /* 0x0000002f92007c24 */ /* 0x000fe2000f8e02ff */
[----:B------:R-:W-:Y:S01]  /*d740*/  STL.64 [R1+0x34f8], R6 ;  /* 0x0034f80601007387 */ /* 0x000fe20000100a00 */
[----:B------:R-:W-:Y:S01]  /*d750*/  IMAD.WIDE R132, R132, 0x4, R4 ;  /* 0x0000000484847825 */ /* 0x000fe200078e0204 */
[----:B------:R-:W1:Y:S02]  /*d760*/  LDCU UR47, c[0x0][0x3b0] ;  /* 0x00007600ff2f77ac */ /* 0x000e640008000800 */
[----:B------:R-:W-:Y:S04]  /*d770*/  STL.64 [R1+0x3500], R250 ;  /* 0x003500fa01007387 */ /* 0x000fe80000100a00 */
[----:B------:R2:W-:Y:S04]  /*d780*/  STL [R1+0x161c], R0 ;  /* 0x00161c0001007387 */ /* 0x0005e80000100800 */
[----:B------:R-:W-:Y:S04]  /*d790*/  LDGSTS.E [R2+0xcc00], desc[UR12][R126.64], !P2 ;  /* 0x0cc000007e027fae */ /* 0x000fe8000d1a100c */
[----:B------:R-:W-:Y:S01]  /*d7a0*/  LDGSTS.E [R2+0xcc80], desc[UR12][R128.64], !P2 ;  /* 0x0cc8000080027fae */ /* 0x000fe2000d1a100c */
[----:B--2---:R-:W-:Y:S01]  /*d7b0*/  IADD3 R0, PT, PT, R134, -0x6f, RZ ;  /* 0xffffff9186007810 */ /* 0x004fe20007ffe0ff */
[----:B------:R-:W-:-:S02]  /*d7c0*/  IMAD.WIDE R134, R140, 0x4, R232 ;  /* 0x000000048c867825 */ /* 0x000fc400078e02e8 */
[----:B------:R-:W-:Y:S02]  /*d7d0*/  LDGSTS.E [R2+0xcd00], desc[UR12][R130.64], !P2 ;  /* 0x0cd0000082027fae */ /* 0x000fe4000d1a100c */
[----:B------:R-:W-:Y:S02]  /*d7e0*/  IMAD.WIDE R140, R140, 0x4, R4 ;  /* 0x000000048c8c7825 */ /* 0x000fe400078e0204 */
[----:B------:R-:W-:Y:S01]  /*d7f0*/  LDGSTS.E [R2+0xcd80], desc[UR12][R132.64], !P2 ;  /* 0x0cd8000084027fae */ /* 0x000fe2000d1a100c */
[----:B------:R-:W-:Y:S01]  /*d800*/  ISETP.GE.U32.AND P2, PT, R0, 0x7fffff12, PT ;  /* 0x7fffff120000780c */ /* 0x000fe20003f46070 */
[----:B------:R-:W-:Y:S02]  /*d810*/  IMAD R0, R147, UR46, RZ ;  /* 0x0000002e93007c24 */ /* 0x000fe4000f8e02ff */
[----:B------:R-:W-:Y:S01]  /*d820*/  STL.64 [R1+0x3508], R126 ;  /* 0x0035087e01007387 */ /* 0x000fe20000100a00 */
[----:B------:R-:W-:Y:S01]  /*d830*/  IMAD.U32 R249, RZ, RZ, UR6 ;  /* 0x00000006fff97e24 */ /* 0x000fe2000f8e00ff */
[----:B------:R-:W2:Y:S02]  /*d840*/  LDCU UR46, c[0x0][0x3b0] ;  /* 0x00007600ff2e77ac */ /* 0x000ea40008000800 */
[----:B------:R-:W-:Y:S04]  /*d850*/  STL.64 [R1+0x3510], R128 ;  /* 0x0035108001007387 */ /* 0x000fe80000100a00 */
[----:B------:R-:W-:Y:S04]  /*d860*/  STL.64 [R1+0x3518], R130 ;  /* 0x0035188201007387 */ /* 0x000fe80000100a00 */
[----:B------:R-:W-:Y:S04]  /*d870*/  STL.64 [R1+0x3520], R132 ;  /* 0x0035208401007387 */ /* 0x000fe80000100a00 */
[----:B------:R1:W-:Y:S04]  /*d880*/  STL [R1+0x1618], R0 ;  /* 0x0016180001007387 */ /* 0x0003e80000100800 */
[----:B------:R-:W-:Y:S04]  /*d890*/  LDGSTS.E [R2+0xd400], desc[UR12][R134.64], !P5 ;  /* 0x0d40000086027fae */ /* 0x000fe8000e9a100c */
[----:B------:R-:W-:Y:S01]  /*d8a0*/  LDGSTS.E [R2+0xd480], desc[UR12][R136.64], !P5 ;  /* 0x0d48000088027fae */ /* 0x000fe2000e9a100c */
[----:B-1----:R-:W-:-:S03]  /*d8b0*/  VIADD R0, R142, 0xffffff8d ;  /* 0xffffff8d8e007836 */ /* 0x002fc60000000000 */
[----:B------:R-:W-:Y:S04]  /*d8c0*/  LDGSTS.E [R2+0xd500], desc[UR12][R138.64], !P5 ;  /* 0x0d5000008a027fae */ /* 0x000fe8000e9a100c */
[----:B------:R-:W-:Y:S01]  /*d8d0*/  LDGSTS.E [R2+0xd580], desc[UR12][R140.64], !P5 ;  /* 0x0d5800008c027fae */ /* 0x000fe2000e9a100c */
[----:B------:R-:W-:Y:S01]  /*d8e0*/  ISETP.GE.U32.AND P5, PT, R0, 0x7fffff0e, PT ;  /* 0x7fffff0e0000780c */ /* 0x000fe20003fa6070 */
[----:B------:R-:W-:Y:S01]  /*d8f0*/  IMAD R0, R149, UR45, RZ ;  /* 0x0000002d95007c24 */ /* 0x000fe2000f8e02ff */
[----:B------:R-:W1:Y:S01]  /*d900*/  LDCU UR45, c[0x0][0x3b0] ;  /* 0x00007600ff2d77ac */ /* 0x000e620008000800 */
[----:B------:R-:W-:Y:S01]  /*d910*/  STL.64 [R1+0x3528], R134 ;  /* 0x0035288601007387 */ /* 0x000fe20000100a00 */
[----:B------:R-:W-:-:S03]  /*d920*/  IMAD R149, R222, 0x6e, RZ ;  /* 0x0000006ede957824 */ /* 0x000fc600078e02ff */
[----:B------:R-:W-:Y:S01]  /*d930*/  STL.64 [R1+0x3530], R136 ;  /* 0x0035308801007387 */ /* 0x000fe20000100a00 */
[----:B------:R-:W-:-:S03]  /*d940*/  IMAD.WIDE R142, R149, 0x4, R232 ;  /* 0x00000004958e7825 */ /* 0x000fc600078e02e8 */
[----:B------:R-:W-:Y:S01]  /*d950*/  STL.64 [R1+0x3538], R138 ;  /* 0x0035388a01007387 */ /* 0x000fe20000100a00 */
[----:B------:R-:W-:-:S03]  /*d960*/  IMAD.WIDE R144, R149, 0x4, R236 ;  /* 0x0000000495907825 */ /* 0x000fc600078e02ec */
[----:B------:R-:W-:Y:S01]  /*d970*/  STL.64 [R1+0x3540], R140 ;  /* 0x0035408c01007387 */ /* 0x000fe20000100a00 */
[----:B------:R-:W-:-:S03]  /*d980*/  IMAD.WIDE R146, R149, 0x4, R240 ;  /* 0x0000000495927825 */ /* 0x000fc600078e02f0 */
[----:B------:R1:W-:Y:S04]  /*d990*/  STL [R1+0x1614], R0 ;  /* 0x0016140001007387 */ /* 0x0003e80000100800 */
[----:B------:R-:W-:Y:S04]  /*d9a0*/  LDGSTS.E [R2+0xdc00], desc[UR12][R142.64], !P2 ;  /* 0x0dc000008e027fae */ /* 0x000fe8000d1a100c */
[----:B------:R-:W-:Y:S01]  /*d9b0*/  LDGSTS.E [R2+0xdc80], desc[UR12][R144.64], !P2 ;  /* 0x0dc8000090027fae */ /* 0x000fe2000d1a100c */
[----:B-1----:R-:W-:Y:S01]  /*d9c0*/  IMAD R0, R148, UR44, RZ ;  /* 0x0000002c94007c24 */ /* 0x002fe2000f8e02ff */
[----:B------:R-:W1:Y:S01]  /*d9d0*/  LDCU UR44, c[0x0][0x3b0] ;  /* 0x00007600ff2c77ac */ /* 0x000e620008000800 */
[----:B------:R-:W-:Y:S01]  /*d9e0*/  IMAD.WIDE R148, R149, 0x4, R4 ;  /* 0x0000000495947825 */ /* 0x000fe200078e0204 */
[----:B------:R-:W-:Y:S04]  /*d9f0*/  LDGSTS.E [R2+0xdd00], desc[UR12][R146.64], !P2 ;  /* 0x0dd0000092027fae */ /* 0x000fe8000d1a100c */
[----:B------:R2:W-:Y:S04]  /*da00*/  STL [R1+0x1628], R0 ;  /* 0x0016280001007387 */ /* 0x0005e80000100800 */
[----:B------:R-:W-:Y:S04]  /*da10*/  LDGSTS.E [R2+0xdd80], desc[UR12][R148.64], !P2 ;  /* 0x0dd8000094027fae */ /* 0x000fe8000d1a100c */
[----:B------:R-:W-:Y:S01]  /*da20*/  STL.64 [R1+0x3548], R142 ;  /* 0x0035488e01007387 */ /* 0x000fe20000100a00 */
[----:B--2---:R-:W-:-:S03]  /*da30*/  VIADD R0, R152, 0xffffff89 ;  /* 0xffffff8998007836 */ /* 0x004fc60000000000 */
[----:B------:R-:W-:Y:S01]  /*da40*/  STL.64 [R1+0x3550], R144 ;  /* 0x0035509001007387 */ /* 0x000fe20000100a00 */
[----:B------:R-:W-:Y:S01]  /*da50*/  IMAD.WIDE R152, R156, 0x4, R236 ;  /* 0x000000049c987825 */ /* 0x000fe200078e02ec */
[----:B------:R-:W-:Y:S02]  /*da60*/  ISETP.GE.U32.AND P2, PT, R0, 0x7fffff0a, PT ;  /* 0x7fffff0a0000780c */ /* 0x000fe40003f46070 */
[----:B------:R-:W-:Y:S01]  /*da70*/  STL.64 [R1+0x3558], R146 ;  /* 0x0035589201007387 */ /* 0x000fe20000100a00 */
[----:B------:R-:W-:Y:S01]  /*da80*/  IMAD R0, R151, UR43, RZ ;  /* 0x0000002b97007c24 */ /* 0x000fe2000f8e02ff */
[----:B------:R-:W2:Y:S02]  /*da90*/  LDCU UR43, c[0x0][0x3b0] ;  /* 0x00007600ff2b77ac */ /* 0x000ea40008000800 */
[----:B------:R-:W-:Y:S04]  /*daa0*/  STL.64 [R1+0x3560], R148 ;  /* 0x0035609401007387 */ /* 0x000fe80000100a00 */
[----:B------:R1:W-:Y:S02]  /*dab0*/  STL [R1+0x1624], R0 ;  /* 0x0016240001007387 */ /* 0x0003e40000100800 */
[----:B-1----:R-:W-:Y:S01]  /*dac0*/  IMAD R0, R150, UR42, RZ ;  /* 0x0000002a96007c24 */ /* 0x002fe2000f8e02ff */
[----:B------:R-:W1:Y:S01]  /*dad0*/  LDCU UR42, c[0x0][0x3b0] ;  /* 0x00007600ff2a77ac */ /* 0x000e620008000800 */
[----:B------:R-:W-:-:S03]  /*dae0*/  IMAD.WIDE R150, R156, 0x4, R232 ;  /* 0x000000049c967825 */ /* 0x000fc600078e02e8 */
[----:B------:R2:W-:Y:S01]  /*daf0*/  STL [R1+0x16ac], R0 ;  /* 0x0016ac0001007387 */ /* 0x0005e20000100800 */
[----:B------:R-:W-:-:S03]  /*db00*/  IMAD.WIDE R156, R156, 0x4, R4 ;  /* 0x000000049c9c7825 */ /* 0x000fc600078e0204 */
[----:B------:R-:W-:Y:S04]  /*db10*/  LDGSTS.E [R2+0xe400], desc[UR12][R150.64], !P5 ;  /* 0x0e40000096027fae */ /* 0x000fe8000e9a100c */
[----:B------:R-:W-:Y:S01]  /*db20*/  LDGSTS.E [R2+0xe480], desc[UR12][R152.64], !P5 ;  /* 0x0e48000098027fae */ /* 0x000fe2000e9a100c */
[----:B--2---:R-:W-:-:S03]  /*db30*/  IADD3 R0, PT, PT, R159, -0x7b, RZ ;  /* 0xffffff859f007810 */ /* 0x004fc60007ffe0ff */
[----:B------:R-:W-:Y:S04]  /*db40*/  LDGSTS.E [R2+0xe500], desc[UR12][R154.64], !P5 ;  /* 0x0e5000009a027fae */ /* 0x000fe8000e9a100c */
[----:B------:R-:W-:Y:S01]  /*db50*/  LDGSTS.E [R2+0xe580], desc[UR12][R156.64], !P5 ;  /* 0x0e5800009c027fae */ /* 0x000fe2000e9a100c */
[----:B------:R-:W-:Y:S01]  /*db60*/  ISETP.GE.U32.AND P5, PT, R0, 0x7fffff06, PT ;  /* 0x7fffff060000780c */ /* 0x000fe20003fa6070 */
[----:B------:R-:W-:Y:S01]  /*db70*/  IMAD R0, R158, UR41, RZ ;  /* 0x000000299e007c24 */ /* 0x000fe2000f8e02ff */
[----:B------:R-:W2:Y:S01]  /*db80*/  LDCU UR41, c[0x0][0x3b0] ;  /* 0x00007600ff2977ac */ /* 0x000ea20008000800 */
[----:B------:R-:W-:Y:S01]  /*db90*/  STL.64 [R1+0x3568], R150 ;  /* 0x0035689601007387 */ /* 0x000fe20000100a00 */
[----:B------:R-:W-:-:S03]  /*dba0*/  IMAD.WIDE R158, R164, 0x4, R232 ;  /* 0x00000004a49e7825 */ /* 0x000fc600078e02e8 */
[----:B------:R-:W-:Y:S01]  /*dbb0*/  STL.64 [R1+0x3570], R152 ;  /* 0x0035709801007387 */ /* 0x000fe20000100a00 */
[----:B------:R-:W-:-:S03]  /*dbc0*/  IMAD.WIDE R164, R164, 0x4, R4 ;  /* 0x00000004a4a47825 */ /* 0x000fc600078e0204 */
        /* <DEDUP_REMOVED lines=22> */
[----:B------:R1:W-:Y:S01]  /*dd30*/  LDGSTS.E [R2+0xf580], desc[UR12][R172.64], !P5 ;  /* 0x0f580000ac027fae */ /* 0x0003e2000e9a100c */
        /* <DEDUP_REMOVED lines=12> */
[----:B-1----:R-:W-:-:S03]  /*de00*/  IADD3 R0, PT, PT, R211, -0xc, RZ ;  /* 0xfffffff4d3007810 */ /* 0x002fc60007ffe0ff */
[----:B------:R-:W-:Y:S01]  /*de10*/  LDGSTS.E [R2+0xfd00], desc[UR12][R178.64], !P2 ;  /* 0x0fd00000b2027fae */ /* 0x000fe2000d1a100c */
[----:B------:R-:W1:Y:S03]  /*de20*/  LDC R211, c[0x0][0x3a0] ;  /* 0x0000e800ffd37b82 */ /* 0x000e660000000800 */
[----:B------:R2:W-:Y:S01]  /*de30*/  LDGSTS.E [R2+0xfd80], desc[UR12][R180.64], !P2 ;  /* 0x0fd80000b4027fae */ /* 0x0005e2000d1a100c */
        /* <DEDUP_REMOVED lines=12> */
[----:B------:R3:W-:Y:S01]  /*df00*/  STL [R1+0x169c], R0 ;  /* 0x00169c0001007387 */ /* 0x0007e20000100800 */
[----:B--2---:R-:W-:Y:S01]  /*df10*/  IMAD R2, R183, UR37, RZ ;  /* 0x00000025b7027c24 */ /* 0x004fe2000f8e02ff */
[----:B------:R-:W2:Y:S01]  /*df20*/  LDCU UR37, c[0x0][0x3b0] ;  /* 0x00007600ff2577ac */ /* 0x000ea20008000800 */
[----:B------:R-:W1:Y:S01]  /*df30*/  LDC R183, c[0x0][0x3a0] ;  /* 0x0000e800ffb77b82 */ /* 0x000e620000000800 */
[----:B---3--:R-:W-:Y:S02]  /*df40*/  LOP3.LUT R0, R247, 0x60, RZ, 0x3c, !PT ;  /* 0x00000060f7007812 */ /* 0x008fe400078e3cff */
[----:B------:R3:W-:Y:S03]  /*df50*/  STL [R1+0x16b0], R2 ;  /* 0x0016b00201007387 */ /* 0x0007e60000100800 */
[----:B------:R-:W-:Y:S01]  /*df60*/  VIADD R0, R0, UR5 ;  /* 0x0000000500007c36 */ /* 0x000fe20008000000 */
[----:B------:R2:W-:Y:S04]  /*df70*/  STL.64 [R1+0xbf0], R6 ;  /* 0x000bf00601007387 */ /* 0x0005e80000100a00 */
[----:B------:R2:W-:Y:S01]  /*df80*/  LDGSTS.E [R0+0x600], desc[UR12][R6.64], !P3 ;  /* 0x0060000006007fae */ /* 0x0005e2000d9a100c */
[----:B---3--:R-:W-:-:S04]  /*df90*/  IMAD.WIDE R2, R182, 0x4, R236 ;  /* 0x00000004b6027825 */ /* 0x008fc800078e02ec */
[----:B------:R-:W-:Y:S01]  /*dfa0*/  VIADD R182, R212, 0xfffffff0 ;  /* 0xfffffff0d4b67836 */ /* 0x000fe20000000000 */
[----:B------:R3:W-:Y:S04]  /*dfb0*/  LDGSTS.E [R0+0x680], desc[UR12][R2.64], !P3 ;  /* 0x0068000002007fae */ /* 0x0007e8000d9a100c */
[----:B------:R-:W-:Y:S04]  /*dfc0*/  LDGSTS.E [R0+0x700], desc[UR12][R172.64], !P3 ;  /* 0x00700000ac007fae */ /* 0x000fe8000d9a100c */
[----:B------:R3:W-:Y:S04]  /*dfd0*/  STL.64 [R1+0xbe8], R2 ;  /* 0x000be80201007387 */ /* 0x0007e80000100a00 */
[----:B------:R-:W-:Y:S01]  /*dfe0*/  LDGSTS.E [R0+0x780], desc[UR12][R170.64], !P3 ;  /* 0x00780000aa007fae */ /* 0x000fe2000d9a100c */
[----:B------:R-:W-:Y:S01]  /*dff0*/  ISETP.GE.U32.AND P3, PT, R182, 0x7fffff71, PT ;  /* 0x7fffff71b600780c */ /* 0x000fe20003f66070 */
[----:B------:R-:W-:-:S02]  /*e000*/  IMAD R182, R222, 0x7, RZ ;  /* 0x00000007deb67824 */ /* 0x000fc400078e02ff */
[----:B------:R-:W-:Y:S02]  /*e010*/  STL.64 [R1+0x3648], R172 ;  /* 0x003648ac01007387 */ /* 0x000fe40000100a00 */
[----:B--2---:R-:W-:-:S04]  /*e020*/  IMAD.WIDE R6, R182, 0x4, R232 ;  /* 0x00000004b6067825 */ /* 0x004fc800078e02e8 */
[----:B---3--:R-:W-:Y:S01]  /*e030*/  IMAD R2, R184, UR36, RZ ;  /* 0x00000024b8027c24 */ /* 0x008fe2000f8e02ff */
[----:B------:R2:W-:Y:S01]  /*e040*/  LDGSTS.E [R0+0xe00], desc[UR12][R6.64], !P5 ;  /* 0x00e0000006007fae */ /* 0x0005e2000e9a100c */
[C---:B------:R-:W-:Y:S01]  /*e050*/  IMAD.WIDE R162, R182.reuse, 0x4, R240 ;  /* 0x00000004b6a27825 */ /* 0x040fe200078e02f0 */
[----:B------:R-:W3:Y:S01]  /*e060*/  LDC R184, c[0x0][0x3a0] ;  /* 0x0000e800ffb87b82 */ /* 0x000ee20000000800 */
[----:B------:R-:W2:Y:S01]  /*e070*/  LDCU UR36, c[0x0][0x3b0] ;  /* 0x00007600ff2477ac */ /* 0x000ea20008000800 */
[----:B------:R1:W-:Y:S01]  /*e080*/  STL [R1+0x1698], R2 ;  /* 0x0016980201007387 */ /* 0x0003e20000100800 */
[----:B------:R-:W-:-:S03]  /*e090*/  IMAD.WIDE R174, R182, 0x4, R4 ;  /* 0x00000004b6ae7825 */ /* 0x000fc600078e0204 */
[----:B------:R2:W-:Y:S01]  /*e0a0*/  STL.64 [R1+0xb70], R6 ;  /* 0x000b700601007387 */ /* 0x0005e20000100a00 */
[----:B-1----:R-:W-:Y:S01]  /*e0b0*/  IMAD.WIDE R2, R182, 0x4, R236 ;  /* 0x00000004b6027825 */ /* 0x002fe200078e02ec */
[----:B------:R-:W-:-:S04]  /*e0c0*/  IADD3 R182, PT, PT, R211, -0x14, RZ ;  /* 0xffffffecd3b67810 */ /* 0x000fc80007ffe0ff */
[----:B------:R1:W-:Y:S04]  /*e0d0*/  LDGSTS.E [R0+0xe80], desc[UR12][R2.64], !P5 ;  /* 0x00e8000002007fae */ /* 0x0003e8000e9a100c */
[----:B------:R-:W-:Y:S04]  /*e0e0*/  LDGSTS.E [R0+0xf00], desc[UR12][R162.64], !P5 ;  /* 0x00f00000a2007fae */ /* 0x000fe8000e9a100c */
[----:B------:R1:W-:Y:S04]  /*e0f0*/  STL.64 [R1+0xb68], R2 ;  /* 0x000b680201007387 */ /* 0x0003e80000100a00 */
[----:B------:R-:W-:Y:S01]  /*e100*/  LDGSTS.E [R0+0xf80], desc[UR12][R174.64], !P5 ;  /* 0x00f80000ae007fae */ /* 0x000fe2000e9a100c */
[----:B------:R-:W-:Y:S01]  /*e110*/  ISETP.GE.U32.AND P5, PT, R182, 0x7fffff6d, PT ;  /* 0x7fffff6db600780c */ /* 0x000fe20003fa6070 */
[----:B------:R-:W-:-:S02]  /*e120*/  IMAD R182, R222, 0xb, RZ ;  /* 0x0000000bdeb67824 */ /* 0x000fc400078e02ff */
[----:B------:R-:W-:Y:S02]  /*e130*/  STL.64 [R1+0x3630], R162 ;  /* 0x003630a201007387 */ /* 0x000fe40000100a00 */
[C---:B--2---:R-:W-:Y:S02]  /*e140*/  IMAD.WIDE R6, R182.reuse, 0x4, R232 ;  /* 0x00000004b6067825 */ /* 0x044fe400078e02e8 */
[----:B------:R-:W-:Y:S02]  /*e150*/  STL.64 [R1+0x3638], R174 ;  /* 0x003638ae01007387 */ /* 0x000fe40000100a00 */
[----:B-1----:R-:W-:Y:S01]  /*e160*/  IMAD R2, R185, UR35, RZ ;  /* 0x00000023b9027c24 */ /* 0x002fe2000f8e02ff */
[----:B------:R-:W1:Y:S01]  /*e170*/  LDCU UR35, c[0x0][0x3b0] ;  /* 0x00007600ff2377ac */ /* 0x000e620008000800 */
[C---:B------:R-:W-:Y:S01]  /*e180*/  IMAD.WIDE R166, R182.reuse, 0x4, R240 ;  /* 0x00000004b6a67825 */ /* 0x040fe200078e02f0 */
[----:B------:R2:W-:Y:S01]  /*e190*/  LDGSTS.E [R0+0x1600], desc[UR12][R6.64], !P2 ;  /* 0x0160000006007fae */ /* 0x0005e2000d1a100c */
[----:B------:R-:W1:Y:S02]  /*e1a0*/  LDC R185, c[0x0][0x3a0] ;  /* 0x0000e800ffb97b82 */ /* 0x000e640000000800 */
[C---:B------:R-:W-:Y:S01]  /*e1b0*/  IMAD.WIDE R164, R182.reuse, 0x4, R4 ;  /* 0x00000004b6a47825 */ /* 0x040fe200078e0204 */
[----:B------:R2:W-:Y:S04]  /*e1c0*/  STL [R1+0x1694], R2 ;  /* 0x0016940201007387 */ /* 0x0005e80000100800 */
[----:B------:R3:W-:Y:S01]  /*e1d0*/  STL.64 [R1+0xaf0], R6 ;  /* 0x000af00601007387 */ /* 0x0007e20000100a00 */
[----:B--2---:R-:W-:-:S04]  /*e1e0*/  IMAD.WIDE R2, R182, 0x4, R236 ;  /* 0x00000004b6027825 */ /* 0x004fc800078e02ec */
[----:B------:R-:W-:Y:S01]  /*e1f0*/  VIADD R182, R183, 0xffffffe8 ;  /* 0xffffffe8b7b67836 */ /* 0x000fe20000000000 */
[----:B------:R2:W-:Y:S01]  /*e200*/  LDGSTS.E [R0+0x1680], desc[UR12][R2.64], !P2 ;  /* 0x0168000002007fae */ /* 0x0005e2000d1a100c */
[----:B------:R-:W1:Y:S03]  /*e210*/  LDC R183, c[0x0][0x3a0] ;  /* 0x0000e800ffb77b82 */ /* 0x000e660000000800 */
[----:B------:R-:W-:Y:S04]  /*e220*/  LDGSTS.E [R0+0x1700], desc[UR12][R166.64], !P2 ;  /* 0x01700000a6007fae */ /* 0x000fe8000d1a100c */
[----:B------:R2:W-:Y:S04]  /*e230*/  STL.64 [R1+0xae8], R2 ;  /* 0x000ae80201007387 */ /* 0x0005e80000100a00 */
[----:B------:R-:W-:Y:S01]  /*e240*/  LDGSTS.E [R0+0x1780], desc[UR12][R164.64], !P2 ;  /* 0x01780000a4007fae */ /* 0x000fe2000d1a100c */
[----:B------:R-:W-:Y:S01]  /*e250*/  ISETP.GE.U32.AND P2, PT, R182, 0x7fffff69, PT ;  /* 0x7fffff69b600780c */ /* 0x000fe20003f46070 */
[----:B------:R-:W-:-:S02]  /*e260*/  IMAD R182, R222, 0xf, RZ ;  /* 0x0000000fdeb67824 */ /* 0x000fc400078e02ff */
[----:B------:R-:W-:Y:S02]  /*e270*/  STL.64 [R1+0x3628], R166 ;  /* 0x003628a601007387 */ /* 0x000fe40000100a00 */
[----:B---3--:R-:W-:Y:S02]  /*e280*/  IMAD.WIDE R6, R182, 0x4, R232 ;  /* 0x00000004b6067825 */ /* 0x008fe400078e02e8 */
[----:B------:R-:W-:Y:S02]  /*e290*/  STL.64 [R1+0x3640], R164 ;  /* 0x003640a401007387 */ /* 0x000fe40000100a00 */
[----:B--2---:R-:W-:Y:S01]  /*e2a0*/  IMAD R2, R186, UR34, RZ ;  /* 0x00000022ba027c24 */ /* 0x004fe2000f8e02ff */
[----:B------:R-:W2:Y:S01]  /*e2b0*/  LDCU UR34, c[0x0][0x3b0] ;  /* 0x00007600ff2277ac */ /* 0x000ea20008000800 */
[C---:B------:R-:W-:Y:S01]  /*e2c0*/  IMAD.WIDE R158, R182.reuse, 0x4, R240 ;  /* 0x00000004b69e7825 */ /* 0x040fe200078e02f0 */
[----:B------:R-:W-:Y:S03]  /*e2d0*/  LDGSTS.E [R0+0x1e00], desc[UR12][R6.64], !P3 ;  /* 0x01e0000006007fae */ /* 0x000fe6000d9a100c */
[C---:B------:R-:W-:Y:S01]  /*e2e0*/  IMAD.WIDE R156, R182.reuse, 0x4, R4 ;  /* 0x00000004b69c7825 */ /* 0x040fe200078e0204 */
[----:B------:R3:W-:Y:S04]  /*e2f0*/  STL [R1+0x1690], R2 ;  /* 0x0016900201007387 */ /* 0x0007e80000100800 */
[----:B------:R-:W-:Y:S01]  /*e300*/  STL.64 [R1+0xa70], R6 ;  /* 0x000a700601007387 */ /* 0x000fe20000100a00 */
[----:B---3--:R-:W-:-:S04]  /*e310*/  IMAD.WIDE R2, R182, 0x4, R236 ;  /* 0x00000004b6027825 */ /* 0x008fc800078e02ec */
[----:B------:R-:W-:Y:S01]  /*e320*/  VIADD R182, R184, 0xffffffe4 ;  /* 0xffffffe4b8b67836 */ /* 0x000fe20000000000 */
[----:B------:R3:W-:Y:S01]  /*e330*/  LDGSTS.E [R0+0x1e80], desc[UR12][R2.64], !P3 ;  /* 0x01e8000002007fae */ /* 0x0007e2000d9a100c */
[----:B------:R-:W2:Y:S03]  /*e340*/  LDC R184, c[0x0][0x3a0] ;  /* 0x0000e800ffb87b82 */ /* 0x000ea60000000800 */
[----:B------:R3:W-:Y:S04]  /*e350*/  STL.64 [R1+0xa68], R2 ;  /* 0x000a680201007387 */ /* 0x0007e80000100a00 */
[----:B------:R-:W-:Y:S04]  /*e360*/  LDGSTS.E [R0+0x1f00], desc[UR12][R158.64], !P3 ;  /* 0x01f000009e007fae */ /* 0x000fe8000d9a100c */
[----:B------:R-:W-:Y:S01]  /*e370*/  LDGSTS.E [R0+0x1f80], desc[UR12][R156.64], !P3 ;  /* 0x01f800009c007fae */ /* 0x000fe2000d9a100c */
[----:B------:R-:W-:Y:S01]  /*e380*/  ISETP.GE.U32.AND P3, PT, R182, 0x7fffff65, PT ;  /* 0x7fffff65b600780c */ /* 0x000fe20003f66070 */
[----:B------:R-:W-:-:S02]  /*e390*/  IMAD R182, R222, 0x13, RZ ;  /* 0x00000013deb67824 */ /* 0x000fc400078e02ff */
[----:B---3--:R-:W-:Y:S01]  /*e3a0*/  IMAD R2, R187, UR33, RZ ;  /* 0x00000021bb027c24 */ /* 0x008fe2000f8e02ff */
[----:B------:R-:W-:Y:S01]  /*e3b0*/  STL.64 [R1+0x3610], R158 ;  /* 0x0036109e01007387 */ /* 0x000fe20000100a00 */
[C---:B------:R-:W-:Y:S01]  /*e3c0*/  IMAD.WIDE R150, R182.reuse, 0x4, R236 ;  /* 0x00000004b6967825 */ /* 0x040fe200078e02ec */
[----:B------:R-:W3:Y:S02]  /*e3d0*/  LDCU UR33, c[0x0][0x3b0] ;  /* 0x00007600ff2177ac */ /* 0x000ee40008000800 */
[----:B------:R-:W-:Y:S01]  /*e3e0*/  STL.64 [R1+0x3618], R156 ;  /* 0x0036189c01007387 */ /* 0x000fe20000100a00 */
[----:B------:R-:W-:-:S03]  /*e3f0*/  IMAD.WIDE R148, R182, 0x4, R240 ;  /* 0x00000004b6947825 */ /* 0x000fc600078e02f0 */
[----:B------:R1:W-:Y:S01]  /*e400*/  STL [R1+0x168c], R2 ;  /* 0x00168c0201007387 */ /* 0x0003e20000100800 */
[----:B------:R-:W-:-:S04]  /*e410*/  IMAD.WIDE R146, R182, 0x4, R4 ;  /* 0x00000004b6927825 */ /* 0x000fc800078e0204 */
[----:B-1----:R-:W-:Y:S01]  /*e420*/  IMAD.WIDE R2, R182, 0x4, R232 ;  /* 0x00000004b6027825 */ /* 0x002fe200078e02e8 */
[----:B------:R-:W-:Y:S02]  /*e430*/  IADD3 R182, PT, PT, R185, -0x20, RZ ;  /* 0xffffffe0b9b67810 */ /* 0x000fe40007ffe0ff */
[----:B------:R-:W1:Y:S02]  /*e440*/  LDC R185, c[0x0][0x3a0] ;  /* 0x0000e800ffb97b82 */ /* 0x000e640000000800 */
[----:B------:R2:W-:Y:S04]  /*e450*/  LDGSTS.E [R0+0x2600], desc[UR12][R2.64], !P5 ;  /* 0x0260000002007fae */ /* 0x0005e8000e9a100c */
[----:B------:R-:W-:Y:S04]  /*e460*/  LDGSTS.E [R0+0x2680], desc[UR12][R150.64], !P5 ;  /* 0x0268000096007fae */ /* 0x000fe8000e9a100c */
[----:B------:R-:W-:Y:S04]  /*e470*/  LDGSTS.E [R0+0x2700], desc[UR12][R148.64], !P5 ;  /* 0x0270000094007fae */ /* 0x000fe8000e9a100c */
[----:B------:R-:W-:Y:S01]  /*e480*/  LDGSTS.E [R0+0x2780], desc[UR12][R146.64], !P5 ;  /* 0x0278000092007fae */ /* 0x000fe2000e9a100c */
[----:B------:R-:W-:Y:S01]  /*e490*/  ISETP.GE.U32.AND P5, PT, R182, 0x7fffff61, PT ;  /* 0x7fffff61b600780c */ /* 0x000fe20003fa6070 */
[----:B------:R-:W-:-:S02]  /*e4a0*/  IMAD R182, R222, 0x17, RZ ;  /* 0x00000017deb67824 */ /* 0x000fc400078e02ff */
[----:B------:R2:W-:Y:S02]  /*e4b0*/  STL.64 [R1+0x9f0], R2 ;  /* 0x0009f00201007387 */ /* 0x0005e40000100a00 */
[C---:B------:R-:W-:Y:S02]  /*e4c0*/  IMAD.WIDE R176, R182.reuse, 0x4, R232 ;  /* 0x00000004b6b07825 */ /* 0x040fe400078e02e8 */
[----:B------:R-:W-:Y:S02]  /*e4d0*/  STL.64 [R1+0x35f0], R150 ;  /* 0x0035f09601007387 */ /* 0x000fe40000100a00 */
[C---:B------:R-:W-:Y:S02]  /*e4e0*/  IMAD.WIDE R142, R182.reuse, 0x4, R236 ;  /* 0x00000004b68e7825 */ /* 0x040fe400078e02ec */
[----:B------:R-:W-:Y:S02]  /*e4f0*/  LDGSTS.E [R0+0x2e00], desc[UR12][R176.64], !P2 ;  /* 0x02e00000b0007fae */ /* 0x000fe4000d1a100c */
[----:B------:R-:W-:-:S02]  /*e500*/  IMAD.WIDE R140, R182, 0x4, R240 ;  /* 0x00000004b68c7825 */ /* 0x000fc400078e02f0 */
[----:B------:R1:W-:Y:S02]  /*e510*/  LDGSTS.E [R0+0x2e80], desc[UR12][R142.64], !P2 ;  /* 0x02e800008e007fae */ /* 0x0003e4000d1a100c */
[----:B------:R-:W-:Y:S02]  /*e520*/  IMAD.WIDE R138, R182, 0x4, R4 ;  /* 0x00000004b68a7825 */ /* 0x000fe400078e0204 */
[----:B------:R-:W-:Y:S02]  /*e530*/  LDGSTS.E [R0+0x2f00], desc[UR12][R140.64], !P2 ;  /* 0x02f000008c007fae */ /* 0x000fe4000d1a100c */
[----:B------:R-:W-:Y:S02]  /*e540*/  VIADD R182, R183, 0xffffffdc ;  /* 0xffffffdcb7b67836 */ /* 0x000fe40000000000 */
[----:B------:R1:W-:Y:S01]  /*e550*/  LDGSTS.E [R0+0x2f80], desc[UR12][R138.64], !P2 ;  /* 0x02f800008a007fae */ /* 0x0003e2000d1a100c */
[----:B------:R-:W3:Y:S01]  /*e560*/  LDC R183, c[0x0][0x3a0] ;  /* 0x0000e800ffb77b82 */ /* 0x000ee20000000800 */
[----:B--2---:R-:W-:Y:S01]  /*e570*/  IMAD R2, R188, UR32, RZ ;  /* 0x00000020bc027c24 */ /* 0x004fe2000f8e02ff */
[----:B------:R-:W-:Y:S01]  /*e580*/  ISETP.GE.U32.AND P2, PT, R182, 0x7fffff5d, PT ;  /* 0x7fffff5db600780c */ /* 0x000fe20003f46070 */
[C---:B------:R-:W-:Y:S01]  /*e590*/  IMAD R182, R222.reuse, 0x1b, RZ ;  /* 0x0000001bdeb67824 */ /* 0x040fe200078e02ff */
[----:B------:R-:W-:Y:S01]  /*e5a0*/  STL.64 [R1+0x35f8], R148 ;  /* 0x0035f89401007387 */ /* 0x000fe20000100a00 */
[----:B------:R-:W-:Y:S01]  /*e5b0*/  IMAD R188, R222, 0x63, RZ ;  /* 0x00000063debc7824 */ /* 0x000fe200078e02ff */
[----:B------:R-:W2:Y:S01]  /*e5c0*/  LDCU UR32, c[0x0][0x3b0] ;  /* 0x00007600ff2077ac */ /* 0x000ea20008000800 */
[C---:B------:R-:W-:Y:S01]  /*e5d0*/  IMAD.WIDE R134, R182.reuse, 0x4, R232 ;  /* 0x00000004b6867825 */ /* 0x040fe200078e02e8 */
[----:B------:R-:W-:Y:S03]  /*e5e0*/  STL.64 [R1+0x3600], R146 ;  /* 0x0036009201007387 */ /* 0x000fe60000100a00 */
[C---:B------:R-:W-:Y:S01]  /*e5f0*/  IMAD.WIDE R132, R182.reuse, 0x4, R236 ;  /* 0x00000004b6847825 */ /* 0x040fe200078e02ec */
[----:B------:R1:W-:Y:S03]  /*e600*/  LDGSTS.E [R0+0x3600], desc[UR12][R134.64], !P3 ;  /* 0x0360000086007fae */ /* 0x0003e6000d9a100c */
[C---:B------:R-:W-:Y:S01]  /*e610*/  IMAD.WIDE R96, R182.reuse, 0x4, R240 ;  /* 0x00000004b6607825 */ /* 0x040fe200078e02f0 */
[----:B------:R1:W-:Y:S03]  /*e620*/  LDGSTS.E [R0+0x3680], desc[UR12][R132.64], !P3 ;  /* 0x0368000084007fae */ /* 0x0003e6000d9a100c */
[----:B------:R-:W-:Y:S01]  /*e630*/  IMAD.WIDE R168, R182, 0x4, R4 ;  /* 0x00000004b6a87825 */ /* 0x000fe200078e0204 */
[----:B------:R1:W-:Y:S03]  /*e640*/  LDGSTS.E [R0+0x3700], desc[UR12][R96.64], !P3 ;  /* 0x0370000060007fae */ /* 0x0003e6000d9a100c */
[----:B------:R-:W-:Y:S01]  /*e650*/  VIADD R182, R184, 0xffffffd8 ;  /* 0xffffffd8b8b67836 */ /* 0x000fe20000000000 */
[----:B------:R1:W-:Y:S01]  /*e660*/  LDGSTS.E [R0+0x3780], desc[UR12][R168.64], !P3 ;  /* 0x03780000a8007fae */ /* 0x0003e2000d9a100c */
[----:B------:R-:W2:Y:S03]  /*e670*/  LDC R184, c[0x0][0x3a0] ;  /* 0x0000e800ffb87b82 */ /* 0x000ea60000000800 */
[----:B------:R-:W-:Y:S01]  /*e680*/  ISETP.GE.U32.AND P3, PT, R182, 0x7fffff59, PT ;  /* 0x7fffff59b600780c */ /* 0x000fe20003f66070 */
[----:B------:R-:W-:Y:S01]  /*e690*/  IMAD R182, R222, 0x1f, RZ ;  /* 0x0000001fdeb67824 */ /* 0x000fe200078e02ff */
[----:B------:R1:W-:Y:S03]  /*e6a0*/  STL [R1+0x1688], R2 ;  /* 0x0016880201007387 */ /* 0x0003e60000100800 */
[C---:B------:R-:W-:Y:S01]  /*e6b0*/  IMAD.WIDE R160, R182.reuse, 0x4, R232 ;  /* 0x00000004b6a07825 */ /* 0x040fe200078e02e8 */
[----:B------:R-:W-:Y:S03]  /*e6c0*/  STL.64 [R1+0x35e8], R176 ;  /* 0x0035e8b001007387 */ /* 0x000fe60000100a00 */
[C---:B------:R-:W-:Y:S01]  /*e6d0*/  IMAD.WIDE R106, R182.reuse, 0x4, R236 ;  /* 0x00000004b66a7825 */ /* 0x040fe200078e02ec */
[----:B------:R2:W-:Y:S03]  /*e6e0*/  LDGSTS.E [R0+0x3e00], desc[UR12][R160.64], !P5 ;  /* 0x03e00000a0007fae */ /* 0x0005e6000e9a100c */
[C---:B------:R-:W-:Y:S01]  /*e6f0*/  IMAD.WIDE R250, R182.reuse, 0x4, R240 ;  /* 0x00000004b6fa7825 */ /* 0x040fe200078e02f0 */
[----:B------:R2:W-:Y:S03]  /*e700*/  LDGSTS.E [R0+0x3e80], desc[UR12][R106.64], !P5 ;  /* 0x03e800006a007fae */ /* 0x0005e6000e9a100c */
[----:B------:R-:W-:Y:S01]  /*e710*/  IMAD.WIDE R152, R182, 0x4, R4 ;  /* 0x00000004b6987825 */ /* 0x000fe200078e0204 */
[----:B-1----:R-:W-:Y:S01]  /*e720*/  IADD3 R182, PT, PT, R185, -0x2c, RZ ;  /* 0xffffffd4b9b67810 */ /* 0x002fe20007ffe0ff */
[----:B------:R1:W-:Y:S01]  /*e730*/  LDGSTS.E [R0+0x3f00], desc[UR12][R250.64], !P5 ;  /* 0x03f00000fa007fae */ /* 0x0003e2000e9a100c */
[----:B------:R-:W1:Y:S01]  /*e740*/  LDC R185, c[0x0][0x3a0] ;  /* 0x0000e800ffb97b82 */ /* 0x000e620000000800 */
[----:B------:R-:W-:Y:S01]  /*e750*/  IMAD R2, R189, UR31, RZ ;  /* 0x0000001fbd027c24 */ /* 0x000fe2000f8e02ff */
[----:B------:R-:W1:Y:S01]  /*e760*/  LDCU UR31, c[0x0][0x3b0] ;  /* 0x00007600ff1f77ac */ /* 0x000e620008000800 */
[----:B------:R1:W-:Y:S01]  /*e770*/  LDGSTS.E [R0+0x3f80], desc[UR12][R152.64], !P5 ;  /* 0x03f8000098007fae */ /* 0x0003e2000e9a100c */
        /* <DEDUP_REMOVED lines=10> */
[----:B------:R1:W-:Y:S02]  /*e820*/  LDGSTS.E [R0+0x4700], desc[UR12][R136.64], !P2 ;  /* 0x0470000088007fae */ /* 0x0003e4000d1a100c */
[----:B---3--:R-:W-:Y:S02]  /*e830*/  VIADD R182, R183, 0xffffffd0 ;  /* 0xffffffd0b7b67836 */ /* 0x008fe40000000000 */
[----:B------:R3:W-:Y:S01]  /*e840*/  LDGSTS.E [R0+0x4780], desc[UR12][R126.64], !P2 ;  /* 0x047800007e007fae */ /* 0x0007e2000d1a100c */
[----:B------:R-:W1:Y:S02]  /*e850*/  LDC R183, c[0x0][0x3a0] ;  /* 0x0000e800ffb77b82 */ /* 0x000e640000000800 */
[----:B------:R-:W-:Y:S01]  /*e860*/  ISETP.GE.U32.AND P2, PT, R182, 0x7fffff51, PT ;  /* 0x7fffff51b600780c */ /* 0x000fe20003f46070 */
[----:B------:R-:W-:Y:S01]  /*e870*/  IMAD R182, R222, 0x27, RZ ;  /* 0x00000027deb67824 */ /* 0x000fe200078e02ff */
[----:B------:R2:W-:Y:S03]  /*e880*/  STL [R1+0x1684], R2 ;  /* 0x0016840201007387 */ /* 0x0005e60000100800 */
[----:B------:R-:W-:-:S04]  /*e890*/  IMAD.WIDE R144, R182, 0x4, R232 ;  /* 0x00000004b6907825 */ /* 0x000fc800078e02e8 */
[C---:B------:R-:W-:Y:S01]  /*e8a0*/  IMAD.WIDE R116, R182.reuse, 0x4, R236 ;  /* 0x00000004b6747825 */ /* 0x040fe200078e02ec */
[----:B------:R1:W-:Y:S03]  /*e8b0*/  LDGSTS.E [R0+0x4e00], desc[UR12][R144.64], !P3 ;  /* 0x04e0000090007fae */ /* 0x0003e6000d9a100c */
[C---:B------:R-:W-:Y:S01]  /*e8c0*/  IMAD.WIDE R76, R182.reuse, 0x4, R240 ;  /* 0x00000004b64c7825 */ /* 0x040fe200078e02f0 */
[----:B------:R1:W-:Y:S03]  /*e8d0*/  LDGSTS.E [R0+0x4e80], desc[UR12][R116.64], !P3 ;  /* 0x04e8000074007fae */ /* 0x0003e6000d9a100c */
[----:B------:R-:W-:Y:S01]  /*e8e0*/  IMAD.WIDE R74, R182, 0x4, R4 ;  /* 0x00000004b64a7825 */ /* 0x000fe200078e0204 */
[----:B------:R1:W-:Y:S03]  /*e8f0*/  LDGSTS.E [R0+0x4f00], desc[UR12][R76.64], !P3 ;  /* 0x04f000004c007fae */ /* 0x0003e6000d9a100c */
[----:B--2---:R-:W-:Y:S01]  /*e900*/  VIADD R182, R184, 0xffffffcc ;  /* 0xffffffccb8b67836 */ /* 0x004fe20000000000 */
[----:B------:R-:W-:Y:S01]  /*e910*/  LDGSTS.E [R0+0x4f80], desc[UR12][R74.64], !P3 ;  /* 0x04f800004a007fae */ /* 0x000fe2000d9a100c */
[----:B------:R-:W2:Y:S01]  /*e920*/  LDC R184, c[0x0][0x3a0] ;  /* 0x0000e800ffb87b82 */ /* 0x000ea20000000800 */
[----:B------:R-:W-:-:S02]  /*e930*/  IMAD R2, R190, UR30, RZ ;  /* 0x0000001ebe027c24 */ /* 0x000fc4000f8e02ff */
[----:B------:R-:W-:Y:S01]  /*e940*/  IMAD.WIDE R186, R188, 0x4, R240 ;  /* 0x00000004bcba7825 */ /* 0x000fe200078e02f0 */
[----:B------:R-:W-:Y:S01]  /*e950*/  ISETP.GE.U32.AND P3, PT, R182, 0x7fffff4d, PT ;  /* 0x7fffff4db600780c */ /* 0x000fe20003f66070 */
[----:B------:R-:W1:Y:S01]  /*e960*/  LDCU UR30, c[0x0][0x3b0] ;  /* 0x00007600ff1e77ac */ /* 0x000e620008000800 */
[----:B------:R1:W-:Y:S01]  /*e970*/  STL [R1+0x1680], R2 ;  /* 0x0016800201007387 */ /* 0x0003e20000100800 */
[----:B------:R-:W-:Y:S01]  /*e980*/  IMAD R182, R222, 0x2b, RZ ;  /* 0x0000002bdeb67824 */ /* 0x000fe200078e02ff */
[----:B------:R-:W2:Y:S03]  /*e990*/  LDC R190, c[0x0][0x3a0] ;  /* 0x0000e800ffbe7b82 */ /* 0x000ea60000000800 */
[----:B------:R-:W-:-:S04]  /*e9a0*/  IMAD.WIDE R98, R182, 0x4, R232 ;  /* 0x00000004b6627825 */ /* 0x000fc800078e02e8 */
        /* <DEDUP_REMOVED lines=8> */
[----:B------:R-:W-:-:S02]  /*ea30*/  IMAD R2, R191, UR29, RZ ;  /* 0x0000001dbf027c24 */ /* 0x000fc4000f8e02ff */
[----:B------:R-:W-:Y:S01]  /*ea40*/  IMAD R212, R222, 0x6f, RZ ;  /* 0x0000006fded47824 */ /* 0x000fe200078e02ff */
[----:B------:R1:W-:Y:S01]  /*ea50*/  LDGSTS.E [R0+0x5780], desc[UR12][R8.64], !P5 ;  /* 0x0578000008007fae */ /* 0x0003e2000e9a100c */
[----:B------:R-:W-:Y:S01]  /*ea60*/  ISETP.GE.U32.AND P5, PT, R182, 0x7fffff49, PT ;  /* 0x7fffff49b600780c */ /* 0x000fe20003fa6070 */
[----:B------:R-:W-:Y:S02]  /*ea70*/  IMAD R182, R222, 0x2f, RZ ;  /* 0x0000002fdeb67824 */ /* 0x000fe400078e02ff */
[----:B------:R-:W-:Y:S01]  /*ea80*/  IMAD R3, R208, UR10, RZ ;  /* 0x0000000ad0037c24 */ /* 0x000fe2000f8e02ff */
[----:B------:R2:W-:Y:S01]  /*ea90*/  STL [R1+0x167c], R2 ;  /* 0x00167c0201007387 */ /* 0x0005e20000100800 */
[----:B------:R-:W-:-:S04]  /*eaa0*/  IMAD.WIDE R22, R182, 0x4, R232 ;  /* 0x00000004b6167825 */ /* 0x000fc800078e02e8 */
[----:B------:R-:W-:Y:S01]  /*eab0*/  IMAD R247, R214, UR77, RZ ;  /* 0x0000004dd6f77c24 */ /* 0x000fe2000f8e02ff */
[----:B------:R-:W-:Y:S01]  /*eac0*/  LDGSTS.E [R0+0x5e00], desc[UR12][R22.64], !P2 ;  /* 0x05e0000016007fae */ /* 0x000fe2000d1a100c */
[C---:B------:R-:W-:Y:S01]  /*ead0*/  IMAD.WIDE R130, R182.reuse, 0x4, R236 ;  /* 0x00000004b6827825 */ /* 0x040fe200078e02ec */
[----:B------:R-:W-:Y:S01]  /*eae0*/  IADD3 R142, PT, PT, R223, -0x80, RZ ;  /* 0xffffff80df8e7810 */ /* 0x000fe20007ffe0ff */
[----:B------:R-:W1:Y:S02]  /*eaf0*/  LDCU UR77, c[0x0][0x3b0] ;  /* 0x00007600ff4d77ac */ /* 0x000e640008000800 */
[C---:B------:R-:W-:Y:S01]  /*eb00*/  IMAD.WIDE R128, R182.reuse, 0x4, R240 ;  /* 0x00000004b6807825 */ /* 0x040fe200078e02f0 */
[----:B------:R1:W-:Y:S01]  /*eb10*/  LDGSTS.E [R0+0x5e80], desc[UR12][R130.64], !P2 ;  /* 0x05e8000082007fae */ /* 0x0003e2000d1a100c */
[----:B------:R-:W1:Y:S02]  /*eb20*/  LDCU UR10, c[0x0][0x3b0] ;  /* 0x00007600ff0a77ac */ /* 0x000e640008000800 */
[----:B------:R-:W-:Y:S01]  /*eb30*/  IMAD.WIDE R84, R182, 0x4, R4 ;  /* 0x00000004b6547825 */ /* 0x000fe200078e0204 */
[----:B------:R1:W-:Y:S01]  /*eb40*/  LDGSTS.E [R0+0x5f00], desc[UR12][R128.64], !P2 ;  /* 0x05f0000080007fae */ /* 0x0003e2000d1a100c */
[----:B------:R-:W1:Y:S02]  /*eb50*/  LDCU UR29, c[0x0][0x3b0] ;  /* 0x00007600ff1d77ac */ /* 0x000e640008000800 */
[----:B------:R-:W-:Y:S01]  /*eb60*/  VIADD R182, R183, 0xffffffc4 ;  /* 0xffffffc4b7b67836 */ /* 0x000fe20000000000 */
[----:B------:R1:W-:Y:S01]  /*eb70*/  LDGSTS.E [R0+0x5f80], desc[UR12][R84.64], !P2 ;  /* 0x05f8000054007fae */ /* 0x0003e2000d1a100c */
[----:B------:R-:W3:Y:S01]  /*eb80*/  LDC R183, c[0x0][0x3a0] ;  /* 0x0000e800ffb77b82 */ /* 0x000ee20000000800 */
[----:B--2---:R-:W-:Y:S01]  /*eb90*/  IMAD R2, R192, UR28, RZ ;  /* 0x0000001cc0027c24 */ /* 0x004fe2000f8e02ff */
[----:B------:R-:W2:Y:S01]  /*eba0*/  LDCU UR28, c[0x0][0x3b0] ;  /* 0x00007600ff1c77ac */ /* 0x000ea20008000800 */
[----:B------:R-:W-:Y:S01]  /*ebb0*/  ISETP.GE.U32.AND P2, PT, R182, 0x7fffff45, PT ;  /* 0x7fffff45b600780c */ /* 0x000fe20003f46070 */
[----:B------:R-:W-:-:S02]  /*ebc0*/  IMAD R182, R222, 0x33, RZ ;  /* 0x00000033deb67824 */ /* 0x000fc400078e02ff */
[----:B------:R1:W-:Y:S02]  /*ebd0*/  STL [R1+0x1678], R2 ;  /* 0x0016780201007387 */ /* 0x0003e40000100800 */
[----:B------:R-:W-:-:S04]  /*ebe0*/  IMAD.WIDE R6, R182, 0x4, R232 ;  /* 0x00000004b6067825 */ /* 0x000fc800078e02e8 */
[C---:B------:R-:W-:Y:S01]  /*ebf0*/  IMAD.WIDE R46, R182.reuse, 0x4, R236 ;  /* 0x00000004b62e7825 */ /* 0x040fe200078e02ec */
[----:B------:R-:W-:Y:S03]  /*ec00*/  LDGSTS.E [R0+0x6600], desc[UR12][R6.64], !P3 ;  /* 0x0660000006007fae */ /* 0x000fe6000d9a100c */
[C---:B------:R-:W-:Y:S01]  /*ec10*/  IMAD.WIDE R38, R182.reuse, 0x4, R240 ;  /* 0x00000004b6267825 */ /* 0x040fe200078e02f0 */
[----:B------:R2:W-:Y:S03]  /*ec20*/  LDGSTS.E [R0+0x6680], desc[UR12][R46.64], !P3 ;  /* 0x066800002e007fae */ /* 0x0005e6000d9a100c */
[----:B------:R-:W-:Y:S01]  /*ec30*/  IMAD.WIDE R36, R182, 0x4, R4 ;  /* 0x00000004b6247825 */ /* 0x000fe200078e0204 */
[----:B------:R-:W-:Y:S03]  /*ec40*/  LDGSTS.E [R0+0x6700], desc[UR12][R38.64], !P3 ;  /* 0x0670000026007fae */ /* 0x000fe6000d9a100c */
[----:B------:R-:W-:Y:S01]  /*ec50*/  VIADD R182, R184, 0xffffffc0 ;  /* 0xffffffc0b8b67836 */ /* 0x000fe20000000000 */
[----:B------:R2:W-:Y:S01]  /*ec60*/  LDGSTS.E [R0+0x6780], desc[UR12][R36.64], !P3 ;  /* 0x0678000024007fae */ /* 0x0005e2000d9a100c */
[----:B------:R-:W2:Y:S01]  /*ec70*/  LDC R184, c[0x0][0x3a0] ;  /* 0x0000e800ffb87b82 */ /* 0x000ea20000000800 */
[----:B-1----:R-:W-:Y:S01]  /*ec80*/  IMAD R2, R193, UR27, RZ ;  /* 0x0000001bc1027c24 */ /* 0x002fe2000f8e02ff */
[----:B------:R-:W1:Y:S01]  /*ec90*/  LDCU UR27, c[0x0][0x3b0] ;  /* 0x00007600ff1b77ac */ /* 0x000e620008000800 */
[----:B------:R-:W-:Y:S01]  /*eca0*/  ISETP.GE.U32.AND P3, PT, R182, 0x7fffff41, PT ;  /* 0x7fffff41b600780c */ /* 0x000fe20003f66070 */
[----:B------:R-:W-:-:S02]  /*ecb0*/  IMAD R182, R222, 0x37, RZ ;  /* 0x00000037deb67824 */ /* 0x000fc400078e02ff */
[----:B------:R1:W-:Y:S02]  /*ecc0*/  STL [R1+0x1674], R2 ;  /* 0x0016740201007387 */ /* 0x0003e40000100800 */
[----:B------:R-:W-:-:S04]  /*ecd0*/  IMAD.WIDE R50, R182, 0x4, R232 ;  /* 0x00000004b6327825 */ /* 0x000fc800078e02e8 */
[C---:B------:R-:W-:Y:S01]  /*ece0*/  IMAD.WIDE R20, R182.reuse, 0x4, R236 ;  /* 0x00000004b6147825 */ /* 0x040fe200078e02ec */
[----:B------:R2:W-:Y:S03]  /*ecf0*/  LDGSTS.E [R0+0x6e00], desc[UR12][R50.64], !P5 ;  /* 0x06e0000032007fae */ /* 0x0005e6000e9a100c */
[C---:B------:R-:W-:Y:S01]  /*ed00*/  IMAD.WIDE R10, R182.reuse, 0x4, R240 ;  /* 0x00000004b60a7825 */ /* 0x040fe200078e02f0 */
[----:B------:R2:W-:Y:S03]  /*ed10*/  LDGSTS.E [R0+0x6e80], desc[UR12][R20.64], !P5 ;  /* 0x06e8000014007fae */ /* 0x0005e6000e9a100c */
[----:B------:R-:W-:Y:S01]  /*ed20*/  IMAD.WIDE R34, R182, 0x4, R4 ;  /* 0x00000004b6227825 */ /* 0x000fe200078e0204 */
[----:B------:R-:W-:Y:S01]  /*ed30*/  IADD3 R182, PT, PT, R185, -0x44, RZ ;  /* 0xffffffbcb9b67810 */ /* 0x000fe20007ffe0ff */
[----:B------:R2:W-:Y:S01]  /*ed40*/  LDGSTS.E [R0+0x6f00], desc[UR12][R10.64], !P5 ;  /* 0x06f000000a007fae */ /* 0x0005e2000e9a100c */
[----:B------:R-:W2:Y:S01]  /*ed50*/  LDC R185, c[0x0][0x3a0] ;  /* 0x0000e800ffb97b82 */ /* 0x000ea20000000800 */
[----:B-1----:R-:W-:Y:S01]  /*ed60*/  IMAD R2, R194, UR26, RZ ;  /* 0x0000001ac2027c24 */ /* 0x002fe2000f8e02ff */
[----:B------:R-:W1:Y:S01]  /*ed70*/  LDCU UR26, c[0x0][0x3b0] ;  /* 0x00007600ff1a77ac */ /* 0x000e620008000800 */
[----:B------:R1:W-:Y:S01]  /*ed80*/  LDGSTS.E [R0+0x6f80], desc[UR12][R34.64], !P5 ;  /* 0x06f8000022007fae */ /* 0x0003e2000e9a100c */
[----:B------:R-:W-:Y:S01]  /*ed90*/  ISETP.GE.U32.AND P5, PT, R182, 0x7fffff3d, PT ;  /* 0x7fffff3db600780c */ /* 0x000fe20003fa6070 */
[----:B------:R-:W-:-:S02]  /*eda0*/  IMAD R182, R222, 0x3b, RZ ;  /* 0x0000003bdeb67824 */ /* 0x000fc400078e02ff */
[----:B------:R1:W-:Y:S02]  /*edb0*/  STL [R1+0x1670], R2 ;  /* 0x0016700201007387 */ /* 0x0003e40000100800 */
[----:B------:R-:W-:-:S04]  /*edc0*/  IMAD.WIDE R118, R182, 0x4, R232 ;  /* 0x00000004b6767825 */ /* 0x000fc800078e02e8 */
[C---:B------:R-:W-:Y:S01]  /*edd0*/  IMAD.WIDE R68, R182.reuse, 0x4, R236 ;  /* 0x00000004b6447825 */ /* 0x040fe200078e02ec */
[----:B------:R-:W-:Y:S03]  /*ede0*/  LDGSTS.E [R0+0x7600], desc[UR12][R118.64], !P2 ;  /* 0x0760000076007fae */ /* 0x000fe6000d1a100c */
[C---:B------:R-:W-:Y:S01]  /*edf0*/  IMAD.WIDE R48, R182.reuse, 0x4, R240 ;  /* 0x00000004b6307825 */ /* 0x040fe200078e02f0 */
[----:B------:R-:W-:Y:S03]  /*ee00*/  LDGSTS.E [R0+0x7680], desc[UR12][R68.64], !P2 ;  /* 0x0768000044007fae */ /* 0x000fe6000d1a100c */
[----:B------:R-:W-:Y:S01]  /*ee10*/  IMAD.WIDE R72, R182, 0x4, R4 ;  /* 0x00000004b6487825 */ /* 0x000fe200078e0204 */
[----:B------:R-:W-:Y:S03]  /*ee20*/  LDGSTS.E [R0+0x7700], desc[UR12][R48.64], !P2 ;  /* 0x0770000030007fae */ /* 0x000fe6000d1a100c */
[----:B---3--:R-:W-:Y:S01]  /*ee30*/  VIADD R182, R183, 0xffffffb8 ;  /* 0xffffffb8b7b67836 */ /* 0x008fe20000000000 */
[----:B------:R3:W-:Y:S01]  /*ee40*/  LDGSTS.E [R0+0x7780], desc[UR12][R72.64], !P2 ;  /* 0x0778000048007fae */ /* 0x0007e2000d1a100c */
[----:B------:R-:W3:Y:S01]  /*ee50*/  LDC R183, c[0x0][0x3a0] ;  /* 0x0000e800ffb77b82 */ /* 0x000ee20000000800 */
        /* <DEDUP_REMOVED lines=31> */
[----:B------:R-:W-:Y:S01]  /*f050*/  LDGSTS.E [R0+0x8780], desc[UR12][R78.64], !P5 ;  /* 0x087800004e007fae */ /* 0x000fe2000e9a100c */
        /* <DEDUP_REMOVED lines=18> */
[C---:B------:R-:W-:Y:S01]  /*f180*/  IMAD.WIDE R88, R182.reuse, 0x4, R232 ;  /* 0x00000004b6587825 */ /* 0x040fe200078e02e8 */
[----:B------:R-:W3:Y:S03]  /*f190*/  LDC R198, c[0x0][0x3a0] ;  /* 0x0000e800ffc67b82 */ /* 0x000ee60000000800 */
[C---:B------:R-:W-:Y:S01]  /*f1a0*/  IMAD.WIDE R86, R182.reuse, 0x4, R236 ;  /* 0x00000004b6567825 */ /* 0x040fe200078e02ec */
[----:B------:R1:W-:Y:S03]  /*f1b0*/  LDGSTS.E [R0+0x9600], desc[UR12][R88.64], !P3 ;  /* 0x0960000058007fae */ /* 0x0003e6000d9a100c */
[C---:B------:R-:W-:Y:S01]  /*f1c0*/  IMAD.WIDE R124, R182.reuse, 0x4, R240 ;  /* 0x00000004b67c7825 */ /* 0x040fe200078e02f0 */
[----:B------:R-:W-:Y:S03]  /*f1d0*/  LDGSTS.E [R0+0x9680], desc[UR12][R86.64], !P3 ;  /* 0x0968000056007fae */ /* 0x000fe6000d9a100c */
        /* <DEDUP_REMOVED lines=16> */
[----:B------:R-:W-:Y:S01]  /*f2e0*/  IADD3 R182, PT, PT, R185, -0x5c, RZ ;  /* 0xffffffa4b9b67810 */ /* 0x000fe20007ffe0ff */
[----:B------:R2:W-:Y:S01]  /*f2f0*/  LDGSTS.E [R0+0x9f00], desc[UR12][R102.64], !P5 ;  /* 0x09f0000066007fae */ /* 0x0005e2000e9a100c */
[----:B------:R-:W2:Y:S01]  /*f300*/  LDC R185, c[0x0][0x3a0] ;  /* 0x0000e800ffb97b82 */ /* 0x000ea20000000800 */
[----:B-1----:R-:W-:-:S02]  /*f310*/  IMAD R2, R200, UR20, RZ ;  /* 0x00000014c8027c24 */ /* 0x002fc4000f8e02ff */
[----:B------:R-:W-:Y:S01]  /*f320*/  VIADD R190, R190, 0xffffff90 ;  /* 0xffffff90bebe7836 */ /* 0x000fe20000000000 */
[----:B------:R1:W-:Y:S01]  /*f330*/  LDGSTS.E [R0+0x9f80], desc[UR12][R100.64], !P5 ;  /* 0x09f8000064007fae */ /* 0x0003e2000e9a100c */
[----:B------:R-:W-:Y:S01]  /*f340*/  ISETP.GE.U32.AND P5, PT, R182, 0x7fffff25, PT ;  /* 0x7fffff25b600780c */ /* 0x000fe20003fa6070 */
[C---:B------:R-:W-:Y:S02]  /*f350*/  IMAD R182, R222.reuse, 0x53, RZ ;  /* 0x00000053deb67824 */ /* 0x040fe400078e02ff */
[----:B------:R-:W-:Y:S01]  /*f360*/  IMAD R196, R222, 0x67, RZ ;  /* 0x00000067dec47824 */ /* 0x000fe200078e02ff */
[----:B------:R1:W-:Y:S01]  /*f370*/  STL [R1+0x1658], R2 ;  /* 0x0016580201007387 */ /* 0x0003e20000100800 */
[----:B------:R-:W-:Y:S01]  /*f380*/  IMAD.WIDE R82, R182, 0x4, R232 ;  /* 0x00000004b6527825 */ /* 0x000fe200078e02e8 */
[----:B---3--:R-:W-:Y:S01]  /*f390*/  IADD3 R198, PT, PT, R198, -0x74, RZ ;  /* 0xffffff8cc6c67810 */ /* 0x008fe20007ffe0ff */
[----:B------:R-:W3:Y:S02]  /*f3a0*/  LDCU UR20, c[0x0][0x3b0] ;  /* 0x00007600ff1477ac */ /* 0x000ee40008000800 */
[C---:B------:R-:W-:Y:S01]  /*f3b0*/  IMAD.WIDE R80, R182.reuse, 0x4, R236 ;  /* 0x00000004b6507825 */ /* 0x040fe200078e02ec */
[----:B------:R1:W-:Y:S03]  /*f3c0*/  LDGSTS.E [R0+0xa600], desc[UR12][R82.64], !P2 ;  /* 0x0a60000052007fae */ /* 0x0003e6000d1a100c */
[C---:B------:R-:W-:Y:S01]  /*f3d0*/  IMAD.WIDE R42, R182.reuse, 0x4, R240 ;  /* 0x00000004b62a7825 */ /* 0x040fe200078e02f0 */
[----:B------:R2:W-:Y:S03]  /*f3e0*/  LDGSTS.E [R0+0xa680], desc[UR12][R80.64], !P2 ;  /* 0x0a68000050007fae */ /* 0x0005e6000d1a100c */
[----:B------:R-:W-:Y:S01]  /*f3f0*/  IMAD.WIDE R18, R182, 0x4, R4 ;  /* 0x00000004b6127825 */ /* 0x000fe200078e0204 */
[----:B------:R2:W-:Y:S03]  /*f400*/  LDGSTS.E [R0+0xa700], desc[UR12][R42.64], !P2 ;  /* 0x0a7000002a007fae */ /* 0x0005e6000d1a100c */
[----:B------:R-:W-:Y:S01]  /*f410*/  VIADD R182, R183, 0xffffffa0 ;  /* 0xffffffa0b7b67836 */ /* 0x000fe20000000000 */
[----:B------:R-:W-:Y:S01]  /*f420*/  LDGSTS.E [R0+0xa780], desc[UR12][R18.64], !P2 ;  /* 0x0a78000012007fae */ /* 0x000fe2000d1a100c */
[----:B-1----:R-:W-:Y:S01]  /*f430*/  IMAD R2, R201, UR19, RZ ;  /* 0x00000013c9027c24 */ /* 0x002fe2000f8e02ff */
[----:B------:R-:W1:Y:S01]  /*f440*/  LDC R183, c[0x0][0x3a0] ;  /* 0x0000e800ffb77b82 */ /* 0x000e620000000800 */
[----:B------:R-:W-:Y:S01]  /*f450*/  IMAD.WIDE R192, R196, 0x4, R236 ;  /* 0x00000004c4c07825 */ /* 0x000fe200078e02ec */
[----:B------:R-:W-:Y:S01]  /*f460*/  ISETP.GE.U32.AND P2, PT, R182, 0x7fffff21, PT ;  /* 0x7fffff21b600780c */ /* 0x000fe20003f46070 */
[----:B------:R-:W1:Y:S01]  /*f470*/  LDCU UR19, c[0x0][0x3b0] ;  /* 0x00007600ff1377ac */ /* 0x000e620008000800 */
[----:B------:R2:W-:Y:S01]  /*f480*/  STL [R1+0x1654], R2 ;  /* 0x0016540201007387 */ /* 0x0005e20000100800 */
[----:B------:R-:W-:-:S04]  /*f490*/  IMAD R182, R222, 0x57, RZ ;  /* 0x00000057deb67824 */ /* 0x000fc800078e02ff */
        /* <DEDUP_REMOVED lines=9> */
[----:B------:R-:W-:Y:S01]  /*f530*/  IMAD R2, R202, UR18, RZ ;  /* 0x00000012ca027c24 */ /* 0x000fe2000f8e02ff */
[----:B------:R-:W1:Y:S02]  /*f540*/  LDCU UR18, c[0x0][0x3b0] ;  /* 0x00007600ff1277ac */ /* 0x000e640008000800 */
        /* <DEDUP_REMOVED lines=9> */
[----:B------:R-:W-:Y:S01]  /*f5e0*/  IADD3 R182, PT, PT, R185, -0x68, RZ ;  /* 0xffffff98b9b67810 */ /* 0x000fe20007ffe0ff */
[----:B------:R2:W-:Y:S02]  /*f5f0*/  LDGSTS.E [R0+0xb700], desc[UR12][R60.64], !P5 ;  /* 0x0b7000003c007fae */ /* 0x0005e4000e9a100c */
[----:B-1----:R-:W-:Y:S01]  /*f600*/  IMAD R2, R203, UR17, RZ ;  /* 0x00000011cb027c24 */ /* 0x002fe2000f8e02ff */
[----:B------:R-:W1:Y:S01]  /*f610*/  LDCU UR17, c[0x0][0x3b0] ;  /* 0x00007600ff1177ac */ /* 0x000e620008000800 */
[----:B------:R1:W-:Y:S01]  /*f620*/  LDGSTS.E [R0+0xb780], desc[UR12][R58.64], !P5 ;  /* 0x0b7800003a007fae */ /* 0x0003e2000e9a100c */
[----:B------:R-:W-:Y:S01]  /*f630*/  ISETP.GE.U32.AND P5, PT, R182, 0x7fffff19, PT ;  /* 0x7fffff19b600780c */ /* 0x000fe20003fa6070 */
[----:B------:R-:W-:-:S02]  /*f640*/  IMAD R182, R222, 0x5f, RZ ;  /* 0x0000005fdeb67824 */ /* 0x000fc400078e02ff */
[----:B------:R2:W-:Y:S02]  /*f650*/  STL [R1+0x164c], R2 ;  /* 0x00164c0201007387 */ /* 0x0005e40000100800 */
[----:B------:R-:W-:-:S04]  /*f660*/  IMAD.WIDE R32, R182, 0x4, R232 ;  /* 0x00000004b6207825 */ /* 0x000fc800078e02e8 */
[----:B------:R-:W-:Y:S01]  /*f670*/  IMAD.WIDE R30, R182, 0x4, R236 ;  /* 0x00000004b61e7825 */ /* 0x000fe200078e02ec */
[----:B------:R1:W-:Y:S03]  /*f680*/  LDGSTS.E [R0+0xbe00], desc[UR12][R32.64], !P2 ;  /* 0x0be0000020007fae */ /* 0x0003e6000d1a100c */
[----:B--2---:R-:W-:Y:S01]  /*f690*/  IMAD R2, R204, UR16, RZ ;  /* 0x00000010cc027c24 */ /* 0x004fe2000f8e02ff */
[----:B------:R2:W-:Y:S01]  /*f6a0*/  LDGSTS.E [R0+0xbe80], desc[UR12][R30.64], !P2 ;  /* 0x0be800001e007fae */ /* 0x0005e2000d1a100c */
[C---:B------:R-:W-:Y:S01]  /*f6b0*/  IMAD.WIDE R28, R182.reuse, 0x4, R240 ;  /* 0x00000004b61c7825 */ /* 0x040fe200078e02f0 */
[----:B------:R-:W1:Y:S02]  /*f6c0*/  LDCU UR16, c[0x0][0x3b0] ;  /* 0x00007600ff1077ac */ /* 0x000e640008000800 */
[----:B------:R2:W-:Y:S01]  /*f6d0*/  STL [R1+0x1648], R2 ;  /* 0x0016480201007387 */ /* 0x0005e20000100800 */
[----:B------:R-:W-:-:S03]  /*f6e0*/  IMAD.WIDE R26, R182, 0x4, R4 ;  /* 0x00000004b61a7825 */ /* 0x000fc600078e0204 */
[----:B------:R1:W-:Y:S01]  /*f6f0*/  LDGSTS.E [R0+0xbf00], desc[UR12][R28.64], !P2 ;  /* 0x0bf000001c007fae */ /* 0x0003e2000d1a100c */
[----:B------:R-:W-:-:S03]  /*f700*/  VIADD R182, R183, 0xffffff94 ;  /* 0xffffff94b7b67836 */ /* 0x000fc60000000000 */
[----:B------:R1:W-:Y:S01]  /*f710*/  LDGSTS.E [R0+0xbf80], desc[UR12][R26.64], !P2 ;  /* 0x0bf800001a007fae */ /* 0x0003e2000d1a100c */
[----:B--2---:R-:W-:Y:S01]  /*f720*/  IMAD R2, R205, UR15, RZ ;  /* 0x0000000fcd027c24 */ /* 0x004fe2000f8e02ff */
[----:B------:R-:W-:Y:S01]  /*f730*/  ISETP.GE.U32.AND P2, PT, R182, 0x7fffff15, PT ;  /* 0x7fffff15b600780c */ /* 0x000fe20003f46070 */
[C---:B------:R-:W-:Y:S01]  /*f740*/  IMAD.WIDE R182, R188.reuse, 0x4, R232 ;  /* 0x00000004bcb67825 */ /* 0x040fe200078e02e8 */
[----:B------:R-:W2:Y:S02]  /*f750*/  LDCU UR15, c[0x0][0x3b0] ;  /* 0x00007600ff0f77ac */ /* 0x000ea40008000800 */
[----:B------:R1:W-:Y:S01]  /*f760*/  STL [R1+0x1644], R2 ;  /* 0x0016440201007387 */ /* 0x0003e20000100800 */
[----:B------:R-:W-:-:S03]  /*f770*/  IMAD.WIDE R184, R188, 0x4, R236 ;  /* 0x00000004bcb87825 */ /* 0x000fc600078e02ec */
[----:B------:R2:W-:Y:S01]  /*f780*/  LDGSTS.E [R0+0xc600], desc[UR12][R182.64], !P3 ;  /* 0x0c600000b6007fae */ /* 0x0005e2000d9a100c */
[----:B------:R-:W-:-:S03]  /*f790*/  IMAD.WIDE R188, R188, 0x4, R4 ;  /* 0x00000004bcbc7825 */ /* 0x000fc600078e0204 */
[----:B------:R2:W-:Y:S01]  /*f7a0*/  LDGSTS.E [R0+0xc680], desc[UR12][R184.64], !P3 ;  /* 0x0c680000b8007fae */ /* 0x0005e2000d9a100c */
[----:B-1----:R-:W-:Y:S01]  /*f7b0*/  IMAD R2, R206, UR14, RZ ;  /* 0x0000000ece027c24 */ /* 0x002fe2000f8e02ff */
[----:B------:R-:W1:Y:S01]  /*f7c0*/  LDCU UR14, c[0x0][0x3b0] ;  /* 0x00007600ff0e77ac */ /* 0x000e620008000800 */
[----:B------:R-:W1:Y:S01]  /*f7d0*/  LDC R206, c[0x0][0x3a0] ;  /* 0x0000e800ffce7b82 */ /* 0x000e620000000800 */
[----:B------:R-:W-:Y:S04]  /*f7e0*/  LDGSTS.E [R0+0xc700], desc[UR12][R186.64], !P3 ;  /* 0x0c700000ba007fae */ /* 0x000fe8000d9a100c */
[----:B------:R-:W-:Y:S01]  /*f7f0*/  LDGSTS.E [R0+0xc780], desc[UR12][R188.64], !P3 ;  /* 0x0c780000bc007fae */ /* 0x000fe2000d9a100c */
[----:B------:R-:W-:Y:S01]  /*f800*/  ISETP.GE.U32.AND P3, PT, R190, 0x7fffff11, PT ;  /* 0x7fffff11be00780c */ /* 0x000fe20003f66070 */
[----:B------:R-:W-:-:S02]  /*f810*/  IMAD.WIDE R190, R196, 0x4, R232 ;  /* 0x00000004c4be7825 */ /* 0x000fc400078e02e8 */
[----:B------:R-:W2:Y:S02]  /*f820*/  LDL.LU.64 R140, [R1+0xc30] ;  /* 0x000c3000018c7983 */ /* 0x000ea40000300a00 */
[C---:B------:R-:W-:Y:S02]  /*f830*/  IMAD.WIDE R194, R196.reuse, 0x4, R240 ;  /* 0x00000004c4c27825 */ /* 0x040fe400078e02f0 */
[----:B------:R-:W-:Y:S02]  /*f840*/  LDGSTS.E [R0+0xce00], desc[UR12][R190.64], !P5 ;  /* 0x0ce00000be007fae */ /* 0x000fe4000e9a100c */
[----:B------:R-:W-:Y:S02]  /*f850*/  IMAD.WIDE R196, R196, 0x4, R4 ;  /* 0x00000004c4c47825 */ /* 0x000fe400078e0204 */
[----:B------:R-:W-:Y:S02]  /*f860*/  LDGSTS.E [R0+0xce80], desc[UR12][R192.64], !P5 ;  /* 0x0ce80000c0007fae */ /* 0x000fe4000e9a100c */
[----:B------:R-:W-:-:S02]  /*f870*/  IMAD R204, R222, 0x6b, RZ ;  /* 0x0000006bdecc7824 */ /* 0x000fc400078e02ff */
[----:B------:R-:W-:Y:S04]  /*f880*/  LDGSTS.E [R0+0xcf00], desc[UR12][R194.64], !P5 ;  /* 0x0cf00000c2007fae */ /* 0x000fe8000e9a100c */
[----:B------:R-:W-:Y:S01]  /*f890*/  LDGSTS.E [R0+0xcf80], desc[UR12][R196.64], !P5 ;  /* 0x0cf80000c4007fae */ /* 0x000fe2000e9a100c */
[----:B------:R-:W-:Y:S01]  /*f8a0*/  ISETP.GE.U32.AND P5, PT, R198, 0x7fffff0d, PT ;  /* 0x7fffff0dc600780c */ /* 0x000fe20003fa6070 */
[C---:B------:R-:W-:Y:S02]  /*f8b0*/  IMAD.WIDE R198, R204.reuse, 0x4, R232 ;  /* 0x00000004ccc67825 */ /* 0x040fe400078e02e8 */
[----:B------:R-:W3:Y:S02]  /*f8c0*/  LDL.LU.64 R156, [R1+0xc28] ;  /* 0x000c2800019c7983 */ /* 0x000ee40000300a00 */
[----:B------:R-:W-:-:S02]  /*f8d0*/  IMAD.WIDE R200, R204, 0x4, R236 ;  /* 0x00000004ccc87825 */ /* 0x000fc400078e02ec */
[----:B------:R-:W-:Y:S02]  /*f8e0*/  LDGSTS.E [R0+0xd600], desc[UR12][R198.64], !P2 ;  /* 0x0d600000c6007fae */ /* 0x000fe4000d1a100c */
[C---:B------:R-:W-:Y:S02]  /*f8f0*/  IMAD.WIDE R202, R204.reuse, 0x4, R240 ;  /* 0x00000004ccca7825 */ /* 0x040fe400078e02f0 */
[----:B------:R-:W-:Y:S02]  /*f900*/  LDGSTS.E [R0+0xd680], desc[UR12][R200.64], !P2 ;  /* 0x0d680000c8007fae */ /* 0x000fe4000d1a100c */
[----:B------:R-:W-:Y:S02]  /*f910*/  IMAD.WIDE R204, R204, 0x4, R4 ;  /* 0x00000004cccc7825 */ /* 0x000fe400078e0204 */
[----:B------:R-:W-:Y:S02]  /*f920*/  LDGSTS.E [R0+0xd700], desc[UR12][R202.64], !P2 ;  /* 0x0d700000ca007fae */ /* 0x000fe4000d1a100c */
[----:B-1----:R-:W-:-:S02]  /*f930*/  VIADD R206, R206, 0xffffff88 ;  /* 0xffffff88cece7836 */ /* 0x002fc40000000000 */
[----:B------:R1:W-:Y:S01]  /*f940*/  STL [R1+0x1640], R2 ;  /* 0x0016400201007387 */ /* 0x0003e20000100800 */
[----:B------:R-:W-:-:S03]  /*f950*/  IMAD.WIDE R208, R212, 0x4, R236 ;  /* 0x00000004d4d07825 */ /* 0x000fc600078e02ec */
[----:B------:R-:W-:Y:S01]  /*f960*/  LDGSTS.E [R0+0xd780], desc[UR12][R204.64], !P2 ;  /* 0x0d780000cc007fae */ /* 0x000fe2000d1a100c */
[----:B------:R-:W-:Y:S01]  /*f970*/  ISETP.GE.U32.AND P2, PT, R206, 0x7fffff09, PT ;  /* 0x7fffff09ce00780c */ /* 0x000fe20003f46070 */
[C---:B------:R-:W-:Y:S02]  /*f980*/  IMAD.WIDE R210, R212.reuse, 0x4, R240 ;  /* 0x00000004d4d27825 */ /* 0x040fe400078e02f0 */
[----:B------:R-:W4:Y:S01]  /*f990*/  LDL.LU.64 R158, [R1+0xc20] ;  /* 0x000c2000019e7983 */ /* 0x000f220000300a00 */
[----:B------:R-:W-:Y:S01]  /*f9a0*/  UISETP.GT.AND UP0, UPT, UR7, 0xff, UPT ;  /* 0x000000ff0700788c */ /* 0x000fe2000bf04270 */
[----:B-1----:R-:W-:Y:S01]  /*f9b0*/  IMAD R2, R207, UR11, RZ ;  /* 0x0000000bcf027c24 */ /* 0x002fe2000f8e02ff */
[----:B------:R-:W1:Y:S01]  /*f9c0*/  LDCU UR11, c[0x0][0x3b0] ;  /* 0x00007600ff0b77ac */ /* 0x000e620008000800 */
[----:B------:R-:W-:-:S04]  /*f9d0*/  IMAD.WIDE R206, R212, 0x4, R232 ;  /* 0x00000004d4ce7825 */ /* 0x000fc800078e02e8 */
[----:B------:R-:W-:Y:S01]  /*f9e0*/  IMAD.WIDE R212, R212, 0x4, R4 ;  /* 0x00000004d4d47825 */ /* 0x000fe200078e0204 */
[----:B------:R-:W-:Y:S03]  /*f9f0*/  LDGSTS.E [R0+0xde00], desc[UR12][R206.64], !P3 ;  /* 0x0de00000ce007fae */ /* 0x000fe6000d9a100c */
[--C-:B------:R-:W-:Y:S01]  /*fa00*/  IMAD.WIDE R222, R228, 0x4, R232.reuse ;  /* 0x00000004e4de7825 */ /* 0x100fe200078e02e8 */
[----:B------:R-:W-:Y:S04]  /*fa10*/  LDGSTS.E [R0+0xde80], desc[UR12][R208.64], !P3 ;  /* 0x0de80000d0007fae */ /* 0x000fe8000d9a100c */
[----:B------:R-:W-:Y:S04]  /*fa20*/  LDGSTS.E [R0+0xdf00], desc[UR12][R210.64], !P3 ;  /* 0x0df00000d2007fae */ /* 0x000fe8000d9a100c */
[----:B------:R-:W-:Y:S01]  /*fa30*/  LDGSTS.E [R0+0xdf80], desc[UR12][R212.64], !P3 ;  /* 0x0df80000d4007fae */ /* 0x000fe2000d9a100c */
[----:B------:R-:W-:Y:S01]  /*fa40*/  ISETP.GE.U32.AND P3, PT, R215, 0x7fffff05, PT ;  /* 0x7fffff05d700780c */ /* 0x000fe20003f66070 */
[----:B------:R-:W-:-:S04]  /*fa50*/  IMAD.WIDE R214, R220, 0x4, R232 ;  /* 0x00000004dcd67825 */ /* 0x000fc800078e02e8 */
[----:B------:R-:W-:Y:S01]  /*fa60*/  IMAD.WIDE R220, R220, 0x4, R4 ;  /* 0x00000004dcdc7825 */ /* 0x000fe200078e0204 */
[----:B------:R-:W-:Y:S04]  /*fa70*/  LDGSTS.E [R0+0xe600], desc[UR12][R214.64], !P5 ;  /* 0x0e600000d6007fae */ /* 0x000fe8000e9a100c */
[----:B------:R-:W-:Y:S04]  /*fa80*/  LDGSTS.E [R0+0xe680], desc[UR12][R216.64], !P5 ;  /* 0x0e680000d8007fae */ /* 0x000fe8000e9a100c */
[----:B------:R-:W-:Y:S04]  /*fa90*/  LDGSTS.E [R0+0xe700], desc[UR12][R218.64], !P5 ;  /* 0x0e700000da007fae */ /* 0x000fe8000e9a100c */
[----:B------:R-:W-:Y:S01]  /*faa0*/  LDGSTS.E [R0+0xe780], desc[UR12][R220.64], !P5 ;  /* 0x0e780000dc007fae */ /* 0x000fe2000e9a100c */
[----:B------:R-:W-:Y:S01]  /*fab0*/  ISETP.GE.AND P5, PT, R224, R142, PT ;  /* 0x0000008ee000720c */ /* 0x000fe20003fa6270 */
[----:B------:R-:W-:-:S02]  /*fac0*/  IMAD.WIDE R224, R228, 0x4, R236 ;  /* 0x00000004e4e07825 */ /* 0x000fc400078e02ec */
[----:B------:R-:W-:Y:S02]  /*fad0*/  LDGSTS.E [R0+0xee00], desc[UR12][R222.64], !P2 ;  /* 0x0ee00000de007fae */ /* 0x000fe4000d1a100c */
[----:B------:R-:W-:Y:S02]  /*fae0*/  IMAD.WIDE R228, R228, 0x4, R4 ;  /* 0x00000004e4e47825 */ /* 0x000fe400078e0204 */
[----:B------:R-:W-:Y:S04]  /*faf0*/  LDGSTS.E [R0+0xee80], desc[UR12][R224.64], !P2 ;  /* 0x0ee80000e0007fae */ /* 0x000fe8000d1a100c */
[----:B------:R-:W-:Y:S04]  /*fb00*/  LDGSTS.E [R0+0xef00], desc[UR12][R226.64], !P2 ;  /* 0x0ef00000e2007fae */ /* 0x000fe8000d1a100c */
[----:B------:R-:W-:Y:S01]  /*fb10*/  LDGSTS.E [R0+0xef80], desc[UR12][R228.64], !P2 ;  /* 0x0ef80000e4007fae */ /* 0x000fe2000d1a100c */
[----:B------:R-:W-:-:S03]  /*fb20*/  ISETP.GE.U32.AND P2, PT, R142, 0x7fffff01, PT ;  /* 0x7fffff018e00780c */ /* 0x000fc60003f46070 */
[----:B------:R-:W4:Y:S01]  /*fb30*/  LDL.LU.64 R142, [R1+0xc18] ;  /* 0x000c1800018e7983 */ /* 0x000f220000300a00 */
[----:B------:R-:W-:-:S03]  /*fb40*/  IMAD.WIDE R150, R249, 0x4, R232 ;  /* 0x00000004f9967825 */ /* 0x000fc600078e02e8 */
[----:B------:R-:W4:Y:S04]  /*fb50*/  LDL.LU.64 R164, [R1+0xc10] ;  /* 0x000c100001a47983 */ /* 0x000f280000300a00 */
[----:B------:R-:W4:Y:S04]  /*fb60*/  LDL.LU.64 R166, [R1+0xc08] ;  /* 0x000c080001a67983 */ /* 0x000f280000300a00 */
[----:B------:R-:W4:Y:S01]  /*fb70*/  LDL.LU.64 R174, [R1+0xc00] ;  /* 0x000c000001ae7983 */ /* 0x000f220000300a00 */
[----:B------:R-:W-:-:S03]  /*fb80*/  IMAD.WIDE R148, R249, 0x4, R236 ;  /* 0x00000004f9947825 */ /* 0x000fc600078e02ec */
[----:B------:R-:W-:Y:S01]  /*fb90*/  STL.64 [R1+0x15b0], R150 ;  /* 0x0015b09601007387 */ /* 0x000fe20000100a00 */
[----:B------:R-:W-:-:S03]  /*fba0*/  IMAD.WIDE R146, R249, 0x4, R240 ;  /* 0x00000004f9927825 */ /* 0x000fc600078e02f0 */
[----:B------:R-:W4:Y:S04]  /*fbb0*/  LDL.LU.64 R172, [R1+0xbf8] ;  /* 0x000bf80001ac7983 */ /* 0x000f280000300a00 */
[----:B------:R1:W-:Y:S04]  /*fbc0*/  STL.64 [R1+0x15b8], R148 ;  /* 0x0015b89401007387 */ /* 0x0003e80000100a00 */
[----:B------:R-:W4:Y:S01]  /*fbd0*/  LDL.LU.64 R162, [R1+0xbf0] ;  /* 0x000bf00001a27983 */ /* 0x000f220000300a00 */
[----:B------:R-:W-:-:S03]  /*fbe0*/  IMAD.WIDE R230, R242, 0x4, R232 ;  /* 0x00000004f2e67825 */ /* 0x000fc600078e02e8 */
[----:B------:R1:W-:Y:S01]  /*fbf0*/  STL.64 [R1+0x15c0], R146 ;  /* 0x0015c09201007387 */ /* 0x0003e20000100a00 */
[----:B------:R-:W-:-:S03]  /*fc00*/  IMAD.WIDE R234, R242, 0x4, R236 ;  /* 0x00000004f2ea7825 */ /* 0x000fc600078e02ec */
[----:B------:R-:W4:Y:S01]  /*fc10*/  LDL.LU.64 R176, [R1+0xbd0] ;  /* 0x000bd00001b07983 */ /* 0x000f220000300a00 */
[----:B------:R-:W-:-:S03]  /*fc20*/  IMAD.WIDE R238, R242, 0x4, R240 ;  /* 0x00000004f2ee7825 */ /* 0x000fc600078e02f0 */
[----:B------:R-:W4:Y:S01]  /*fc30*/  LDL.LU.64 R180, [R1+0xbc8] ;  /* 0x000bc80001b47983 */ /* 0x000f220000300a00 */
[----:B-1----:R-:W-:-:S03]  /*fc40*/  IMAD.WIDE R148, R249, 0x4, R4 ;  /* 0x00000004f9947825 */ /* 0x002fc600078e0204 */
[----:B------:R-:W4:Y:S01]  /*fc50*/  LDL.LU.64 R178, [R1+0xbc0] ;  /* 0x000bc00001b27983 */ /* 0x000f220000300a00 */
[----:B------:R-:W-:-:S03]  /*fc60*/  IMAD.WIDE R232, R244, 0x4, R232 ;  /* 0x00000004f4e87825 */ /* 0x000fc600078e02e8 */
[----:B------:R-:W-:Y:S01]  /*fc70*/  LDGSTS.E [R0+0xf600], desc[UR12][R230.64], !P3 ;  /* 0x0f600000e6007fae */ /* 0x000fe2000d9a100c */
[----:B------:R-:W-:-:S03]  /*fc80*/  IMAD.WIDE R236, R244, 0x4, R236 ;  /* 0x00000004f4ec7825 */ /* 0x000fc600078e02ec */
[----:B------:R-:W-:Y:S01]  /*fc90*/  LDGSTS.E [R0+0xf680], desc[UR12][R234.64], !P3 ;  /* 0x0f680000ea007fae */ /* 0x000fe2000d9a100c */
[----:B------:R-:W-:-:S03]  /*fca0*/  IMAD.WIDE R240, R244, 0x4, R240 ;  /* 0x00000004f4f07825 */ /* 0x000fc600078e02f0 */
[----:B------:R-:W-:Y:S01]  /*fcb0*/  LDGSTS.E [R0+0xf700], desc[UR12][R238.64], !P3 ;  /* 0x0f700000ee007fae */ /* 0x000fe2000d9a100c */
[----:B------:R-:W-:-:S04]  /*fcc0*/  IMAD.WIDE R242, R242, 0x4, R4 ;  /* 0x00000004f2f27825 */ /* 0x000fc800078e0204 */
[----:B------:R-:W-:Y:S01]  /*fcd0*/  IMAD.WIDE R244, R244, 0x4, R4 ;  /* 0x00000004f4f47825 */ /* 0x000fe200078e0204 */
[----:B------:R-:W-:Y:S04]  /*fce0*/  LDGSTS.E [R0+0xf780], desc[UR12][R242.64], !P3 ;  /* 0x0f780000f2007fae */ /* 0x000fe8000d9a100c */
[----:B------:R-:W4:Y:S04]  /*fcf0*/  LDL.LU.64 R4, [R1+0xbe8] ;  /* 0x000be80001047983 */ /* 0x000f280000300a00 */
[----:B------:R-:W4:Y:S04]  /*fd00*/  LDL.LU.64 R146, [R1+0xbb8] ;  /* 0x000bb80001927983 */ /* 0x000f280000300a00 */
[----:B------:R1:W-:Y:S01]  /*fd10*/  STL.64 [R1+0x15c8], R148 ;  /* 0x0015c89401007387 */ /* 0x0003e20000100a00 */
[----:B------:R-:W-:-:S03]  /*fd20*/  IMAD.WIDE R138, R249, 0x4, R138 ;  /* 0x00000004f98a7825 */ /* 0x000fc600078e028a */
[----:B------:R-:W-:Y:S01]  /*fd30*/  LDGSTS.E [R0+0xfe00], desc[UR12][R232.64], !P2 ;  /* 0x0fe00000e8007fae */ /* 0x000fe2000d1a100c */
[----:B------:R-:W-:-:S03]  /*fd40*/  IMAD.WIDE R134, R249, 0x4, R134 ;  /* 0x00000004f9867825 */ /* 0x000fc600078e0286 */
[----:B------:R-:W-:Y:S04]  /*fd50*/  LDGSTS.E [R0+0xfe80], desc[UR12][R236.64], !P2 ;  /* 0x0fe80000ec007fae */ /* 0x000fe8000d1a100c */
[----:B-1----:R-:W4:Y:S04]  /*fd60*/  LDL.LU.64 R148, [R1+0xbb0] ;  /* 0x000bb00001947983 */ /* 0x002f280000300a00 */
[----:B------:R-:W4:Y:S01]  /*fd70*/  LDL.LU.64 R150, [R1+0xba8] ;  /* 0x000ba80001967983 */ /* 0x000f220000300a00 */
[----:B------:R-:W-:-:S03]  /*fd80*/  IMAD.WIDE R132, R249, 0x4, R132 ;  /* 0x00000004f9847825 */ /* 0x000fc600078e0284 */
[----:B------:R1:W-:Y:S01]  /*fd90*/  LDGSTS.E [R0+0xff00], desc[UR12][R240.64], !P2 ;  /* 0x0ff00000f0007fae */ /* 0x0003e2000d1a100c */
[----:B------:R-:W-:-:S03]  /*fda0*/  IMAD.WIDE R96, R249, 0x4, R96 ;  /* 0x00000004f9607825 */ /* 0x000fc600078e0260 */
[----:B------:R1:W-:Y:S01]  /*fdb0*/  LDGSTS.E [R0+0xff80], desc[UR12][R244.64], !P2 ;  /* 0x0ff80000f4007fae */ /* 0x0003e2000d1a100c */
[----:B--2---:R-:W-:-:S05]  /*fdc0*/  IMAD.WIDE R140, R249, 0x4, R140 ;  /* 0x00000004f98c7825 */ /* 0x004fca00078e028c */
[----:B------:R2:W-:Y:S04]  /*fdd0*/  STL.64 [R1+0xc38], R140 ;  /* 0x000c388c01007387 */ /* 0x0005e80000100a00 */
[----:B--2---:R-:W2:Y:S01]  /*fde0*/  LDL.LU.64 R140, [R1+0xba0] ;  /* 0x000ba000018c7983 */ /* 0x004ea20000300a00 */
[----:B---3--:R-:W-:-:S05]  /*fdf0*/  IMAD.WIDE R156, R249, 0x4, R156 ;  /* 0x00000004f99c7825 */ /* 0x008fca00078e029c */
[----:B------:R3:W-:Y:S04]  /*fe00*/  STL.64 [R1+0xc40], R156 ;  /* 0x000c409c01007387 */ /* 0x0007e80000100a00 */
[----:B---3--:R-:W3:Y:S01]  /*fe10*/  LDL.LU.64 R156, [R1+0xb98] ;  /* 0x000b9800019c7983 */ /* 0x008ee20000300a00 */
[----:B----4-:R-:W-:-:S05]  /*fe20*/  IMAD.WIDE R158, R249, 0x4, R158 ;  /* 0x00000004f99e7825 */ /* 0x010fca00078e029e */
[----:B------:R4:W-:Y:S04]  /*fe30*/  STL.64 [R1+0xc48], R158 ;  /* 0x000c489e01007387 */ /* 0x0009e80000100a00 */
[----:B----4-:R-:W4:Y:S01]  /*fe40*/  LDL.LU.64 R158, [R1+0xb90] ;  /* 0x000b9000019e7983 */ /* 0x010f220000300a00 */
[----:B------:R-:W-:-:S04]  /*fe50*/  IMAD.WIDE R142, R249, 0x4, R142 ;  /* 0x00000004f98e7825 */ /* 0x000fc800078e028e */
[C---:B------:R-:W-:Y:S01]  /*fe60*/  IMAD.WIDE R164, R249.reuse, 0x4, R164 ;  /* 0x00000004f9a47825 */ /* 0x040fe200078e02a4 */
[----:B------:R1:W-:Y:S03]  /*fe70*/  STL.64 [R1+0xc50], R142 ;  /* 0x000c508e01007387 */ /* 0x0003e60000100a00 */
[C---:B------:R-:W-:Y:S01]  /*fe80*/  IMAD.WIDE R166, R249.reuse, 0x4, R166 ;  /* 0x00000004f9a67825 */ /* 0x040fe200078e02a6 */
[----:B------:R1:W-:Y:S03]  /*fe90*/  STL.64 [R1+0xc58], R164 ;  /* 0x000c58a401007387 */ /* 0x0003e60000100a00 */
[C---:B-1----:R-:W-:Y:S01]  /*fea0*/  IMAD.WIDE R142, R249.reuse, 0x4, R174 ;  /* 0x00000004f98e7825 */ /* 0x042fe200078e02ae */
[----:B------:R-:W2:Y:S03]  /*feb0*/  LDL.LU.64 R164, [R1+0xb88] ;  /* 0x000b880001a47983 */ /* 0x000ea60000300a00 */
[C---:B------:R-:W-:Y:S01]  /*fec0*/  IMAD.WIDE R172, R249.reuse, 0x4, R172 ;  /* 0x00000004f9ac7825 */ /* 0x040fe200078e02ac */
[----:B------:R-:W-:Y:S04]  /*fed0*/  STL.64 [R1+0xc60], R166 ;  /* 0x000c60a601007387 */ /* 0x000fe80000100a00 */
[----:B------:R-:W3:Y:S04]  /*fee0*/  LDL.LU.64 R174, [R1+0xb80] ;  /* 0x000b800001ae7983 */ /* 0x000ee80000300a00 */
[----:B------:R1:W-:Y:S04]  /*fef0*/  STL.64 [R1+0xc68], R142 ;  /* 0x000c688e01007387 */ /* 0x0003e80000100a00 */
[----:B-1----:R-:W4:Y:S04]  /*ff00*/  LDL.LU.64 R142, [R1+0xb78] ;  /* 0x000b7800018e7983 */ /* 0x002f280000300a00 */
[----:B------:R-:W4:Y:S04]  /*ff10*/  LDL.LU.64 R166, [R1+0xb70] ;  /* 0x000b700001a67983 */ /* 0x000f280000300a00 */
[----:B------:R1:W-:Y:S04]  /*ff20*/  STL.64 [R1+0xc70], R172 ;  /* 0x000c70ac01007387 */ /* 0x0003e80000100a00 */
[----:B-1----:R-:W4:Y:S01]  /*ff30*/  LDL.LU.64 R172, [R1+0x3648] ;  /* 0x0036480001ac7983 */ /* 0x002f220000300a00 */
[----:B------:R-:W-:-:S05]  /*ff40*/  IMAD.WIDE R162, R249, 0x4, R162 ;  /* 0x00000004f9a27825 */ /* 0x000fca00078e02a2 */
[----:B------:R1:W-:Y:S04]  /*ff50*/  STL.64 [R1+0xc78], R162 ;  /* 0x000c78a201007387 */ /* 0x0003e80000100a00 */
[----:B-1----:R-:W4:Y:S01]  /*ff60*/  LDL.LU.64 R162, [R1+0xb68] ;  /* 0x000b680001a27983 */ /* 0x002f220000300a00 */
[----:B------:R-:W-:-:S05]  /*ff70*/  IMAD.WIDE R4, R249, 0x4, R4 ;  /* 0x00000004f9047825 */ /* 0x000fca00078e0204 */
[----:B------:R1:W-:Y:S01]  /*ff80*/  STL.64 [R1+0xc80], R4 ;  /* 0x000c800401007387 */ /* 0x0003e20000100a00 */
[----:B------:R-:W-:-:S04]  /*ff90*/  IMAD.WIDE R176, R249, 0x4, R176 ;  /* 0x00000004f9b07825 */ /* 0x000fc800078e02b0 */
[----:B------:R-:W-:-:S04]  /*ffa0*/  IMAD.WIDE R180, R249, 0x4, R180 ;  /* 0x00000004f9b47825 */ /* 0x000fc800078e02b4 */
[----:B-1----:R-:W-:-:S04]  /*ffb0*/  IMAD.WIDE R4, R249, 0x4, R170 ;  /* 0x00000004f9047825 */ /* 0x002fc800078e02aa */
[----:B------:R-:W-:-:S04]  /*ffc0*/  IMAD.WIDE R146, R249, 0x4, R146 ;  /* 0x00000004f9927825 */ /* 0x000fc800078e0292 */
[----:B------:R-:W-:-:S04]  /*ffd0*/  IMAD.WIDE R148, R249, 0x4, R148 ;  /* 0x00000004f9947825 */ /* 0x000fc800078e0294 */
[----:B--2---:R-:W-:-:S04]  /*ffe0*/  IMAD.WIDE R164, R249, 0x4, R164 ;  /* 0x00000004f9a47825 */ /* 0x004fc800078e02a4 */
[----:B---3--:R-:W-:-:S04]  /*fff0*/  IMAD.WIDE R174, R249, 0x4, R174 ;  /* 0x00000004f9ae7825 */ /* 0x008fc800078e02ae */
[----:B----4-:R-:W-:-:S05]  /*10000*/  IMAD.WIDE R172, R249, 0x4, R172 ;  /* 0x00000004f9ac7825 */ /* 0x010fca00078e02ac */
[----:B------:R1:W-:Y:S04]  /*10010*/  STL.64 [R1+0xc88], R172 ;  /* 0x000c88ac01007387 */ /* 0x0003e80000100a00 */
[----:B-1----:R-:W2:Y:S04]  /*10020*/  LDL.LU.64 R172, [R1+0xb50] ;  /* 0x000b500001ac7983 */ /* 0x002ea80000300a00 */
[----:B------:R-:W3:Y:S04]  /*10030*/  LDL.LU.64 R170, [R1+0xb48] ;  /* 0x000b480001aa7983 */ /* 0x000ee80000300a00 */
[----:B------:R1:W-:Y:S04]  /*10040*/  STL.64 [R1+0xc90], R4 ;  /* 0x000c900401007387 */ /* 0x0003e80000100a00 */
[----:B------:R4:W-:Y:S01]  /*10050*/  STL.64 [R1+0xc98], R176 ;  /* 0x000c98b001007387 */ /* 0x0009e20000100a00 */
[----:B-1----:R-:W-:-:S03]  /*10060*/  IMAD.WIDE R4, R249, 0x4, R178 ;  /* 0x00000004f9047825 */ /* 0x002fc600078e02b2 */
[----:B----4-:R-:W4:Y:S04]  /*10070*/  LDL.LU.64 R176, [R1+0xb40] ;  /* 0x000b400001b07983 */ /* 0x010f280000300a00 */
[----:B------:R1:W-:Y:S04]  /*10080*/  STL.64 [R1+0xca0], R180 ;  /* 0x000ca0b401007387 */ /* 0x0003e80000100a00 */
[----:B-1----:R-:W4:Y:S04]  /*10090*/  LDL.LU.64 R180, [R1+0xb38] ;  /* 0x000b380001b47983 */ /* 0x002f280000300a00 */
[----:B------:R1:W-:Y:S04]  /*100a0*/  STL.64 [R1+0xca8], R4 ;  /* 0x000ca80401007387 */ /* 0x0003e80000100a00 */
[----:B------:R-:W4:Y:S04]  /*100b0*/  LDL.LU.64 R178, [R1+0xb30] ;  /* 0x000b300001b27983 */ /* 0x000f280000300a00 */
[----:B------:R1:W-:Y:S02]  /*100c0*/  STL.64 [R1+0xcb0], R146 ;  /* 0x000cb09201007387 */ /* 0x0003e40000100a00 */
[----:B-1----:R-:W-:-:S02]  /*100d0*/  IMAD.WIDE R4, R249, 0x4, R150 ;  /* 0x00000004f9047825 */ /* 0x002fc400078e0296 */
[----:B------:R-:W4:Y:S04]  /*100e0*/  LDL.LU.64 R146, [R1+0xb28] ;  /* 0x000b280001927983 */ /* 0x000f280000300a00 */
[----:B------:R1:W-:Y:S04]  /*100f0*/  STL.64 [R1+0xcb8], R148 ;  /* 0x000cb89401007387 */ /* 0x0003e80000100a00 */
[----:B-1----:R-:W4:Y:S04]  /*10100*/  LDL.LU.64 R148, [R1+0xb20] ;  /* 0x000b200001947983 */ /* 0x002f280000300a00 */
[----:B------:R1:W-:Y:S04]  /*10110*/  STL.64 [R1+0xcc0], R4 ;  /* 0x000cc00401007387 */ /* 0x0003e80000100a00 */
[----:B------:R-:W4:Y:S01]  /*10120*/  LDL.LU.64 R150, [R1+0xb18] ;  /* 0x000b180001967983 */ /* 0x000f220000300a00 */
[----:B-1----:R-:W-:-:S04]  /*10130*/  IMAD.WIDE R4, R249, 0x4, R140 ;  /* 0x00000004f9047825 */ /* 0x002fc800078e028c */
[C---:B------:R-:W-:Y:S01]  /*10140*/  IMAD.WIDE R140, R249.reuse, 0x4, R156 ;  /* 0x00000004f98c7825 */ /* 0x040fe200078e029c */
[----:B------:R1:W-:Y:S03]  /*10150*/  STL.64 [R1+0xcc8], R4 ;  /* 0x000cc80401007387 */ /* 0x0003e60000100a00 */
[----:B------:R-:W-:-:S04]  /*10160*/  IMAD.WIDE R156, R249, 0x4, R158 ;  /* 0x00000004f99c7825 */ /* 0x000fc800078e029e */
[C---:B------:R-:W-:Y:S01]  /*10170*/  IMAD.WIDE R142, R249.reuse, 0x4, R142 ;  /* 0x00000004f98e7825 */ /* 0x040fe200078e028e */
[----:B-1----:R-:W4:Y:S04]  /*10180*/  LDL.LU.64 R4, [R1+0xb10] ;  /* 0x000b100001047983 */ /* 0x002f280000300a00 */
[----:B------:R1:W-:Y:S01]  /*10190*/  STL.64 [R1+0xcd0], R140 ;  /* 0x000cd08c01007387 */ /* 0x0003e20000100a00 */
[----:B------:R-:W-:-:S03]  /*101a0*/  IMAD.WIDE R162, R249, 0x4, R162 ;  /* 0x00000004f9a27825 */ /* 0x000fc600078e02a2 */
[----:B-1----:R-:W4:Y:S04]  /*101b0*/  LDL.LU.64 R140, [R1+0xb08] ;  /* 0x000b0800018c7983 */ /* 0x002f280000300a00 */
[----:B------:R1:W-:Y:S04]  /*101c0*/  STL.64 [R1+0xcd8], R156 ;  /* 0x000cd89c01007387 */ /* 0x0003e80000100a00 */
[----:B-1----:R-:W4:Y:S04]  /*101d0*/  LDL.LU.64 R156, [R1+0xb00] ;  /* 0x000b0000019c7983 */ /* 0x002f280000300a00 */
[----:B------:R-:W4:Y:S04]  /*101e0*/  LDL.LU.64 R158, [R1+0xaf8] ;  /* 0x000af800019e7983 */ /* 0x000f280000300a00 */
[----:B------:R1:W-:Y:S04]  /*101f0*/  STL.64 [R1+0xce0], R164 ;  /* 0x000ce0a401007387 */ /* 0x0003e80000100a00 */
[----:B-1----:R-:W4:Y:S04]  /*10200*/  LDL.LU.64 R164, [R1+0x3640] ;  /* 0x0036400001a47983 */ /* 0x002f280000300a00 */
[----:B------:R1:W-:Y:S04]  /*10210*/  STL.64 [R1+0xce8], R174 ;  /* 0x000ce8ae01007387 */ /* 0x0003e80000100a00 */
[----:B-1----:R-:W4:Y:S04]  /*10220*/  LDL.LU.64 R174, [R1+0x3638] ;  /* 0x0036380001ae7983 */ /* 0x002f280000300a00 */
[----:B------:R1:W-:Y:S02]  /*10230*/  STL.64 [R1+0xcf0], R142 ;  /* 0x000cf08e01007387 */ /* 0x0003e40000100a00 */
[----:B-1----:R-:W-:-:S02]  /*10240*/  IMAD.WIDE R142, R249, 0x4, R166 ;  /* 0x00000004f98e7825 */ /* 0x002fc400078e02a6 */
[----:B------:R-:W4:Y:S04]  /*10250*/  LDL.LU.64 R166, [R1+0xaf0] ;  /* 0x000af00001a67983 */ /* 0x000f280000300a00 */
[----:B------:R1:W-:Y:S04]  /*10260*/  STL.64 [R1+0xcf8], R142 ;  /* 0x000cf88e01007387 */ /* 0x0003e80000100a00 */
[----:B-1----:R-:W4:Y:S04]  /*10270*/  LDL.LU.64 R142, [R1+0xae8] ;  /* 0x000ae800018e7983 */ /* 0x002f280000300a00 */
[----:B------:R1:W-:Y:S04]  /*10280*/  STL.64 [R1+0xd00], R162 ;  /* 0x000d00a201007387 */ /* 0x0003e80000100a00 */
[----:B-1----:R-:W4:Y:S01]  /*10290*/  LDL.LU.64 R162, [R1+0x3630] ;  /* 0x0036300001a27983 */ /* 0x002f220000300a00 */
[----:B--2---:R-:W-:-:S04]  /*102a0*/  IMAD.WIDE R172, R249, 0x4, R172 ;  /* 0x00000004f9ac7825 */ /* 0x004fc800078e02ac */
[----:B---3--:R-:W-:-:S04]  /*102b0*/  IMAD.WIDE R170, R249, 0x4, R170 ;  /* 0x00000004f9aa7825 */ /* 0x008fc800078e02aa */
[----:B----4-:R-:W-:-:S04]  /*102c0*/  IMAD.WIDE R176, R249, 0x4, R176 ;  /* 0x00000004f9b07825 */ /* 0x010fc800078e02b0 */
[----:B------:R-:W-:-:S04]  /*102d0*/  IMAD.WIDE R180, R249, 0x4, R180 ;  /* 0x00000004f9b47825 */ /* 0x000fc800078e02b4 */
        /* <DEDUP_REMOVED lines=9> */
[----:B------:R-:W-:-:S05]  /*10370*/  IMAD.WIDE R162, R249, 0x4, R162 ;  /* 0x00000004f9a27825 */ /* 0x000fca00078e02a2 */
[----:B------:R1:W-:Y:S04]  /*10380*/  STL.64 [R1+0xd08], R162 ;  /* 0x000d08a201007387 */ /* 0x0003e80000100a00 */
[----:B-1----:R-:W2:Y:S04]  /*10390*/  LDL.LU.64 R162, [R1+0xad0] ;  /* 0x000ad00001a27983 */ /* 0x002ea80000300a00 */
[----:B------:R1:W-:Y:S04]  /*103a0*/  STL.64 [R1+0xd10], R174 ;  /* 0x000d10ae01007387 */ /* 0x0003e80000100a00 */
[----:B-1----:R-:W3:Y:S04]  /*103b0*/  LDL.LU.64 R174, [R1+0xac8] ;  /* 0x000ac80001ae7983 */ /* 0x002ee80000300a00 */
[----:B------:R1:W-:Y:S04]  /*103c0*/  STL.64 [R1+0xd18], R172 ;  /* 0x000d18ac01007387 */ /* 0x0003e80000100a00 */
[----:B-1----:R-:W4:Y:S04]  /*103d0*/  LDL.LU.64 R172, [R1+0xac0] ;  /* 0x000ac00001ac7983 */ /* 0x002f280000300a00 */
        /* <DEDUP_REMOVED lines=15> */
[----:B------:R1:W-:Y:S02]  /*104d0*/  STL.64 [R1+0xd60], R140 ;  /* 0x000d608c01007387 */ /* 0x0003e40000100a00 */
[----:B-1----:R-:W-:-:S02]  /*104e0*/  IMAD.WIDE R4, R249, 0x4, R158 ;  /* 0x00000004f9047825 */ /* 0x002fc400078e029e */
[----:B------:R-:W4:Y:S04]  /*104f0*/  LDL.LU.64 R140, [R1+0xa80] ;  /* 0x000a8000018c7983 */ /* 0x000f280000300a00 */
[----:B------:R1:W-:Y:S04]  /*10500*/  STL.64 [R1+0xd68], R156 ;  /* 0x000d689c01007387 */ /* 0x0003e80000100a00 */
[----:B-1----:R-:W4:Y:S04]  /*10510*/  LDL.LU.64 R156, [R1+0xa78] ;  /* 0x000a7800019c7983 */ /* 0x002f280000300a00 */
[----:B------:R1:W-:Y:S04]  /*10520*/  STL.64 [R1+0xd70], R4 ;  /* 0x000d700401007387 */ /* 0x0003e80000100a00 */
[----:B------:R-:W4:Y:S04]  /*10530*/  LDL.LU.64 R158, [R1+0xa70] ;  /* 0x000a7000019e7983 */ /* 0x000f280000300a00 */
[----:B-1----:R-:W4:Y:S04]  /*10540*/  LDL.LU.64 R4, [R1+0xa68] ;  /* 0x000a680001047983 */ /* 0x002f280000300a00 */
[----:B------:R1:W-:Y:S04]  /*10550*/  STL.64 [R1+0xd78], R166 ;  /* 0x000d78a601007387 */ /* 0x0003e80000100a00 */
[----:B-1----:R-:W4:Y:S01]  /*10560*/  LDL.LU.64 R166, [R1+0x3628] ;  /* 0x0036280001a67983 */ /* 0x002f220000300a00 */
[----:B------:R-:W-:-:S04]  /*10570*/  IMAD.WIDE R142, R249, 0x4, R142 ;  /* 0x00000004f98e7825 */ /* 0x000fc800078e028e */
[C---:B------:R-:W-:Y:S01]  /*10580*/  IMAD.WIDE R164, R249.reuse, 0x4, R164 ;  /* 0x00000004f9a47825 */ /* 0x040fe200078e02a4 */
[----:B------:R2:W-:Y:S03]  /*10590*/  STL.64 [R1+0xd80], R142 ;  /* 0x000d808e01007387 */ /* 0x0005e60000100a00 */
[----:B--2---:R-:W-:-:S04]  /*105a0*/  IMAD.WIDE R142, R249, 0x4, R162 ;  /* 0x00000004f98e7825 */ /* 0x004fc800078e02a2 */
[----:B---3--:R-:W-:-:S04]  /*105b0*/  IMAD.WIDE R174, R249, 0x4, R174 ;  /* 0x00000004f9ae7825 */ /* 0x008fc800078e02ae */
[----:B----4-:R-:W-:-:S04]  /*105c0*/  IMAD.WIDE R172, R249, 0x4, R172 ;  /* 0x00000004f9ac7825 */ /* 0x010fc800078e02ac */
        /* <DEDUP_REMOVED lines=31> */
[----:B------:R1:W-:Y:S04]  /*107c0*/  STL.64 [R1+0xdd8], R146 ;  /* 0x000dd89201007387 */ /* 0x0003e80000100a00 */
        /* <DEDUP_REMOVED lines=8> */
[----:B------:R1:W-:Y:S04]  /*10850*/  STL.64 [R1+0xdf8], R158 ;  /* 0x000df89e01007387 */ /* 0x0003e80000100a00 */
[----:B-1----:R-:W4:Y:S01]  /*10860*/  LDL.LU.64 R158, [R1+0x3610] ;  /* 0x00361000019e7983 */ /* 0x002f220000300a00 */
[----:B------:R-:W-:-:S05]  /*10870*/  IMAD.WIDE R4, R249, 0x4, R4 ;  /* 0x00000004f9047825 */ /* 0x000fca00078e0204 */
        /* <DEDUP_REMOVED lines=46> */
[----:B-1----:R-:W4:Y:S01]  /*10b60*/  LDL.LU.64 R150, [R1+0x35f0] ;  /* 0x0035f00001967983 */ /* 0x002f220000300a00 */
[----:B------:R-:W-:-:S04]  /*10b70*/  IMAD.WIDE R4, R249, 0x4, R4 ;  /* 0x00000004f9047825 */ /* 0x000fc800078e0204 */
        /* <DEDUP_REMOVED lines=19> */
[----:B-1----:R-:W2:Y:S04]  /*10cb0*/  LDL.LU.64 R4, [R1+0x938] ;  /* 0x0009380001047983 */ /* 0x002ea80000300a00 */
        /* <DEDUP_REMOVED lines=17> */
[----:B-1----:R-:W2:Y:S01]  /*10dd0*/  LDL.LU.64 R176, [R1+0x35e8] ;  /* 0x0035e80001b07983 */ /* 0x002ea20000300a00 */
[----:B------:R-:W-:-:S04]  /*10de0*/  IMAD.WIDE R180, R249, 0x4, R180 ;  /* 0x00000004f9b47825 */ /* 0x000fc800078e02b4 */
[C---:B------:R-:W-:Y:S01]  /*10df0*/  IMAD.WIDE R178, R249.reuse, 0x4, R178 ;  /* 0x00000004f9b27825 */ /* 0x040fe200078e02b2 */
[----:B------:R1:W-:Y:S03]  /*10e00*/  STL.64 [R1+0xee8], R180 ;  /* 0x000ee8b401007387 */ /* 0x0003e60000100a00 */
[----:B------:R-:W-:-:S04]  /*10e10*/  IMAD.WIDE R142, R249, 0x4, R142 ;  /* 0x00000004f98e7825 */ /* 0x000fc800078e028e */
[C---:B------:R-:W-:Y:S01]  /*10e20*/  IMAD.WIDE R140, R249.reuse, 0x4, R140 ;  /* 0x00000004f98c7825 */ /* 0x040fe200078e028c */
[----:B-1----:R-:W3:Y:S04]  /*10e30*/  LDL.LU.64 R180, [R1+0x35e0] ;  /* 0x0035e00001b47983 */ /* 0x002ee80000300a00 */
[----:B------:R1:W-:Y:S04]  /*10e40*/  STL.64 [R1+0xef0], R178 ;  /* 0x000ef0b201007387 */ /* 0x0003e80000100a00 */
[----:B-1----:R-:W3:Y:S01]  /*10e50*/  LDL.LU.64 R178, [R1+0x35d8] ;  /* 0x0035d80001b27983 */ /* 0x002ee20000300a00 */
[----:B--2---:R-:W-:-:S05]  /*10e60*/  IMAD.WIDE R176, R249, 0x4, R176 ;  /* 0x00000004f9b07825 */ /* 0x004fca00078e02b0 */
        /* <DEDUP_REMOVED lines=9> */
[C---:B---3--:R-:W-:Y:S01]  /*10f00*/  IMAD.WIDE R148, R249.reuse, 0x4, R148 ;  /* 0x00000004f9947825 */ /* 0x048fe200078e0294 */
[----:B------:R1:W-:Y:S03]  /*10f10*/  STL.64 [R1+0xf18], R150 ;  /* 0x000f189601007387 */ /* 0x0003e60000100a00 */
[----:B----4-:R-:W-:-:S04]  /*10f20*/  IMAD.WIDE R146, R249, 0x4, R146 ;  /* 0x00000004f9927825 */ /* 0x010fc800078e0292 */
[C---:B------:R-:W-:Y:S01]  /*10f30*/  IMAD.WIDE R4, R249.reuse, 0x4, R4 ;  /* 0x00000004f9047825 */ /* 0x040fe200078e0204 */
[----:B-1----:R-:W3:Y:S03]  /*10f40*/  LDL.LU.64 R150, [R1+0x8b8] ;  /* 0x0008b80001967983 */ /* 0x002ee60000300a00 */
[C---:B------:R-:W-:Y:S01]  /*10f50*/  IMAD.WIDE R158, R249.reuse, 0x4, R158 ;  /* 0x00000004f99e7825 */ /* 0x040fe200078e029e */
[----:B------:R1:W-:Y:S03]  /*10f60*/  STL.64 [R1+0xf20], R148 ;  /* 0x000f209401007387 */ /* 0x0003e60000100a00 */
[C---:B------:R-:W-:Y:S01]  /*10f70*/  IMAD.WIDE R156, R249.reuse, 0x4, R156 ;  /* 0x00000004f99c7825 */ /* 0x040fe200078e029c */
        /* <DEDUP_REMOVED lines=10> */
[C---:B------:R-:W-:Y:S01]  /*11020*/  IMAD.WIDE R164, R249.reuse, 0x4, R164 ;  /* 0x00000004f9a47825 */ /* 0x040fe200078e02a4 */
[----:B------:R1:W-:Y:S03]  /*11030*/  STL.64 [R1+0xf48], R166 ;  /* 0x000f48a601007387 */ /* 0x0003e60000100a00 */
[C---:B------:R-:W-:Y:S01]  /*11040*/  IMAD.WIDE R162, R249.reuse, 0x4, R162 ;  /* 0x00000004f9a27825 */ /* 0x040fe200078e02a2 */
[----:B-1----:R-:W4:Y:S04]  /*11050*/  LDL.LU.64 R166, [R1+0x888] ;  /* 0x0008880001a67983 */ /* 0x002f280000300a00 */
[----:B------:R1:W-:Y:S01]  /*11060*/  STL.64 [R1+0xf50], R164 ;  /* 0x000f50a401007387 */ /* 0x0003e20000100a00 */
[----:B------:R-:W-:-:S03]  /*11070*/  IMAD.WIDE R174, R249, 0x4, R174 ;  /* 0x00000004f9ae7825 */ /* 0x000fc600078e02ae */
[----:B-1----:R-:W4:Y:S04]  /*11080*/  LDL.LU.64 R164, [R1+0x880] ;  /* 0x0008800001a47983 */ /* 0x002f280000300a00 */
[----:B------:R1:W-:Y:S01]  /*11090*/  STL.64 [R1+0xf58], R162 ;  /* 0x000f58a201007387 */ /* 0x0003e20000100a00 */
[----:B------:R-:W-:-:S03]  /*110a0*/  IMAD.WIDE R172, R249, 0x4, R172 ;  /* 0x00000004f9ac7825 */ /* 0x000fc600078e02ac */
[----:B-1----:R-:W4:Y:S01]  /*110b0*/  LDL.LU.64 R162, [R1+0x878] ;  /* 0x0008780001a27983 */ /* 0x002f220000300a00 */
[----:B------:R-:W-:-:S03]  /*110c0*/  IMAD.WIDE R170, R249, 0x4, R170 ;  /* 0x00000004f9aa7825 */ /* 0x000fc600078e02aa */
        /* <DEDUP_REMOVED lines=10> */
[----:B------:R1:W-:Y:S01]  /*11170*/  STL.64 [R1+0xf88], R96 ;  /* 0x000f886001007387 */ /* 0x0003e20000100a00 */
[----:B------:R-:W-:-:S03]  /*11180*/  IMAD.WIDE R168, R249, 0x4, R168 ;  /* 0x00000004f9a87825 */ /* 0x000fc600078e02a8 */
[----:B-1----:R-:W4:Y:S04]  /*11190*/  LDL.LU.64 R96, [R1+0x840] ;  /* 0x0008400001607983 */ /* 0x002f280000300a00 */
[----:B------:R1:W-:Y:S04]  /*111a0*/  STL.64 [R1+0xf90], R168 ;  /* 0x000f90a801007387 */ /* 0x0003e80000100a00 */
[----:B-1----:R-:W4:Y:S01]  /*111b0*/  LDL.LU.64 R168, [R1+0x35b0] ;  /* 0x0035b00001a87983 */ /* 0x002f220000300a00 */
[----:B--2---:R-:W-:-:S05]  /*111c0*/  IMAD.WIDE R142, R249, 0x4, R142 ;  /* 0x00000004f98e7825 */ /* 0x004fca00078e028e */
[----:B------:R1:W-:Y:S01]  /*111d0*/  STL.64 [R1+0xf98], R142 ;  /* 0x000f988e01007387 */ /* 0x0003e20000100a00 */
[----:B------:R-:W-:-:S03]  /*111e0*/  IMAD.WIDE R140, R249, 0x4, R140 ;  /* 0x00000004f98c7825 */ /* 0x000fc600078e028c */
[----:B-1----:R-:W2:Y:S04]  /*111f0*/  LDL.LU.64 R142, [R1+0x838] ;  /* 0x00083800018e7983 */ /* 0x002ea80000300a00 */
[----:B------:R1:W-:Y:S01]  /*11200*/  STL.64 [R1+0xfa0], R140 ;  /* 0x000fa08c01007387 */ /* 0x0003e20000100a00 */
[----:B------:R-:W-:-:S03]  /*11210*/  IMAD.WIDE R138, R249, 0x4, R138 ;  /* 0x00000004f98a7825 */ /* 0x000fc600078e028a */
[----:B-1----:R-:W2:Y:S04]  /*11220*/  LDL.LU.64 R140, [R1+0x830] ;  /* 0x00083000018c7983 */ /* 0x002ea80000300a00 */
[----:B------:R1:W-:Y:S04]  /*11230*/  STL.64 [R1+0xfa8], R138 ;  /* 0x000fa88a01007387 */ /* 0x0003e80000100a00 */
[----:B-1----:R-:W2:Y:S01]  /*11240*/  LDL.LU.64 R138, [R1+0x828] ;  /* 0x00082800018a7983 */ /* 0x002ea20000300a00 */
[----:B---3--:R-:W-:-:S05]  /*11250*/  IMAD.WIDE R150, R249, 0x4, R150 ;  /* 0x00000004f9967825 */ /* 0x008fca00078e0296 */
[----:B------:R1:W-:Y:S01]  /*11260*/  STL.64 [R1+0xfb0], R150 ;  /* 0x000fb09601007387 */ /* 0x0003e20000100a00 */
[----:B----4-:R-:W-:-:S03]  /*11270*/  IMAD.WIDE R148, R249, 0x4, R148 ;  /* 0x00000004f9947825 */ /* 0x010fc600078e0294 */
[----:B-1----:R-:W3:Y:S04]  /*11280*/  LDL.LU.64 R150, [R1+0x820] ;  /* 0x0008200001967983 */ /* 0x002ee80000300a00 */
[----:B------:R1:W-:Y:S01]  /*11290*/  STL.64 [R1+0xfb8], R148 ;  /* 0x000fb89401007387 */ /* 0x0003e20000100a00 */
[----:B------:R-:W-:-:S03]  /*112a0*/  IMAD.WIDE R146, R249, 0x4, R146 ;  /* 0x00000004f9927825 */ /* 0x000fc600078e0292 */
[----:B-1----:R-:W4:Y:S04]  /*112b0*/  LDL.LU.64 R148, [R1+0x818] ;  /* 0x0008180001947983 */ /* 0x002f280000300a00 */
[----:B------:R1:W-:Y:S01]  /*112c0*/  STL.64 [R1+0xfc0], R146 ;  /* 0x000fc09201007387 */ /* 0x0003e20000100a00 */
[----:B------:R-:W-:-:S03]  /*112d0*/  IMAD.WIDE R4, R249, 0x4, R4 ;  /* 0x00000004f9047825 */ /* 0x000fc600078e0204 */
[----:B-1----:R-:W4:Y:S04]  /*112e0*/  LDL.LU.64 R146, [R1+0x810] ;  /* 0x0008100001927983 */ /* 0x002f280000300a00 */
[----:B------:R1:W-:Y:S01]  /*112f0*/  STL.64 [R1+0xfc8], R4 ;  /* 0x000fc80401007387 */ /* 0x0003e20000100a00 */
[----:B------:R-:W-:-:S05]  /*11300*/  IMAD.WIDE R158, R249, 0x4, R158 ;  /* 0x00000004f99e7825 */ /* 0x000fca00078e029e */
[----:B------:R1:W-:Y:S02]  /*11310*/  STL.64 [R1+0xfd0], R158 ;  /* 0x000fd09e01007387 */ /* 0x0003e40000100a00 */
[C---:B-1----:R-:W-:Y:S02]  /*11320*/  IMAD.WIDE R4, R249.reuse, 0x4, R156 ;  /* 0x00000004f9047825 */ /* 0x042fe400078e029c */
[----:B------:R-:W4:Y:S04]  /*11330*/  LDL.LU.64 R158, [R1+0x808] ;  /* 0x00080800019e7983 */ /* 0x000f280000300a00 */
[----:B------:R-:W4:Y:S04]  /*11340*/  LDL.LU.64 R156, [R1+0x800] ;  /* 0x00080000019c7983 */ /* 0x000f280000300a00 */
[----:B------:R1:W-:Y:S04]  /*11350*/  STL.64 [R1+0xfd8], R4 ;  /* 0x000fd80401007387 */ /* 0x0003e80000100a00 */
[----:B-1----:R-:W4:Y:S01]  /*11360*/  LDL.LU.64 R4, [R1+0x7f8] ;  /* 0x0007f80001047983 */ /* 0x002f220000300a00 */
[----:B------:R-:W-:-:S04]  /*11370*/  IMAD.WIDE R166, R249, 0x4, R166 ;  /* 0x00000004f9a67825 */ /* 0x000fc800078e02a6 */
[C---:B------:R-:W-:Y:S01]  /*11380*/  IMAD.WIDE R160, R249.reuse, 0x4, R160 ;  /* 0x00000004f9a07825 */ /* 0x040fe200078e02a0 */
[----:B------:R1:W-:Y:S03]  /*11390*/  STL.64 [R1+0xfe0], R166 ;  /* 0x000fe0a601007387 */ /* 0x0003e60000100a00 */
[C---:B------:R-:W-:Y:S01]  /*113a0*/  IMAD.WIDE R164, R249.reuse, 0x4, R164 ;  /* 0x00000004f9a47825 */ /* 0x040fe200078e02a4 */
[----:B-1----:R-:W4:Y:S03]  /*113b0*/  LDL.LU.64 R166, [R1+0x35a8] ;  /* 0x0035a80001a67983 */ /* 0x002f260000300a00 */
[C---:B------:R-:W-:Y:S01]  /*113c0*/  IMAD.WIDE R106, R249.reuse, 0x4, R106 ;  /* 0x00000004f96a7825 */ /* 0x040fe200078e026a */
[----:B------:R1:W-:Y:S03]  /*113d0*/  STL.64 [R1+0xfe8], R164 ;  /* 0x000fe8a401007387 */ /* 0x0003e60000100a00 */
[C---:B------:R-:W-:Y:S01]  /*113e0*/  IMAD.WIDE R162, R249.reuse, 0x4, R162 ;  /* 0x00000004f9a27825 */ /* 0x040fe200078e02a2 */
[----:B-1----:R-:W4:Y:S03]  /*113f0*/  LDL.LU.64 R164, [R1+0x35a0] ;  /* 0x0035a00001a47983 */ /* 0x002f260000300a00 */
        /* <DEDUP_REMOVED lines=12> */
[----:B------:R1:W-:Y:S01]  /*114c0*/  STL.64 [R1+0x1018], R134 ;  /* 0x0010188601007387 */ /* 0x0003e20000100a00 */
[----:B------:R-:W-:-:S03]  /*114d0*/  IMAD.WIDE R132, R249, 0x4, R132 ;  /* 0x00000004f9847825 */ /* 0x000fc600078e0284 */
[----:B-1----:R-:W4:Y:S04]  /*114e0*/  LDL.LU.64 R152, [R1+0x7c0] ;  /* 0x0007c00001987983 */ /* 0x002f280000300a00 */
[----:B------:R1:W-:Y:S04]  /*114f0*/  STL.64 [R1+0x1020], R132 ;  /* 0x0010208401007387 */ /* 0x0003e80000100a00 */
[----:B------:R-:W4:Y:S01]  /*11500*/  LDL.LU.64 R134, [R1+0x7b8] ;  /* 0x0007b80001867983 */ /* 0x000f220000300a00 */
[----:B------:R-:W-:-:S05]  /*11510*/  IMAD.WIDE R96, R249, 0x4, R96 ;  /* 0x00000004f9607825 */ /* 0x000fca00078e0260 */
[----:B------:R1:W-:Y:S04]  /*11520*/  STL.64 [R1+0x1028], R96 ;  /* 0x0010286001007387 */ /* 0x0003e80000100a00 */
[----:B-1----:R-:W4:Y:S04]  /*11530*/  LDL.LU.64 R132, [R1+0x7b0] ;  /* 0x0007b00001847983 */ /* 0x002f280000300a00 */
[----:B------:R-:W4:Y:S01]  /*11540*/  LDL.LU.64 R96, [R1+0x7a8] ;  /* 0x0007a80001607983 */ /* 0x000f220000300a00 */
        /* <DEDUP_REMOVED lines=16> */
[----:B------:R1:W-:Y:S04]  /*11650*/  STL.64 [R1+0x1058], R146 ;  /* 0x0010589201007387 */ /* 0x0003e80000100a00 */
[----:B-1----:R-:W4:Y:S01]  /*11660*/  LDL.LU.64 R146, [R1+0x778] ;  /* 0x0007780001927983 */ /* 0x002f220000300a00 */
[----:B------:R-:W-:-:S04]  /*11670*/  IMAD.WIDE R158, R249, 0x4, R158 ;  /* 0x00000004f99e7825 */ /* 0x000fc800078e029e */
[C---:B------:R-:W-:Y:S01]  /*11680*/  IMAD.WIDE R156, R249.reuse, 0x4, R156 ;  /* 0x00000004f99c7825 */ /* 0x040fe200078e029c */
[----:B------:R1:W-:Y:S04]  /*11690*/  STL.64 [R1+0x1060], R158 ;  /* 0x0010609e01007387 */ /* 0x0003e80000100a00 */
[----:B-1----:R-:W4:Y:S01]  /*116a0*/  LDL.LU.64 R158, [R1+0x3588] ;  /* 0x00358800019e7983 */ /* 0x002f220000300a00 */
[----:B------:R-:W-:-:S03]  /*116b0*/  IMAD.WIDE R4, R249, 0x4, R4 ;  /* 0x00000004f9047825 */ /* 0x000fc600078e0204 */
[----:B------:R1:W-:Y:S04]  /*116c0*/  STL.64 [R1+0x1068], R156 ;  /* 0x0010689c01007387 */ /* 0x0003e80000100a00 */
[----:B-1----:R-:W4:Y:S04]  /*116d0*/  LDL.LU.64 R156, [R1+0x3580] ;  /* 0x00358000019c7983 */ /* 0x002f280000300a00 */
[----:B------:R1:W-:Y:S02]  /*116e0*/  STL.64 [R1+0x1070], R4 ;  /* 0x0010700401007387 */ /* 0x0003e40000100a00 */
[----:B-1----:R-:W-:-:S02]  /*116f0*/  IMAD.WIDE R4, R249, 0x4, R154 ;  /* 0x00000004f9047825 */ /* 0x002fc400078e029a */
[----:B------:R-:W4:Y:S04]  /*11700*/  LDL.LU.64 R154, [R1+0x3578] ;  /* 0x00357800019a7983 */ /* 0x000f280000300a00 */
[----:B------:R1:W-:Y:S02]  /*11710*/  STL.64 [R1+0x1078], R4 ;  /* 0x0010780401007387 */ /* 0x0003e40000100a00 */
[C---:B-1----:R-:W-:Y:S02]  /*11720*/  IMAD.WIDE R4, R249.reuse, 0x4, R120 ;  /* 0x00000004f9047825 */ /* 0x042fe400078e0278 */
[----:B------:R-:W4:Y:S04]  /*11730*/  LDL.LU.64 R120, [R1+0x750] ;  /* 0x0007500001787983 */ /* 0x000f280000300a00 */
[----:B------:R1:W-:Y:S02]  /*11740*/  STL.64 [R1+0x1080], R4 ;  /* 0x0010800401007387 */ /* 0x0003e40000100a00 */
[----:B-1----:R-:W-:-:S04]  /*11750*/  IMAD.WIDE R4, R249, 0x4, R136 ;  /* 0x00000004f9047825 */ /* 0x002fc800078e0288 */
[C---:B------:R-:W-:Y:S01]  /*11760*/  IMAD.WIDE R136, R249.reuse, 0x4, R126 ;  /* 0x00000004f9887825 */ /* 0x040fe200078e027e */
[----:B------:R1:W-:Y:S04]  /*11770*/  STL.64 [R1+0x1088], R4 ;  /* 0x0010880401007387 */ /* 0x0003e80000100a00 */
[----:B-1----:R-:W4:Y:S01]  /*11780*/  LDL.LU.64 R4, [R1+0x748] ;  /* 0x0007480001047983 */ /* 0x002f220000300a00 */
[----:B------:R-:W-:-:S03]  /*11790*/  IMAD.WIDE R126, R249, 0x4, R106 ;  /* 0x00000004f97e7825 */ /* 0x000fc600078e026a */
[----:B------:R1:W-:Y:S04]  /*117a0*/  STL.64 [R1+0x1090], R136 ;  /* 0x0010908801007387 */ /* 0x0003e80000100a00 */
[----:B------:R-:W4:Y:S04]  /*117b0*/  LDL.LU.64 R106, [R1+0x740] ;  /* 0x00074000016a7983 */ /* 0x000f280000300a00 */
[----:B------:R1:W-:Y:S01]  /*117c0*/  STL.64 [R1+0x1098], R126 ;  /* 0x0010987e01007387 */ /* 0x0003e20000100a00 */
[----:B------:R-:W-:-:S03]  /*117d0*/  IMAD.WIDE R250, R249, 0x4, R250 ;  /* 0x00000004f9fa7825 */ /* 0x000fc600078e02fa */
[----:B-1----:R-:W4:Y:S04]  /*117e0*/  LDL.LU.64 R136, [R1+0x738] ;  /* 0x0007380001887983 */ /* 0x002f280000300a00 */
[----:B------:R-:W4:Y:S04]  /*117f0*/  LDL.LU.64 R126, [R1+0x730] ;  /* 0x00073000017e7983 */ /* 0x000f280000300a00 */
[----:B------:R1:W-:Y:S01]  /*11800*/  STL.64 [R1+0x10a0], R250 ;  /* 0x0010a0fa01007387 */ /* 0x0003e20000100a00 */
[----:B------:R-:W-:-:S03]  /*11810*/  IMAD.WIDE R152, R249, 0x4, R152 ;  /* 0x00000004f9987825 */ /* 0x000fc600078e0298 */
[----:B-1----:R-:W4:Y:S01]  /*11820*/  LDL.LU.64 R250, [R1+0x728] ;  /* 0x0007280001fa7983 */ /* 0x002f220000300a00 */
[----:B------:R-:W-:-:S03]  /*11830*/  IMAD.WIDE R134, R249, 0x4, R134 ;  /* 0x00000004f9867825 */ /* 0x000fc600078e0286 */
        /* <DEDUP_REMOVED lines=19> */
[----:B---3--:R-:W-:-:S04]  /*11970*/  IMAD.WIDE R150, R249, 0x4, R150 ;  /* 0x00000004f9967825 */ /* 0x008fc800078e0296 */
[C---:B------:R-:W-:Y:S01]  /*11980*/  IMAD.WIDE R144, R249.reuse, 0x4, R144 ;  /* 0x00000004f9907825 */ /* 0x040fe200078e0290 */
[----:B------:R1:W-:Y:S03]  /*11990*/  STL.64 [R1+0x10e0], R150 ;  /* 0x0010e09601007387 */ /* 0x0003e60000100a00 */
[----:B----4-:R-:W-:-:S04]  /*119a0*/  IMAD.WIDE R148, R249, 0x4, R148 ;  /* 0x00000004f9947825 */ /* 0x010fc800078e0294 */
[C---:B------:R-:W-:Y:S01]  /*119b0*/  IMAD.WIDE R116, R249.reuse, 0x4, R116 ;  /* 0x00000004f9747825 */ /* 0x040fe200078e0274 */
[----:B-1----:R-:W3:Y:S04]  /*119c0*/  LDL.LU.64 R150, [R1+0x3568] ;  /* 0x0035680001967983 */ /* 0x002ee80000300a00 */
[----:B------:R1:W-:Y:S01]  /*119d0*/  STL.64 [R1+0x10e8], R148 ;  /* 0x0010e89401007387 */ /* 0x0003e20000100a00 */
[----:B------:R-:W-:-:S04]  /*119e0*/  IMAD.WIDE R146, R249, 0x4, R146 ;  /* 0x00000004f9927825 */ /* 0x000fc800078e0292 */
[C---:B------:R-:W-:Y:S01]  /*119f0*/  IMAD.WIDE R76, R249.reuse, 0x4, R76 ;  /* 0x00000004f94c7825 */ /* 0x040fe200078e024c */
[----:B-1----:R-:W4:Y:S04]  /*11a00*/  LDL.LU.64 R148, [R1+0x3560] ;  /* 0x0035600001947983 */ /* 0x002f280000300a00 */
[----:B------:R1:W-:Y:S04]  /*11a10*/  STL.64 [R1+0x10f0], R146 ;  /* 0x0010f09201007387 */ /* 0x0003e80000100a00 */
[----:B-1----:R-:W3:Y:S04]  /*11a20*/  LDL.LU.64 R146, [R1+0x3558] ;  /* 0x0035580001927983 */ /* 0x002ee80000300a00 */
[----:B------:R1:W-:Y:S04]  /*11a30*/  STL.64 [R1+0x10f8], R144 ;  /* 0x0010f89001007387 */ /* 0x0003e80000100a00 */
[----:B-1----:R-:W3:Y:S04]  /*11a40*/  LDL.LU.64 R144, [R1+0x3550] ;  /* 0x0035500001907983 */ /* 0x002ee80000300a00 */
[----:B------:R1:W-:Y:S04]  /*11a50*/  STL.64 [R1+0x1100], R116 ;  /* 0x0011007401007387 */ /* 0x0003e80000100a00 */
[----:B-1----:R-:W3:Y:S04]  /*11a60*/  LDL.LU.64 R116, [R1+0x6d0] ;  /* 0x0006d00001747983 */ /* 0x002ee80000300a00 */
[----:B------:R1:W-:Y:S02]  /*11a70*/  STL.64 [R1+0x1108], R76 ;  /* 0x0011084c01007387 */ /* 0x0003e40000100a00 */
[----:B-1----:R-:W-:-:S02]  /*11a80*/  IMAD.WIDE R76, R249, 0x4, R74 ;  /* 0x00000004f94c7825 */ /* 0x002fc400078e024a */
[----:B------:R-:W4:Y:S04]  /*11a90*/  LDL.LU.64 R74, [R1+0x6c8] ;  /* 0x0006c800014a7983 */ /* 0x000f280000300a00 */
[----:B------:R1:W-:Y:S01]  /*11aa0*/  STL.64 [R1+0x1110], R76 ;  /* 0x0011104c01007387 */ /* 0x0003e20000100a00 */
[----:B------:R-:W-:-:S03]  /*11ab0*/  IMAD.WIDE R120, R249, 0x4, R120 ;  /* 0x00000004f9787825 */ /* 0x000fc600078e0278 */
[----:B-1----:R-:W4:Y:S04]  /*11ac0*/  LDL.LU.64 R76, [R1+0x6c0] ;  /* 0x0006c000014c7983 */ /* 0x002f280000300a00 */
[----:B------:R1:W-:Y:S04]  /*11ad0*/  STL.64 [R1+0x1118], R120 ;  /* 0x0011187801007387 */ /* 0x0003e80000100a00 */
[----:B-1----:R-:W4:Y:S01]  /*11ae0*/  LDL.LU.64 R120, [R1+0x6b8] ;  /* 0x0006b80001787983 */ /* 0x002f220000300a00 */
[----:B------:R-:W-:-:S05]  /*11af0*/  IMAD.WIDE R4, R249, 0x4, R4 ;  /* 0x00000004f9047825 */ /* 0x000fca00078e0204 */
[----:B------:R1:W-:Y:S02]  /*11b00*/  STL.64 [R1+0x1120], R4 ;  /* 0x0011200401007387 */ /* 0x0003e40000100a00 */
[C---:B-1----:R-:W-:Y:S02]  /*11b10*/  IMAD.WIDE R4, R249.reuse, 0x4, R106 ;  /* 0x00000004f9047825 */ /* 0x042fe400078e026a */
[----:B------:R-:W4:Y:S02]  /*11b20*/  LDL.LU.64 R106, [R1+0x6b0] ;  /* 0x0006b000016a7983 */ /* 0x000f240000300a00 */
[C---:B------:R-:W-:Y:S02]  /*11b30*/  IMAD.WIDE R136, R249.reuse, 0x4, R136 ;  /* 0x00000004f9887825 */ /* 0x040fe400078e0288 */
[----:B------:R1:W-:Y:S04]  /*11b40*/  STL.64 [R1+0x1128], R4 ;  /* 0x0011280401007387 */ /* 0x0003e80000100a00 */
[----:B------:R1:W-:Y:S02]  /*11b50*/  STL.64 [R1+0x1130], R136 ;  /* 0x0011308801007387 */ /* 0x0003e40000100a00 */
[----:B-1----:R-:W-:-:S02]  /*11b60*/  IMAD.WIDE R4, R249, 0x4, R126 ;  /* 0x00000004f9047825 */ /* 0x002fc400078e027e */
[----:B------:R-:W4:Y:S02]  /*11b70*/  LDL.LU.64 R136, [R1+0x6a8] ;  /* 0x0006a80001887983 */ /* 0x000f240000300a00 */
[C---:B------:R-:W-:Y:S02]  /*11b80*/  IMAD.WIDE R126, R249.reuse, 0x4, R250 ;  /* 0x00000004f97e7825 */ /* 0x040fe400078e02fa */
[----:B------:R1:W-:Y:S04]  /*11b90*/  STL.64 [R1+0x1138], R4 ;  /* 0x0011380401007387 */ /* 0x0003e80000100a00 */
[----:B-1----:R-:W4:Y:S04]  /*11ba0*/  LDL.LU.64 R4, [R1+0x6a0] ;  /* 0x0006a00001047983 */ /* 0x002f280000300a00 */
[----:B------:R1:W-:Y:S04]  /*11bb0*/  STL.64 [R1+0x1140], R126 ;  /* 0x0011407e01007387 */ /* 0x0003e80000100a00 */
[----:B-1----:R-:W4:Y:S01]  /*11bc0*/  LDL.LU.64 R126, [R1+0x698] ;  /* 0x00069800017e7983 */ /* 0x002f220000300a00 */
[----:B------:R-:W-:-:S03]  /*11bd0*/  IMAD.WIDE R134, R249, 0x4, R134 ;  /* 0x00000004f9867825 */ /* 0x000fc600078e0286 */
[----:B------:R-:W4:Y:S04]  /*11be0*/  LDL.LU.64 R250, [R1+0x690] ;  /* 0x0006900001fa7983 */ /* 0x000f280000300a00 */
[----:B------:R1:W-:Y:S01]  /*11bf0*/  STL.64 [R1+0x1148], R134 ;  /* 0x0011488601007387 */ /* 0x0003e20000100a00 */
[----:B------:R-:W-:-:S03]  /*11c00*/  IMAD.WIDE R132, R249, 0x4, R132 ;  /* 0x00000004f9847825 */ /* 0x000fc600078e0284 */
[----:B-1----:R-:W4:Y:S04]  /*11c10*/  LDL.LU.64 R134, [R1+0x688] ;  /* 0x0006880001867983 */ /* 0x002f280000300a00 */
[----:B------:R1:W-:Y:S01]  /*11c20*/  STL.64 [R1+0x1150], R132 ;  /* 0x0011508401007387 */ /* 0x0003e20000100a00 */
[----:B------:R-:W-:-:S03]  /*11c30*/  IMAD.WIDE R96, R249, 0x4, R96 ;  /* 0x00000004f9607825 */ /* 0x000fc600078e0260 */
[----:B-1----:R-:W4:Y:S04]  /*11c40*/  LDL.LU.64 R132, [R1+0x680] ;  /* 0x0006800001847983 */ /* 0x002f280000300a00 */
[----:B------:R1:W-:Y:S04]  /*11c50*/  STL.64 [R1+0x1158], R96 ;  /* 0x0011586001007387 */ /* 0x0003e80000100a00 */
[----:B-1----:R-:W4:Y:S01]  /*11c60*/  LDL.LU.64 R96, [R1+0x678] ;  /* 0x0006780001607983 */ /* 0x002f220000300a00 */
[----:B--2---:R-:W-:-:S04]  /*11c70*/  IMAD.WIDE R142, R249, 0x4, R142 ;  /* 0x00000004f98e7825 */ /* 0x004fc800078e028e */
[C---:B------:R-:W-:Y:S01]  /*11c80*/  IMAD.WIDE R98, R249.reuse, 0x4, R98 ;  /* 0x00000004f9627825 */ /* 0x040fe200078e0262 */
[----:B------:R1:W-:Y:S03]  /*11c90*/  STL.64 [R1+0x1160], R142 ;  /* 0x0011608e01007387 */ /* 0x0003e60000100a00 */
[C---:B------:R-:W-:Y:S01]  /*11ca0*/  IMAD.WIDE R140, R249.reuse, 0x4, R140 ;  /* 0x00000004f98c7825 */ /* 0x040fe200078e028c */
[----:B-1----:R-:W2:Y:S04]  /*11cb0*/  LDL.LU.64 R142, [R1+0x3548] ;  /* 0x00354800018e7983 */ /* 0x002ea80000300a00 */
[----:B------:R1:W-:Y:S01]  /*11cc0*/  STL.64 [R1+0x1168], R140 ;  /* 0x0011688c01007387 */ /* 0x0003e20000100a00 */
[----:B------:R-:W-:-:S03]  /*11cd0*/  IMAD.WIDE R138, R249, 0x4, R138 ;  /* 0x00000004f98a7825 */ /* 0x000fc600078e028a */
[----:B-1----:R-:W2:Y:S04]  /*11ce0*/  LDL.LU.64 R140, [R1+0x3540] ;  /* 0x00354000018c7983 */ /* 0x002ea80000300a00 */
[----:B------:R1:W-:Y:S04]  /*11cf0*/  STL.64 [R1+0x1170], R138 ;  /* 0x0011708a01007387 */ /* 0x0003e80000100a00 */
[----:B-1----:R-:W2:Y:S04]  /*11d00*/  LDL.LU.64 R138, [R1+0x3538] ;  /* 0x00353800018a7983 */ /* 0x002ea80000300a00 */
[----:B------:R1:W-:Y:S04]  /*11d10*/  STL.64 [R1+0x1178], R98 ;  /* 0x0011786201007387 */ /* 0x0003e80000100a00 */
[----:B-1----:R-:W2:Y:S01]  /*11d20*/  LDL.LU.64 R98, [R1+0x650] ;  /* 0x0006500001627983 */ /* 0x002ea20000300a00 */
[----:B------:R-:W-:-:S04]  /*11d30*/  IMAD.WIDE R66, R249, 0x4, R66 ;  /* 0x00000004f9427825 */ /* 0x000fc800078e0242 */
[C---:B------:R-:W-:Y:S01]  /*11d40*/  IMAD.WIDE R40, R249.reuse, 0x4, R40 ;  /* 0x00000004f9287825 */ /* 0x040fe200078e0228 */
[----:B------:R1:W-:Y:S04]  /*11d50*/  STL.64 [R1+0x1180], R66 ;  /* 0x0011804201007387 */ /* 0x0003e80000100a00 */
[----:B------:R1:W-:Y:S02]  /*11d60*/  STL.64 [R1+0x1188], R40 ;  /* 0x0011882801007387 */ /* 0x0003e40000100a00 */
[C---:B-1----:R-:W-:Y:S02]  /*11d70*/  IMAD.WIDE R66, R249.reuse, 0x4, R8 ;  /* 0x00000004f9427825 */ /* 0x042fe400078e0208 */
[----:B------:R-:W2:Y:S04]  /*11d80*/  LDL.LU.64 R40, [R1+0x648] ;  /* 0x0006480001287983 */ /* 0x000ea80000300a00 */
[----:B------:R1:W-:Y:S04]  /*11d90*/  STL.64 [R1+0x1190], R66 ;  /* 0x0011904201007387 */ /* 0x0003e80000100a00 */
[----:B-1----:R-:W2:Y:S01]  /*11da0*/  LDL.LU.64 R66, [R1+0x640] ;  /* 0x0006400001427983 */ /* 0x002ea20000300a00 */
[----:B---3--:R-:W-:-:S05]  /*11db0*/  IMAD.WIDE R8, R249, 0x4, R116 ;  /* 0x00000004f9087825 */ /* 0x008fca00078e0274 */
[----:B------:R4:W-:Y:S04]  /*11dc0*/  STL.64 [R1+0x1198], R8 ;  /* 0x0011980801007387 */ /* 0x0009e80000100a00 */
[----:B------:R-:W3:Y:S01]  /*11dd0*/  LDL.LU.64 R116, [R1+0x638] ;  /* 0x0006380001747983 */ /* 0x000ee20000300a00 */
[----:B----4-:R-:W-:-:S05]  /*11de0*/  IMAD.WIDE R8, R249, 0x4, R74 ;  /* 0x00000004f9087825 */ /* 0x010fca00078e024a */
[----:B------:R1:W-:Y:S01]  /*11df0*/  STL.64 [R1+0x11a0], R8 ;  /* 0x0011a00801007387 */ /* 0x0003e20000100a00 */
[----:B------:R-:W-:-:S03]  /*11e00*/  IMAD.WIDE R76, R249, 0x4, R76 ;  /* 0x00000004f94c7825 */ /* 0x000fc600078e024c */
[----:B-1----:R-:W4:Y:S04]  /*11e10*/  LDL.LU.64 R8, [R1+0x630] ;  /* 0x0006300001087983 */ /* 0x002f280000300a00 */
[----:B------:R-:W-:Y:S01]  /*11e20*/  STL.64 [R1+0x11a8], R76 ;  /* 0x0011a84c01007387 */ /* 0x000fe20000100a00 */
[----:B------:R-:W-:-:S03]  /*11e30*/  IMAD.WIDE R74, R249, 0x4, R120 ;  /* 0x00000004f94a7825 */ /* 0x000fc600078e0278 */
[----:B------:R-:W4:Y:S04]  /*11e40*/  LDL.LU.64 R120, [R1+0x628] ;  /* 0x0006280001787983 */ /* 0x000f280000300a00 */
[----:B------:R1:W-:Y:S04]  /*11e50*/  STL.64 [R1+0x11b0], R74 ;  /* 0x0011b04a01007387 */ /* 0x0003e80000100a00 */
[----:B-1----:R-:W4:Y:S04]  /*11e60*/  LDL.LU.64 R74, [R1+0x620] ;  /* 0x00062000014a7983 */ /* 0x002f280000300a00 */
[----:B------:R-:W4:Y:S01]  /*11e70*/  LDL.LU.64 R76, [R1+0x618] ;  /* 0x00061800014c7983 */ /* 0x000f220000300a00 */
[----:B------:R-:W-:-:S05]  /*11e80*/  IMAD.WIDE R106, R249, 0x4, R106 ;  /* 0x00000004f96a7825 */ /* 0x000fca00078e026a */
[----:B------:R1:W-:Y:S04]  /*11e90*/  STL.64 [R1+0x11b8], R106 ;  /* 0x0011b86a01007387 */ /* 0x0003e80000100a00 */
[----:B-1----:R-:W4:Y:S01]  /*11ea0*/  LDL.LU.64 R106, [R1+0x610] ;  /* 0x00061000016a7983 */ /* 0x002f220000300a00 */
[----:B------:R-:W-:-:S05]  /*11eb0*/  IMAD.WIDE R136, R249, 0x4, R136 ;  /* 0x00000004f9887825 */ /* 0x000fca00078e0288 */
[----:B------:R1:W-:Y:S01]  /*11ec0*/  STL.64 [R1+0x11c0], R136 ;  /* 0x0011c08801007387 */ /* 0x0003e20000100a00 */
[----:B------:R-:W-:-:S03]  /*11ed0*/  IMAD.WIDE R4, R249, 0x4, R4 ;  /* 0x00000004f9047825 */ /* 0x000fc600078e0204 */
[----:B-1----:R-:W4:Y:S04]  /*11ee0*/  LDL.LU.64 R136, [R1+0x3530] ;  /* 0x0035300001887983 */ /* 0x002f280000300a00 */
[----:B------:R1:W-:Y:S01]  /*11ef0*/  STL.64 [R1+0x11c8], R4 ;  /* 0x0011c80401007387 */ /* 0x0003e20000100a00 */
[----:B------:R-:W-:-:S04]  /*11f00*/  IMAD.WIDE R126, R249, 0x4, R126 ;  /* 0x00000004f97e7825 */ /* 0x000fc800078e027e */
[C---:B-1----:R-:W-:Y:S01]  /*11f10*/  IMAD.WIDE R4, R249.reuse, 0x4, R250 ;  /* 0x00000004f9047825 */ /* 0x042fe200078e02fa */
[----:B------:R1:W-:Y:S04]  /*11f20*/  STL.64 [R1+0x11d0], R126 ;  /* 0x0011d07e01007387 */ /* 0x0003e80000100a00 */
[----:B-1----:R-:W4:Y:S04]  /*11f30*/  LDL.LU.64 R126, [R1+0x608] ;  /* 0x00060800017e7983 */ /* 0x002f280000300a00 */
[----:B------:R-:W4:Y:S01]  /*11f40*/  LDL.LU.64 R250, [R1+0x600] ;  /* 0x0006000001fa7983 */ /* 0x000f220000300a00 */
[----:B------:R-:W-:-:S03]  /*11f50*/  IMAD.WIDE R134, R249, 0x4, R134 ;  /* 0x00000004f9867825 */ /* 0x000fc600078e0286 */
[----:B------:R1:W-:Y:S04]  /*11f60*/  STL.64 [R1+0x11d8], R4 ;  /* 0x0011d80401007387 */ /* 0x0003e80000100a00 */
[----:B-1----:R-:W4:Y:S01]  /*11f70*/  LDL.LU.64 R4, [R1+0x5f8] ;  /* 0x0005f80001047983 */ /* 0x002f220000300a00 */
[----:B------:R-:W-:-:S03]  /*11f80*/  IMAD.WIDE R132, R249, 0x4, R132 ;  /* 0x00000004f9847825 */ /* 0x000fc600078e0284 */
[----:B------:R1:W-:Y:S01]  /*11f90*/  STL.64 [R1+0x11e0], R134 ;  /* 0x0011e08601007387 */ /* 0x0003e20000100a00 */
[----:B------:R-:W-:-:S03]  /*11fa0*/  IMAD.WIDE R96, R249, 0x4, R96 ;  /* 0x00000004f9607825 */ /* 0x000fc600078e0260 */
[----:B-1----:R-:W4:Y:S04]  /*11fb0*/  LDL.LU.64 R134, [R1+0x3528] ;  /* 0x0035280001867983 */ /* 0x002f280000300a00 */
[----:B------:R1:W-:Y:S01]  /*11fc0*/  STL.64 [R1+0x11e8], R132 ;  /* 0x0011e88401007387 */ /* 0x0003e20000100a00 */
[----:B------:R-:W-:-:S03]  /*11fd0*/  IMAD.WIDE R130, R249, 0x4, R130 ;  /* 0x00000004f9827825 */ /* 0x000fc600078e0282 */
[----:B-1----:R-:W4:Y:S04]  /*11fe0*/  LDL.LU.64 R132, [R1+0x3520] ;  /* 0x0035200001847983 */ /* 0x002f280000300a00 */
[----:B------:R1:W-:Y:S01]  /*11ff0*/  STL.64 [R1+0x11f0], R96 ;  /* 0x0011f06001007387 */ /* 0x0003e20000100a00 */
[----:B------:R-:W-:-:S04]  /*12000*/  IMAD.WIDE R128, R249, 0x4, R128 ;  /* 0x00000004f9807825 */ /* 0x000fc800078e0280 */
[C---:B-1----:R-:W-:Y:S02]  /*12010*/  IMAD.WIDE R96, R249.reuse, 0x4, R22 ;  /* 0x00000004f9607825 */ /* 0x042fe400078e0216 */
[----:B------:R-:W4:Y:S04]  /*12020*/  LDL.LU.64 R22, [R1+0x5d0] ;  /* 0x0005d00001167983 */ /* 0x000f280000300a00 */
[----:B------:R1:W-:Y:S01]  /*12030*/  STL.64 [R1+0x11f8], R96 ;  /* 0x0011f86001007387 */ /* 0x0003e20000100a00 */
[----:B------:R-:W-:-:S03]  /*12040*/  IMAD.WIDE R84, R249, 0x4, R84 ;  /* 0x00000004f9547825 */ /* 0x000fc600078e0254 */
[----:B-1----:R-:W4:Y:S04]  /*12050*/  LDL.LU.64 R96, [R1+0x5c8] ;  /* 0x0005c80001607983 */ /* 0x002f280000300a00 */
[----:B------:R1:W-:Y:S04]  /*12060*/  STL.64 [R1+0x1200], R130 ;  /* 0x0012008201007387 */ /* 0x0003e80000100a00 */
[----:B-1----:R-:W4:Y:S04]  /*12070*/  LDL.LU.64 R130, [R1+0x3518] ;  /* 0x0035180001827983 */ /* 0x002f280000300a00 */
[----:B------:R1:W-:Y:S01]  /*12080*/  STL.64 [R1+0x1208], R128 ;  /* 0x0012088001007387 */ /* 0x0003e20000100a00 */
[----:B--2---:R-:W-:-:S03]  /*12090*/  IMAD.WIDE R98, R249, 0x4, R98 ;  /* 0x00000004f9627825 */ /* 0x004fc600078e0262 */
        /* <DEDUP_REMOVED lines=8> */
[C---:B---3--:R-:W-:Y:S01]  /*12120*/  IMAD.WIDE R116, R249.reuse, 0x4, R116 ;  /* 0x00000004f9747825 */ /* 0x048fe200078e0274 */
[----:B-1----:R-:W3:Y:S04]  /*12130*/  LDL.LU.64 R40, [R1+0x5b0] ;  /* 0x0005b00001287983 */ /* 0x002ee80000300a00 */
[----:B------:R1:W-:Y:S01]  /*12140*/  STL.64 [R1+0x1228], R66 ;  /* 0x0012284201007387 */ /* 0x0003e20000100a00 */
[----:B----4-:R-:W-:-:S03]  /*12150*/  IMAD.WIDE R8, R249, 0x4, R8 ;  /* 0x00000004f9087825 */ /* 0x010fc600078e0208 */
[----:B-1----:R-:W4:Y:S04]  /*12160*/  LDL.LU.64 R66, [R1+0x5a8] ;  /* 0x0005a80001427983 */ /* 0x002f280000300a00 */
[----:B------:R1:W-:Y:S04]  /*12170*/  STL.64 [R1+0x1230], R116 ;  /* 0x0012307401007387 */ /* 0x0003e80000100a00 */
[----:B-1----:R-:W4:Y:S04]  /*12180*/  LDL.LU.64 R116, [R1+0x5a0] ;  /* 0x0005a00001747983 */ /* 0x002f280000300a00 */
[----:B------:R1:W-:Y:S02]  /*12190*/  STL.64 [R1+0x1238], R8 ;  /* 0x0012380801007387 */ /* 0x0003e40000100a00 */
[----:B-1----:R-:W-:-:S02]  /*121a0*/  IMAD.WIDE R8, R249, 0x4, R120 ;  /* 0x00000004f9087825 */ /* 0x002fc400078e0278 */
[----:B------:R-:W4:Y:S04]  /*121b0*/  LDL.LU.64 R120, [R1+0x598] ;  /* 0x0005980001787983 */ /* 0x000f280000300a00 */
[----:B------:R1:W-:Y:S02]  /*121c0*/  STL.64 [R1+0x1240], R8 ;  /* 0x0012400801007387 */ /* 0x0003e40000100a00 */
[----:B-1----:R-:W-:-:S04]  /*121d0*/  IMAD.WIDE R8, R249, 0x4, R74 ;  /* 0x00000004f9087825 */ /* 0x002fc800078e024a */
        /* <DEDUP_REMOVED lines=8> */
[----:B------:R-:W4:Y:S01]  /*12260*/  LDL.LU.64 R106, [R1+0x578] ;  /* 0x00057800016a7983 */ /* 0x000f220000300a00 */
[----:B------:R-:W-:-:S04]  /*12270*/  IMAD.WIDE R126, R249, 0x4, R126 ;  /* 0x00000004f97e7825 */ /* 0x000fc800078e027e */
[C---:B------:R-:W-:Y:S01]  /*12280*/  IMAD.WIDE R250, R249.reuse, 0x4, R250 ;  /* 0x00000004f9fa7825 */ /* 0x040fe200078e02fa */
[----:B------:R1:W-:Y:S03]  /*12290*/  STL.64 [R1+0x1260], R126 ;  /* 0x0012607e01007387 */ /* 0x0003e60000100a00 */
[C---:B------:R-:W-:Y:S01]  /*122a0*/  IMAD.WIDE R46, R249.reuse, 0x4, R46 ;  /* 0x00000004f92e7825 */ /* 0x040fe200078e022e */
[----:B-1----:R-:W4:Y:S03]  /*122b0*/  LDL.LU.64 R126, [R1+0x3508] ;  /* 0x00350800017e7983 */ /* 0x002f260000300a00 */
[C---:B------:R-:W-:Y:S01]  /*122c0*/  IMAD.WIDE R4, R249.reuse, 0x4, R4 ;  /* 0x00000004f9047825 */ /* 0x040fe200078e0204 */
[----:B------:R1:W-:Y:S04]  /*122d0*/  STL.64 [R1+0x1268], R250 ;  /* 0x001268fa01007387 */ /* 0x0003e80000100a00 */
[----:B-1----:R-:W4:Y:S04]  /*122e0*/  LDL.LU.64 R250, [R1+0x3500] ;  /* 0x0035000001fa7983 */ /* 0x002f280000300a00 */
[----:B------:R1:W-:Y:S01]  /*122f0*/  STL.64 [R1+0x1270], R4 ;  /* 0x0012700401007387 */ /* 0x0003e20000100a00 */
[----:B------:R-:W-:-:S04]  /*12300*/  IMAD.WIDE R36, R249, 0x4, R36 ;  /* 0x00000004f9247825 */ /* 0x000fc800078e0224 */
[C---:B-1----:R-:W-:Y:S02]  /*12310*/  IMAD.WIDE R4, R249.reuse, 0x4, R6 ;  /* 0x00000004f9047825 */ /* 0x042fe400078e0206 */
[----:B------:R-:W4:Y:S04]  /*12320*/  LDL.LU.64 R6, [R1+0x34f8] ;  /* 0x0034f80001067983 */ /* 0x000f280000300a00 */
[----:B------:R1:W-:Y:S04]  /*12330*/  STL.64 [R1+0x1278], R4 ;  /* 0x0012780401007387 */ /* 0x0003e80000100a00 */
[----:B------:R-:W-:Y:S01]  /*12340*/  STL.64 [R1+0x1280], R46 ;  /* 0x0012802e01007387 */ /* 0x000fe20000100a00 */
[----:B-1----:R-:W-:-:S04]  /*12350*/  IMAD.WIDE R4, R249, 0x4, R38 ;  /* 0x00000004f9047825 */ /* 0x002fc800078e0226 */
[C---:B------:R-:W-:Y:S01]  /*12360*/  IMAD.WIDE R22, R249.reuse, 0x4, R22 ;  /* 0x00000004f9167825 */ /* 0x040fe200078e0216 */
[----:B------:R1:W-:Y:S04]  /*12370*/  STL.64 [R1+0x1288], R4 ;  /* 0x0012880401007387 */ /* 0x0003e80000100a00 */
[----:B------:R1:W-:Y:S02]  /*12380*/  STL.64 [R1+0x1290], R36 ;  /* 0x0012902401007387 */ /* 0x0003e40000100a00 */
[C---:B-1----:R-:W-:Y:S02]  /*12390*/  IMAD.WIDE R4, R249.reuse, 0x4, R96 ;  /* 0x00000004f9047825 */ /* 0x042fe400078e0260 */
[----:B------:R-:W4:Y:S04]  /*123a0*/  LDL.LU.64 R36, [R1+0x550] ;  /* 0x0005500001247983 */ /* 0x000f280000300a00 */
[----:B------:R1:W-:Y:S04]  /*123b0*/  STL.64 [R1+0x1298], R22 ;  /* 0x0012981601007387 */ /* 0x0003e80000100a00 */
[----:B------:R-:W4:Y:S04]  /*123c0*/  LDL.LU.64 R38, [R1+0x548] ;  /* 0x0005480001267983 */ /* 0x000f280000300a00 */
[----:B------:R2:W-:Y:S04]  /*123d0*/  STL.64 [R1+0x12a0], R4 ;  /* 0x0012a00401007387 */ /* 0x0005e80000100a00 */
[----:B-1----:R-:W4:Y:S04]  /*123e0*/  LDL.LU.64 R22, [R1+0x540] ;  /* 0x0005400001167983 */ /* 0x002f280000300a00 */
[----:B------:R-:W4:Y:S04]  /*123f0*/  LDL.LU.64 R96, [R1+0x538] ;  /* 0x0005380001607983 */ /* 0x000f280000300a00 */
[----:B------:R-:W4:Y:S01]  /*12400*/  LDL.LU.64 R46, [R1+0x530] ;  /* 0x00053000012e7983 */ /* 0x000f220000300a00 */
[----:B--2---:R-:W-:-:S05]  /*12410*/  IMAD.WIDE R84, R249, 0x4, R84 ;  /* 0x00000004f9547825 */ /* 0x004fca00078e0254 */
[----:B------:R1:W-:Y:S01]  /*12420*/  STL.64 [R1+0x12a8], R84 ;  /* 0x0012a85401007387 */ /* 0x0003e20000100a00 */
[----:B------:R-:W-:-:S03]  /*12430*/  IMAD.WIDE R4, R249, 0x4, R98 ;  /* 0x00000004f9047825 */ /* 0x000fc600078e0262 */
[----:B-1----:R-:W2:Y:S04]  /*12440*/  LDL.LU.64 R84, [R1+0x528] ;  /* 0x0005280001547983 */ /* 0x002ea80000300a00 */
[----:B------:R-:W-:Y:S04]  /*12450*/  STL.64 [R1+0x12b0], R4 ;  /* 0x0012b00401007387 */ /* 0x000fe80000100a00 */
[----:B------:R-:W2:Y:S01]  /*12460*/  LDL.LU.64 R98, [R1+0x520] ;  /* 0x0005200001627983 */ /* 0x000ea20000300a00 */
[----:B---3--:R-:W-:-:S05]  /*12470*/  IMAD.WIDE R40, R249, 0x4, R40 ;  /* 0x00000004f9287825 */ /* 0x008fca00078e0228 */
[----:B------:R1:W-:Y:S01]  /*12480*/  STL.64 [R1+0x12b8], R40 ;  /* 0x0012b82801007387 */ /* 0x0003e20000100a00 */
[----:B----4-:R-:W-:-:S03]  /*12490*/  IMAD.WIDE R66, R249, 0x4, R66 ;  /* 0x00000004f9427825 */ /* 0x010fc600078e0242 */
[----:B-1----:R-:W3:Y:S04]  /*124a0*/  LDL.LU.64 R40, [R1+0x518] ;  /* 0x0005180001287983 */ /* 0x002ee80000300a00 */
[----:B------:R1:W-:Y:S01]  /*124b0*/  STL.64 [R1+0x12c0], R66 ;  /* 0x0012c04201007387 */ /* 0x0003e20000100a00 */
[----:B------:R-:W-:-:S03]  /*124c0*/  IMAD.WIDE R4, R249, 0x4, R116 ;  /* 0x00000004f9047825 */ /* 0x000fc600078e0274 */
[----:B------:R-:W4:Y:S04]  /*124d0*/  LDL.LU.64 R116, [R1+0x510] ;  /* 0x0005100001747983 */ /* 0x000f280000300a00 */
[----:B------:R1:W-:Y:S04]  /*124e0*/  STL.64 [R1+0x12c8], R4 ;  /* 0x0012c80401007387 */ /* 0x0003e80000100a00 */
[----:B-1----:R-:W4:Y:S01]  /*124f0*/  LDL.LU.64 R66, [R1+0x508] ;  /* 0x0005080001427983 */ /* 0x002f220000300a00 */
[----:B------:R-:W-:-:S03]  /*12500*/  IMAD.WIDE R120, R249, 0x4, R120 ;  /* 0x00000004f9787825 */ /* 0x000fc600078e0278 */
[----:B------:R-:W4:Y:S04]  /*12510*/  LDL.LU.64 R4, [R1+0x500] ;  /* 0x0005000001047983 */ /* 0x000f280000300a00 */
[----:B------:R1:W-:Y:S04]  /*12520*/  STL.64 [R1+0x12d0], R120 ;  /* 0x0012d07801007387 */ /* 0x0003e80000100a00 */
[----:B-1----:R-:W4:Y:S01]  /*12530*/  LDL.LU.64 R120, [R1+0x4f8] ;  /* 0x0004f80001787983 */ /* 0x002f220000300a00 */
[----:B------:R-:W-:-:S04]  /*12540*/  IMAD.WIDE R50, R249, 0x4, R50 ;  /* 0x00000004f9327825 */ /* 0x000fc800078e0232 */
[----:B------:R-:W-:-:S05]  /*12550*/  IMAD.WIDE R8, R249, 0x4, R8 ;  /* 0x00000004f9087825 */ /* 0x000fca00078e0208 */
[----:B------:R1:W-:Y:S01]  /*12560*/  STL.64 [R1+0x12d8], R8 ;  /* 0x0012d80801007387 */ /* 0x0003e20000100a00 */
[----:B------:R-:W-:-:S04]  /*12570*/  IMAD.WIDE R20, R249, 0x4, R20 ;  /* 0x00000004f9147825 */ /* 0x000fc800078e0214 */
[C---:B------:R-:W-:Y:S01]  /*12580*/  IMAD.WIDE R74, R249.reuse, 0x4, R74 ;  /* 0x00000004f94a7825 */ /* 0x040fe200078e024a */
[----:B-1----:R-:W4:Y:S04]  /*12590*/  LDL.LU.64 R8, [R1+0x34f0] ;  /* 0x0034f00001087983 */ /* 0x002f280000300a00 */
[----:B------:R1:W-:Y:S01]  /*125a0*/  STL.64 [R1+0x12e0], R74 ;  /* 0x0012e04a01007387 */ /* 0x0003e20000100a00 */
[----:B------:R-:W-:-:S04]  /*125b0*/  IMAD.WIDE R10, R249, 0x4, R10 ;  /* 0x00000004f90a7825 */ /* 0x000fc800078e020a */
[----:B------:R-:W-:-:S04]  /*125c0*/  IMAD.WIDE R76, R249, 0x4, R76 ;  /* 0x00000004f94c7825 */ /* 0x000fc800078e024c */
[C---:B-1----:R-:W-:Y:S01]  /*125d0*/  IMAD.WIDE R74, R249.reuse, 0x4, R106 ;  /* 0x00000004f94a7825 */ /* 0x042fe200078e026a */
[----:B------:R-:W-:Y:S04]  /*125e0*/  STL.64 [R1+0x12e8], R76 ;  /* 0x0012e84c01007387 */ /* 0x000fe80000100a00 */
[----:B------:R1:W-:Y:S01]  /*125f0*/  STL.64 [R1+0x12f0], R74 ;  /* 0x0012f04a01007387 */ /* 0x0003e20000100a00 */
[----:B------:R-:W-:-:S03]  /*12600*/  IMAD.WIDE R34, R249, 0x4, R34 ;  /* 0x00000004f9227825 */ /* 0x000fc600078e0222 */
[----:B-1----:R-:W4:Y:S04]  /*12610*/  LDL.LU.64 R74, [R1+0x4d0] ;  /* 0x0004d000014a7983 */ /* 0x002f280000300a00 */
[----:B------:R1:W-:Y:S04]  /*12620*/  STL.64 [R1+0x12f8], R50 ;  /* 0x0012f83201007387 */ /* 0x0003e80000100a00 */
[----:B------:R-:W4:Y:S04]  /*12630*/  LDL.LU.64 R76, [R1+0x4c8] ;  /* 0x0004c800014c7983 */ /* 0x000f280000300a00 */
[----:B------:R1:W-:Y:S04]  /*12640*/  STL.64 [R1+0x1300], R20 ;  /* 0x0013001401007387 */ /* 0x0003e80000100a00 */
[----:B-1----:R-:W4:Y:S04]  /*12650*/  LDL.LU.64 R50, [R1+0x4c0] ;  /* 0x0004c00001327983 */ /* 0x002f280000300a00 */
[----:B------:R-:W4:Y:S04]  /*12660*/  LDL.LU.64 R20, [R1+0x4b8] ;  /* 0x0004b80001147983 */ /* 0x000f280000300a00 */
[----:B------:R-:W4:Y:S04]  /*12670*/  LDL.LU.64 R106, [R1+0x4b0] ;  /* 0x0004b000016a7983 */ /* 0x000f280000300a00 */
[----:B------:R1:W-:Y:S04]  /*12680*/  STL.64 [R1+0x1308], R10 ;  /* 0x0013080a01007387 */ /* 0x0003e80000100a00 */
[----:B-1----:R-:W4:Y:S04]  /*12690*/  LDL.LU.64 R10, [R1+0x34e8] ;  /* 0x0034e800010a7983 */ /* 0x002f280000300a00 */
[----:B------:R1:W-:Y:S04]  /*126a0*/  STL.64 [R1+0x1310], R34 ;  /* 0x0013102201007387 */ /* 0x0003e80000100a00 */
[----:B-1----:R-:W4:Y:S01]  /*126b0*/  LDL.LU.64 R34, [R1+0x34e0] ;  /* 0x0034e00001227983 */ /* 0x002f220000300a00 */
[----:B------:R-:W-:-:S05]  /*126c0*/  IMAD.WIDE R36, R249, 0x4, R36 ;  /* 0x00000004f9247825 */ /* 0x000fca00078e0224 */
[----:B------:R1:W-:Y:S01]  /*126d0*/  STL.64 [R1+0x1318], R36 ;  /* 0x0013182401007387 */ /* 0x0003e20000100a00 */
[----:B------:R-:W-:-:S04]  /*126e0*/  IMAD.WIDE R38, R249, 0x4, R38 ;  /* 0x00000004f9267825 */ /* 0x000fc800078e0226 */
        /* <DEDUP_REMOVED lines=10> */
[----:B------:R2:W-:Y:S02]  /*12790*/  STL.64 [R1+0x1338], R46 ;  /* 0x0013382e01007387 */ /* 0x0005e40000100a00 */
[----:B--2---:R-:W-:-:S05]  /*127a0*/  IMAD.WIDE R46, R249, 0x4, R84 ;  /* 0x00000004f92e7825 */ /* 0x004fca00078e0254 */
[----:B------:R1:W-:Y:S01]  /*127b0*/  STL.64 [R1+0x1340], R46 ;  /* 0x0013402e01007387 */ /* 0x0003e20000100a00 */
[----:B------:R-:W-:-:S03]  /*127c0*/  IMAD.WIDE R84, R249, 0x4, R98 ;  /* 0x00000004f9547825 */ /* 0x000fc600078e0262 */
[----:B-1----:R-:W2:Y:S04]  /*127d0*/  LDL.LU.64 R46, [R1+0x498] ;  /* 0x00049800012e7983 */ /* 0x002ea80000300a00 */
[----:B------:R-:W2:Y:S01]  /*127e0*/  LDL.LU.64 R98, [R1+0x490] ;  /* 0x0004900001627983 */ /* 0x000ea20000300a00 */
[----:B---3--:R-:W-:-:S03]  /*127f0*/  IMAD.WIDE R40, R249, 0x4, R40 ;  /* 0x00000004f9287825 */ /* 0x008fc600078e0228 */
[----:B------:R1:W-:Y:S01]  /*12800*/  STL.64 [R1+0x1348], R84 ;  /* 0x0013485401007387 */ /* 0x0003e20000100a00 */
[----:B----4-:R-:W-:-:S03]  /*12810*/  IMAD.WIDE R116, R249, 0x4, R116 ;  /* 0x00000004f9747825 */ /* 0x010fc600078e0274 */
[----:B-1----:R-:W3:Y:S04]  /*12820*/  LDL.LU.64 R84, [R1+0x488] ;  /* 0x0004880001547983 */ /* 0x002ee80000300a00 */
[----:B------:R1:W-:Y:S01]  /*12830*/  STL.64 [R1+0x1350], R40 ;  /* 0x0013502801007387 */ /* 0x0003e20000100a00 */
        /* <DEDUP_REMOVED lines=19> */
[----:B------:R1:W-:Y:S01]  /*12970*/  STL.64 [R1+0x1388], R4 ;  /* 0x0013880401007387 */ /* 0x0003e20000100a00 */
[----:B------:R-:W-:-:S04]  /*12980*/  IMAD.WIDE R50, R249, 0x4, R50 ;  /* 0x00000004f9327825 */ /* 0x000fc800078e0232 */
[----:B-1----:R-:W-:-:S04]  /*12990*/  IMAD.WIDE R4, R249, 0x4, R72 ;  /* 0x00000004f9047825 */ /* 0x002fc800078e0248 */
[C---:B------:R-:W-:Y:S01]  /*129a0*/  IMAD.WIDE R72, R249.reuse, 0x4, R74 ;  /* 0x00000004f9487825 */ /* 0x040fe200078e024a */
[----:B------:R1:W-:Y:S03]  /*129b0*/  STL.64 [R1+0x1390], R4 ;  /* 0x0013900401007387 */ /* 0x0003e60000100a00 */
[C---:B------:R-:W-:Y:S01]  /*129c0*/  IMAD.WIDE R20, R249.reuse, 0x4, R20 ;  /* 0x00000004f9147825 */ /* 0x040fe200078e0214 */
[----:B------:R1:W-:Y:S03]  /*129d0*/  STL.64 [R1+0x1398], R72 ;  /* 0x0013984801007387 */ /* 0x0003e60000100a00 */
[----:B-1----:R-:W-:-:S05]  /*129e0*/  IMAD.WIDE R4, R249, 0x4, R76 ;  /* 0x00000004f9047825 */ /* 0x002fca00078e024c */
[----:B------:R1:W-:Y:S04]  /*129f0*/  STL.64 [R1+0x13a0], R4 ;  /* 0x0013a00401007387 */ /* 0x0003e80000100a00 */
[----:B------:R1:W-:Y:S04]  /*12a00*/  STL.64 [R1+0x13a8], R50 ;  /* 0x0013a83201007387 */ /* 0x0003e80000100a00 */
[----:B------:R-:W4:Y:S01]  /*12a10*/  LDL.LU.64 R72, [R1+0x440] ;  /* 0x0004400001487983 */ /* 0x000f220000300a00 */
[----:B-1----:R-:W-:-:S03]  /*12a20*/  IMAD.WIDE R4, R249, 0x4, R106 ;  /* 0x00000004f9047825 */ /* 0x002fc600078e026a */
[----:B------:R1:W-:Y:S04]  /*12a30*/  STL.64 [R1+0x13b0], R20 ;  /* 0x0013b01401007387 */ /* 0x0003e80000100a00 */
[----:B------:R-:W4:Y:S04]  /*12a40*/  LDL.LU.64 R74, [R1+0x438] ;  /* 0x00043800014a7983 */ /* 0x000f280000300a00 */
[----:B------:R1:W-:Y:S04]  /*12a50*/  STL.64 [R1+0x13b8], R4 ;  /* 0x0013b80401007387 */ /* 0x0003e80000100a00 */
[----:B------:R-:W4:Y:S04]  /*12a60*/  LDL.LU.64 R76, [R1+0x430] ;  /* 0x00043000014c7983 */ /* 0x000f280000300a00 */
[----:B------:R-:W4:Y:S04]  /*12a70*/  LDL.LU.64 R50, [R1+0x428] ;  /* 0x0004280001327983 */ /* 0x000f280000300a00 */
[----:B-1----:R-:W4:Y:S04]  /*12a80*/  LDL.LU.64 R20, [R1+0x420] ;  /* 0x0004200001147983 */ /* 0x002f280000300a00 */
[----:B------:R-:W4:Y:S01]  /*12a90*/  LDL.LU.64 R106, [R1+0x418] ;  /* 0x00041800016a7983 */ /* 0x000f220000300a00 */
[----:B------:R-:W-:-:S03]  /*12aa0*/  IMAD.WIDE R4, R249, 0x4, R22 ;  /* 0x00000004f9047825 */ /* 0x000fc600078e0216 */
[----:B------:R-:W4:Y:S04]  /*12ab0*/  LDL.LU.64 R22, [R1+0x408] ;  /* 0x0004080001167983 */ /* 0x000f280000300a00 */
[----:B------:R1:W-:Y:S01]  /*12ac0*/  STL.64 [R1+0x13c0], R4 ;  /* 0x0013c00401007387 */ /* 0x0003e20000100a00 */
[----:B------:R-:W-:-:S03]  /*12ad0*/  IMAD.WIDE R96, R249, 0x4, R96 ;  /* 0x00000004f9607825 */ /* 0x000fc600078e0260 */
[----:B-1----:R-:W4:Y:S04]  /*12ae0*/  LDL.LU.64 R4, [R1+0x400] ;  /* 0x0004000001047983 */ /* 0x002f280000300a00 */
[----:B------:R1:W-:Y:S04]  /*12af0*/  STL.64 [R1+0x13c8], R96 ;  /* 0x0013c86001007387 */ /* 0x0003e80000100a00 */
[----:B-1----:R-:W4:Y:S01]  /*12b00*/  LDL.LU.64 R96, [R1+0x3f8] ;  /* 0x0003f80001607983 */ /* 0x002f220000300a00 */
[----:B--2---:R-:W-:-:S04]  /*12b10*/  IMAD.WIDE R46, R249, 0x4, R46 ;  /* 0x00000004f92e7825 */ /* 0x004fc800078e022e */
[C---:B------:R-:W-:Y:S01]  /*12b20*/  IMAD.WIDE R98, R249.reuse, 0x4, R98 ;  /* 0x00000004f9627825 */ /* 0x040fe200078e0262 */
[----:B------:R1:W-:Y:S04]  /*12b30*/  STL.64 [R1+0x13d0], R46 ;  /* 0x0013d02e01007387 */ /* 0x0003e80000100a00 */
[----:B-1----:R-:W2:Y:S04]  /*12b40*/  LDL.LU.64 R46, [R1+0x34a8] ;  /* 0x0034a800012e7983 */ /* 0x002ea80000300a00 */
[----:B------:R1:W-:Y:S04]  /*12b50*/  STL.64 [R1+0x13d8], R98 ;  /* 0x0013d86201007387 */ /* 0x0003e80000100a00 */
[----:B-1----:R-:W2:Y:S01]  /*12b60*/  LDL.LU.64 R98, [R1+0x34a0] ;  /* 0x0034a00001627983 */ /* 0x002ea20000300a00 */
[----:B---3--:R-:W-:-:S05]  /*12b70*/  IMAD.WIDE R84, R249, 0x4, R84 ;  /* 0x00000004f9547825 */ /* 0x008fca00078e0254 */
[----:B------:R2:W-:Y:S01]  /*12b80*/  STL.64 [R1+0x13e0], R84 ;  /* 0x0013e05401007387 */ /* 0x0005e20000100a00 */
[----:B------:R-:W-:-:S04]  /*12b90*/  IMAD.WIDE R56, R249, 0x4, R56 ;  /* 0x00000004f9387825 */ /* 0x000fc800078e0238 */
[----:B------:R-:W-:-:S04]  /*12ba0*/  IMAD.WIDE R54, R249, 0x4, R54 ;  /* 0x00000004f9367825 */ /* 0x000fc800078e0236 */
[----:B------:R-:W-:-:S04]  /*12bb0*/  IMAD.WIDE R44, R249, 0x4, R44 ;  /* 0x00000004f92c7825 */ /* 0x000fc800078e022c */
[----:B------:R-:W-:-:S04]  /*12bc0*/  IMAD.WIDE R24, R249, 0x4, R24 ;  /* 0x00000004f9187825 */ /* 0x000fc800078e0218 */
[----:B----4-:R-:W-:-:S04]  /*12bd0*/  IMAD.WIDE R72, R249, 0x4, R72 ;  /* 0x00000004f9487825 */ /* 0x010fc800078e0248 */
[----:B------:R-:W-:-:S04]  /*12be0*/  IMAD.WIDE R74, R249, 0x4, R74 ;  /* 0x00000004f94a7825 */ /* 0x000fc800078e024a */
[----:B------:R-:W-:-:S04]  /*12bf0*/  IMAD.WIDE R76, R249, 0x4, R76 ;  /* 0x00000004f94c7825 */ /* 0x000fc800078e024c */
[----:B------:R-:W-:-:S04]  /*12c00*/  IMAD.WIDE R50, R249, 0x4, R50 ;  /* 0x00000004f9327825 */ /* 0x000fc800078e0232 */
[----:B------:R-:W-:-:S04]  /*12c10*/  IMAD.WIDE R20, R249, 0x4, R20 ;  /* 0x00000004f9147825 */ /* 0x000fc800078e0214 */
[----:B------:R-:W-:-:S04]  /*12c20*/  IMAD.WIDE R106, R249, 0x4, R106 ;  /* 0x00000004f96a7825 */ /* 0x000fc800078e026a */
[C---:B--2---:R-:W-:Y:S02]  /*12c30*/  IMAD.WIDE R84, R249.reuse, 0x4, R98 ;  /* 0x00000004f9547825 */ /* 0x044fe400078e0262 */
[----:B------:R-:W2:Y:S04]  /*12c40*/  LDL.LU.64 R98, [R1+0x3d0] ;  /* 0x0003d00001627983 */ /* 0x000ea80000300a00 */
[----:B------:R1:W-:Y:S02]  /*12c50*/  STL.64 [R1+0x13e8], R84 ;  /* 0x0013e85401007387 */ /* 0x0003e40000100a00 */
[----:B-1----:R-:W-:-:S05]  /*12c60*/  IMAD.WIDE R84, R249, 0x4, R116 ;  /* 0x00000004f9547825 */ /* 0x002fca00078e0274 */
[----:B------:R-:W-:Y:S04]  /*12c70*/  STL.64 [R1+0x13f0], R84 ;  /* 0x0013f05401007387 */ /* 0x000fe80000100a00 */
[----:B------:R-:W-:Y:S04]  /*12c80*/  STL.64 [R1+0x13f8], R56 ;  /* 0x0013f83801007387 */ /* 0x000fe80000100a00 */
[----:B------:R1:W-:Y:S04]  /*12c90*/  STL.64 [R1+0x1400], R54 ;  /* 0x0014003601007387 */ /* 0x0003e80000100a00 */
[----:B------:R3:W-:Y:S04]  /*12ca0*/  STL.64 [R1+0x1408], R44 ;  /* 0x0014082c01007387 */ /* 0x0007e80000100a00 */
[----:B------:R4:W-:Y:S01]  /*12cb0*/  STL.64 [R1+0x1410], R24 ;  /* 0x0014101801007387 */ /* 0x0009e20000100a00 */
[----:B-1----:R-:W-:-:S04]  /*12cc0*/  IMAD.WIDE R54, R249, 0x4, R118 ;  /* 0x00000004f9367825 */ /* 0x002fc800078e0276 */
[C---:B---3--:R-:W-:Y:S01]  /*12cd0*/  IMAD.WIDE R44, R249.reuse, 0x4, R120 ;  /* 0x00000004f92c7825 */ /* 0x048fe200078e0278 */
[----:B----4-:R-:W3:Y:S04]  /*12ce0*/  LDL.LU.64 R24, [R1+0x3c8] ;  /* 0x0003c80001187983 */ /* 0x010ee80000300a00 */
[----:B------:R1:W-:Y:S04]  /*12cf0*/  STL.64 [R1+0x1418], R54 ;  /* 0x0014183601007387 */ /* 0x0003e80000100a00 */
[----:B------:R-:W4:Y:S04]  /*12d00*/  LDL.LU.64 R84, [R1+0x3c0] ;  /* 0x0003c00001547983 */ /* 0x000f280000300a00 */
[----:B------:R1:W-:Y:S04]  /*12d10*/  STL.64 [R1+0x1420], R44 ;  /* 0x0014202c01007387 */ /* 0x0003e80000100a00 */
[----:B-1----:R-:W2:Y:S04]  /*12d20*/  LDL.LU.64 R54, [R1+0x3b8] ;  /* 0x0003b80001367983 */ /* 0x002ea80000300a00 */
[----:B------:R-:W2:Y:S04]  /*12d30*/  LDL.LU.64 R56, [R1+0x3b0] ;  /* 0x0003b00001387983 */ /* 0x000ea80000300a00 */
[----:B------:R-:W2:Y:S04]  /*12d40*/  LDL.LU.64 R44, [R1+0x3a8] ;  /* 0x0003a800012c7983 */ /* 0x000ea80000300a00 */
[----:B------:R-:W2:Y:S04]  /*12d50*/  LDL.LU.64 R116, [R1+0x3a0] ;  /* 0x0003a00001747983 */ /* 0x000ea80000300a00 */
[----:B------:R-:W2:Y:S04]  /*12d60*/  LDL.LU.64 R118, [R1+0x398] ;  /* 0x0003980001767983 */ /* 0x000ea80000300a00 */
[----:B------:R-:W2:Y:S04]  /*12d70*/  LDL.LU.64 R120, [R1+0x390] ;  /* 0x0003900001787983 */ /* 0x000ea80000300a00 */
        /* <DEDUP_REMOVED lines=13> */
[----:B------:R-:W-:-:S04]  /*12e50*/  IMAD.WIDE R4, R249, 0x4, R4 ;  /* 0x00000004f9047825 */ /* 0x000fc800078e0204 */
[----:B------:R-:W-:-:S04]  /*12e60*/  IMAD.WIDE R96, R249, 0x4, R96 ;  /* 0x00000004f9607825 */ /* 0x000fc800078e0260 */
[----:B------:R-:W-:-:S04]  /*12e70*/  IMAD.WIDE R94, R249, 0x4, R94 ;  /* 0x00000004f95e7825 */ /* 0x000fc800078e025e */
[----:B---3--:R-:W-:-:S04]  /*12e80*/  IMAD.WIDE R24, R249, 0x4, R24 ;  /* 0x00000004f9187825 */ /* 0x008fc800078e0218 */
[----:B----4-:R-:W-:-:S04]  /*12e90*/  IMAD.WIDE R84, R249, 0x4, R84 ;  /* 0x00000004f9547825 */ /* 0x010fc800078e0254 */
[----:B--2---:R-:W-:-:S04]  /*12ea0*/  IMAD.WIDE R54, R249, 0x4, R54 ;  /* 0x00000004f9367825 */ /* 0x004fc800078e0236 */
        /* <DEDUP_REMOVED lines=11> */
[----:B------:R-:W-:Y:S04]  /*12f60*/  STL.64 [R1+0x1470], R96 ;  /* 0x0014706001007387 */ /* 0x000fe80000100a00 */
[----:B------:R-:W-:Y:S01]  /*12f70*/  STL.64 [R1+0x1478], R94 ;  /* 0x0014785e01007387 */ /* 0x000fe20000100a00 */
[----:B-1----:R-:W-:-:S04]  /*12f80*/  IMAD.WIDE R4, R249, 0x4, R92 ;  /* 0x00000004f9047825 */ /* 0x002fc800078e025c */
[C---:B------:R-:W-:Y:S01]  /*12f90*/  IMAD.WIDE R92, R249.reuse, 0x4, R90 ;  /* 0x00000004f95c7825 */ /* 0x040fe200078e025a */
[----:B------:R1:W-:Y:S03]  /*12fa0*/  STL.64 [R1+0x1480], R4 ;  /* 0x0014800401007387 */ /* 0x0003e60000100a00 */
[C---:B------:R-:W-:Y:S01]  /*12fb0*/  IMAD.WIDE R90, R249.reuse, 0x4, R78 ;  /* 0x00000004f95a7825 */ /* 0x040fe200078e024e */
[----:B------:R-:W-:Y:S04]  /*12fc0*/  STL.64 [R1+0x1488], R92 ;  /* 0x0014885c01007387 */ /* 0x000fe80000100a00 */
[----:B------:R-:W4:Y:S01]  /*12fd0*/  LDL.LU.64 R78, [R1+0x348] ;  /* 0x00034800014e7983 */ /* 0x000f220000300a00 */
[----:B-1----:R-:W-:-:S03]  /*12fe0*/  IMAD.WIDE R4, R249, 0x4, R98 ;  /* 0x00000004f9047825 */ /* 0x002fc600078e0262 */
[----:B------:R1:W-:Y:S04]  /*12ff0*/  STL.64 [R1+0x1490], R90 ;  /* 0x0014905a01007387 */ /* 0x0003e80000100a00 */
[----:B-1----:R-:W3:Y:S04]  /*13000*/  LDL.LU.64 R90, [R1+0x340] ;  /* 0x00034000015a7983 */ /* 0x002ee80000300a00 */
[----:B------:R1:W-:Y:S04]  /*13010*/  STL.64 [R1+0x1498], R4 ;  /* 0x0014980401007387 */ /* 0x0003e80000100a00 */
[----:B------:R-:W3:Y:S04]  /*13020*/  LDL.LU.64 R92, [R1+0x338] ;  /* 0x00033800015c7983 */ /* 0x000ee80000300a00 */
[----:B------:R-:W3:Y:S04]  /*13030*/  LDL.LU.64 R94, [R1+0x330] ;  /* 0x00033000015e7983 */ /* 0x000ee80000300a00 */
[----:B------:R-:W3:Y:S04]  /*13040*/  LDL.LU.64 R96, [R1+0x328] ;  /* 0x0003280001607983 */ /* 0x000ee80000300a00 */
[----:B-1----:R-:W3:Y:S04]  /*13050*/  LDL.LU.64 R4, [R1+0x320] ;  /* 0x0003200001047983 */ /* 0x002ee80000300a00 */
[----:B------:R-:W3:Y:S04]  /*13060*/  LDL.LU.64 R98, [R1+0x318] ;  /* 0x0003180001627983 */ /* 0x000ee80000300a00 */
[----:B------:R1:W-:Y:S04]  /*13070*/  STL.64 [R1+0x14a0], R24 ;  /* 0x0014a01801007387 */ /* 0x0003e80000100a00 */
[----:B-1----:R-:W3:Y:S04]  /*13080*/  LDL.LU.64 R24, [R1+0x3460] ;  /* 0x0034600001187983 */ /* 0x002ee80000300a00 */
        /* <DEDUP_REMOVED lines=13> */
[----:B-1----:R-:W3:Y:S01]  /*13160*/  LDL.LU.64 R120, [R1+0x3428] ;  /* 0x0034280001787983 */ /* 0x002ee20000300a00 */
[----:B------:R-:W-:-:S04]  /*13170*/  IMAD.WIDE R114, R249, 0x4, R114 ;  /* 0x00000004f9727825 */ /* 0x000fc800078e0272 */
[----:B------:R-:W-:-:S04]  /*13180*/  IMAD.WIDE R112, R249, 0x4, R112 ;  /* 0x00000004f9707825 */ /* 0x000fc800078e0270 */
[----:B------:R-:W-:-:S04]  /*13190*/  IMAD.WIDE R110, R249, 0x4, R110 ;  /* 0x00000004f96e7825 */ /* 0x000fc800078e026e */
[----:B------:R-:W-:-:S04]  /*131a0*/  IMAD.WIDE R108, R249, 0x4, R108 ;  /* 0x00000004f96c7825 */ /* 0x000fc800078e026c */
[----:B--2---:R-:W-:-:S04]  /*131b0*/  IMAD.WIDE R106, R249, 0x4, R106 ;  /* 0x00000004f96a7825 */ /* 0x004fc800078e026a */
[----:B----4-:R-:W-:-:S04]  /*131c0*/  IMAD.WIDE R78, R249, 0x4, R78 ;  /* 0x00000004f94e7825 */ /* 0x010fc800078e024e */
[----:B---3--:R-:W-:-:S04]  /*131d0*/  IMAD.WIDE R90, R249, 0x4, R90 ;  /* 0x00000004f95a7825 */ /* 0x008fc800078e025a */
[----:B------:R-:W-:-:S04]  /*131e0*/  IMAD.WIDE R92, R249, 0x4, R92 ;  /* 0x00000004f95c7825 */ /* 0x000fc800078e025c */
[----:B------:R-:W-:-:S04]  /*131f0*/  IMAD.WIDE R94, R249, 0x4, R94 ;  /* 0x00000004f95e7825 */ /* 0x000fc800078e025e */
[----:B------:R-:W-:-:S04]  /*13200*/  IMAD.WIDE R96, R249, 0x4, R96 ;  /* 0x00000004f9607825 */ /* 0x000fc800078e0260 */
[----:B------:R-:W-:-:S04]  /*13210*/  IMAD.WIDE R116, R249, 0x4, R116 ;  /* 0x00000004f9747825 */ /* 0x000fc800078e0274 */
[----:B------:R-:W-:-:S04]  /*13220*/  IMAD.WIDE R118, R249, 0x4, R118 ;  /* 0x00000004f9767825 */ /* 0x000fc800078e0276 */
[----:B------:R-:W-:-:S05]  /*13230*/  IMAD.WIDE R120, R249, 0x4, R120 ;  /* 0x00000004f9787825 */ /* 0x000fca00078e0278 */
[----:B------:R1:W-:Y:S04]  /*13240*/  STL.64 [R1+0x14e0], R120 ;  /* 0x0014e07801007387 */ /* 0x0003e80000100a00 */
[----:B------:R2:W-:Y:S04]  /*13250*/  STL.64 [R1+0x14e8], R118 ;  /* 0x0014e87601007387 */ /* 0x0005e80000100a00 */
[----:B------:R3:W-:Y:S04]  /*13260*/  STL.64 [R1+0x14f0], R116 ;  /* 0x0014f07401007387 */ /* 0x0007e80000100a00 */
[----:B------:R4:W-:Y:S04]  /*13270*/  STL.64 [R1+0x14f8], R114 ;  /* 0x0014f87201007387 */ /* 0x0009e80000100a00 */
[----:B------:R2:W-:Y:S04]  /*13280*/  STL.64 [R1+0x1500], R112 ;  /* 0x0015007001007387 */ /* 0x0005e80000100a00 */
[----:B------:R2:W-:Y:S04]  /*13290*/  STL.64 [R1+0x1508], R110 ;  /* 0x0015086e01007387 */ /* 0x0005e80000100a00 */
[----:B-1----:R-:W4:Y:S04]  /*132a0*/  LDL.LU.64 R120, [R1+0x2d0] ;  /* 0x0002d00001787983 */ /* 0x002f280000300a00 */
[----:B------:R1:W-:Y:S04]  /*132b0*/  STL.64 [R1+0x1510], R108 ;  /* 0x0015106c01007387 */ /* 0x0003e80000100a00 */
[----:B--2---:R-:W2:Y:S04]  /*132c0*/  LDL.LU.64 R118, [R1+0x2c8] ;  /* 0x0002c80001767983 */ /* 0x004ea80000300a00 */
[----:B------:R1:W-:Y:S04]  /*132d0*/  STL.64 [R1+0x1518], R106 ;  /* 0x0015186a01007387 */ /* 0x0003e80000100a00 */
[----:B---3--:R-:W3:Y:S04]  /*132e0*/  LDL.LU.64 R116, [R1+0x2c0] ;  /* 0x0002c00001747983 */ /* 0x008ee80000300a00 */
[----:B----4-:R-:W4:Y:S04]  /*132f0*/  LDL.LU.64 R114, [R1+0x2b8] ;  /* 0x0002b80001727983 */ /* 0x010f280000300a00 */
[----:B------:R-:W4:Y:S04]  /*13300*/  LDL.LU.64 R112, [R1+0x2b0] ;  /* 0x0002b00001707983 */ /* 0x000f280000300a00 */
[----:B------:R-:W4:Y:S04]  /*13310*/  LDL.LU.64 R110, [R1+0x2a8] ;  /* 0x0002a800016e7983 */ /* 0x000f280000300a00 */
[----:B-1----:R-:W4:Y:S04]  /*13320*/  LDL.LU.64 R108, [R1+0x2a0] ;  /* 0x0002a000016c7983 */ /* 0x002f280000300a00 */
[----:B------:R-:W4:Y:S04]  /*13330*/  LDL.LU.64 R106, [R1+0x298] ;  /* 0x00029800016a7983 */ /* 0x000f280000300a00 */
        /* <DEDUP_REMOVED lines=10> */
[----:B------:R-:W-:-:S05]  /*133e0*/  IMAD.WIDE R4, R249, 0x4, R4 ;  /* 0x00000004f9047825 */ /* 0x000fca00078e0204 */
[----:B------:R1:W-:Y:S01]  /*133f0*/  STL.64 [R1+0x1548], R4 ;  /* 0x0015480401007387 */ /* 0x0003e20000100a00 */
[----:B------:R-:W-:-:S04]  /*13400*/  IMAD.WIDE R88, R249, 0x4, R88 ;  /* 0x00000004f9587825 */ /* 0x000fc800078e0258 */
[----:B-1----:R-:W-:-:S05]  /*13410*/  IMAD.WIDE R4, R249, 0x4, R98 ;  /* 0x00000004f9047825 */ /* 0x002fca00078e0262 */
[----:B------:R1:W-:Y:S01]  /*13420*/  STL.64 [R1+0x1550], R4 ;  /* 0x0015500401007387 */ /* 0x0003e20000100a00 */
[----:B------:R-:W-:-:S04]  /*13430*/  IMAD.WIDE R124, R249, 0x4, R124 ;  /* 0x00000004f97c7825 */ /* 0x000fc800078e027c */
[----:B------:R-:W-:-:S04]  /*13440*/  IMAD.WIDE R122, R249, 0x4, R122 ;  /* 0x00000004f97a7825 */ /* 0x000fc800078e027a */
        /* <DEDUP_REMOVED lines=9> */
[----:B-1----:R-:W-:-:S04]  /*134e0*/  IMAD.WIDE R4, R249, 0x4, R92 ;  /* 0x00000004f9047825 */ /* 0x002fc800078e025c */
[----:B------:R-:W-:-:S04]  /*134f0*/  IMAD.WIDE R94, R249, 0x4, R94 ;  /* 0x00000004f95e7825 */ /* 0x000fc800078e025e */
[----:B------:R-:W-:-:S05]  /*13500*/  IMAD.WIDE R96, R249, 0x4, R96 ;  /* 0x00000004f9607825 */ /* 0x000fca00078e0260 */
[----:B------:R-:W-:Y:S04]  /*13510*/  STL.64 [R1+0x1558], R96 ;  /* 0x0015586001007387 */ /* 0x000fe80000100a00 */
[----:B------:R-:W-:Y:S04]  /*13520*/  STL.64 [R1+0x1560], R94 ;  /* 0x0015605e01007387 */ /* 0x000fe80000100a00 */
[----:B------:R1:W-:Y:S04]  /*13530*/  STL.64 [R1+0x1568], R4 ;  /* 0x0015680401007387 */ /* 0x0003e80000100a00 */
[----:B------:R2:W-:Y:S04]  /*13540*/  STL.64 [R1+0x1570], R90 ;  /* 0x0015705a01007387 */ /* 0x0005e80000100a00 */
[----:B------:R-:W3:Y:S01]  /*13550*/  LDL.LU.64 R98, [R1+0x250] ;  /* 0x0002500001627983 */ /* 0x000ee20000300a00 */
[----:B-1----:R-:W-:-:S03]  /*13560*/  IMAD.WIDE R4, R249, 0x4, R86 ;  /* 0x00000004f9047825 */ /* 0x002fc600078e0256 */
[----:B------:R1:W-:Y:S04]  /*13570*/  STL.64 [R1+0x1578], R88 ;  /* 0x0015785801007387 */ /* 0x0003e80000100a00 */
[----:B------:R-:W4:Y:S04]  /*13580*/  LDL.LU.64 R96, [R1+0x248] ;  /* 0x0002480001607983 */ /* 0x000f280000300a00 */
[----:B------:R1:W-:Y:S04]  /*13590*/  STL.64 [R1+0x1580], R4 ;  /* 0x0015800401007387 */ /* 0x0003e80000100a00 */
[----:B------:R-:W4:Y:S04]  /*135a0*/  LDL.LU.64 R94, [R1+0x240] ;  /* 0x00024000015e7983 */ /* 0x000f280000300a00 */
[----:B------:R-:W4:Y:S04]  /*135b0*/  LDL.LU.64 R92, [R1+0x238] ;  /* 0x00023800015c7983 */ /* 0x000f280000300a00 */
[----:B--2---:R-:W2:Y:S04]  /*135c0*/  LDL.LU.64 R90, [R1+0x230] ;  /* 0x00023000015a7983 */ /* 0x004ea80000300a00 */
[----:B-1----:R-:W2:Y:S04]  /*135d0*/  LDL.LU.64 R88, [R1+0x228] ;  /* 0x0002280001587983 */ /* 0x002ea80000300a00 */
[----:B------:R-:W2:Y:S04]  /*135e0*/  LDL.LU.64 R86, [R1+0x220] ;  /* 0x0002200001567983 */ /* 0x000ea80000300a00 */
[----:B------:R-:W2:Y:S04]  /*135f0*/  LDL.LU.64 R4, [R1+0x218] ;  /* 0x0002180001047983 */ /* 0x000ea80000300a00 */
[----:B------:R1:W-:Y:S04]  /*13600*/  STL.64 [R1+0x1588], R124 ;  /* 0x0015887c01007387 */ /* 0x0003e80000100a00 */
[----:B-1----:R-:W2:Y:S04]  /*13610*/  LDL.LU.64 R124, [R1+0x33f8] ;  /* 0x0033f800017c7983 */ /* 0x002ea80000300a00 */
[----:B------:R1:W-:Y:S04]  /*13620*/  STL.64 [R1+0x15a0], R122 ;  /* 0x0015a07a01007387 */ /* 0x0003e80000100a00 */
[----:B-1----:R-:W2:Y:S04]  /*13630*/  LDL.LU.64 R122, [R1+0x33f0] ;  /* 0x0033f000017a7983 */ /* 0x002ea80000300a00 */
[----:B------:R1:W-:Y:S01]  /*13640*/  STL.64 [R1+0x1f30], R120 ;  /* 0x001f307801007387 */ /* 0x0003e20000100a00 */
[----:B------:R-:W-:-:S03]  /*13650*/  IMAD.WIDE R78, R249, 0x4, R78 ;  /* 0x00000004f94e7825 */ /* 0x000fc600078e024e */
        /* <DEDUP_REMOVED lines=15> */
[----:B------:R1:W-:Y:S02]  /*13750*/  STL.64 [R1+0x1f70], R78 ;  /* 0x001f704e01007387 */ /* 0x0003e40000100a00 */
[----:B-1----:R-:W-:-:S02]  /*13760*/  IMAD.WIDE R78, R249, 0x4, R44 ;  /* 0x00000004f94e7825 */ /* 0x002fc400078e022c */
[----:B------:R-:W2:Y:S04]  /*13770*/  LDL.LU.64 R44, [R1+0x1d0] ;  /* 0x0001d000012c7983 */ /* 0x000ea80000300a00 */
[----:B------:R1:W-:Y:S02]  /*13780*/  STL.64 [R1+0x1f78], R78 ;  /* 0x001f784e01007387 */ /* 0x0003e40000100a00 */
[----:B-1----:R-:W-:-:S04]  /*13790*/  IMAD.WIDE R78, R249, 0x4, R56 ;  /* 0x00000004f94e7825 */ /* 0x002fc800078e0238 */
[C---:B------:R-:W-:Y:S01]  /*137a0*/  IMAD.WIDE R56, R249.reuse, 0x4, R54 ;  /* 0x00000004f9387825 */ /* 0x040fe200078e0236 */
[----:B------:R1:W-:Y:S03]  /*137b0*/  STL.64 [R1+0x1f80], R78 ;  /* 0x001f804e01007387 */ /* 0x0003e60000100a00 */
[C---:B------:R-:W-:Y:S01]  /*137c0*/  IMAD.WIDE R54, R249.reuse, 0x4, R52 ;  /* 0x00000004f9367825 */ /* 0x040fe200078e0234 */
[----:B-1----:R-:W2:Y:S04]  /*137d0*/  LDL.LU.64 R78, [R1+0x1c8] ;  /* 0x0001c800014e7983 */ /* 0x002ea80000300a00 */
[----:B------:R-:W-:Y:S04]  /*137e0*/  STL.64 [R1+0x1f88], R56 ;  /* 0x001f883801007387 */ /* 0x000fe80000100a00 */
[----:B------:R-:W2:Y:S04]  /*137f0*/  LDL.LU.64 R52, [R1+0x1c0] ;  /* 0x0001c00001347983 */ /* 0x000ea80000300a00 */
[----:B------:R1:W-:Y:S04]  /*13800*/  STL.64 [R1+0x1f90], R54 ;  /* 0x001f903601007387 */ /* 0x0003e80000100a00 */
[----:B-1----:R-:W2:Y:S04]  /*13810*/  LDL.LU.64 R54, [R1+0x1b8] ;  /* 0x0001b80001367983 */ /* 0x002ea80000300a00 */
[----:B------:R-:W2:Y:S01]  /*13820*/  LDL.LU.64 R56, [R1+0x1b0] ;  /* 0x0001b00001387983 */ /* 0x000ea20000300a00 */
[----:B------:R-:W-:-:S04]  /*13830*/  IMAD.WIDE R104, R249, 0x4, R104 ;  /* 0x00000004f9687825 */ /* 0x000fc800078e0268 */
[C---:B------:R-:W-:Y:S01]  /*13840*/  IMAD.WIDE R102, R249.reuse, 0x4, R102 ;  /* 0x00000004f9667825 */ /* 0x040fe200078e0266 */
[----:B------:R1:W-:Y:S03]  /*13850*/  STL.64 [R1+0x1f98], R104 ;  /* 0x001f986801007387 */ /* 0x0003e60000100a00 */
[C---:B------:R-:W-:Y:S01]  /*13860*/  IMAD.WIDE R100, R249.reuse, 0x4, R100 ;  /* 0x00000004f9647825 */ /* 0x040fe200078e0264 */
[----:B-1----:R-:W2:Y:S04]  /*13870*/  LDL.LU.64 R104, [R1+0x33a8] ;  /* 0x0033a80001687983 */ /* 0x002ea80000300a00 */
[----:B------:R1:W-:Y:S01]  /*13880*/  STL.64 [R1+0x1fa0], R102 ;  /* 0x001fa06601007387 */ /* 0x0003e20000100a00 */
[----:B---3--:R-:W-:-:S04]  /*13890*/  IMAD.WIDE R98, R249, 0x4, R98 ;  /* 0x00000004f9627825 */ /* 0x008fc800078e0262 */
[C---:B----4-:R-:W-:Y:S01]  /*138a0*/  IMAD.WIDE R96, R249.reuse, 0x4, R96 ;  /* 0x00000004f9607825 */ /* 0x050fe200078e0260 */
[----:B-1----:R-:W3:Y:S04]  /*138b0*/  LDL.LU.64 R102, [R1+0x33a0] ;  /* 0x0033a00001667983 */ /* 0x002ee80000300a00 */
[----:B------:R1:W-:Y:S01]  /*138c0*/  STL.64 [R1+0x1fa8], R100 ;  /* 0x001fa86401007387 */ /* 0x0003e20000100a00 */
[----:B------:R-:W-:-:S04]  /*138d0*/  IMAD.WIDE R94, R249, 0x4, R94 ;  /* 0x00000004f95e7825 */ /* 0x000fc800078e025e */
[C---:B------:R-:W-:Y:S01]  /*138e0*/  IMAD.WIDE R92, R249.reuse, 0x4, R92 ;  /* 0x00000004f95c7825 */ /* 0x040fe200078e025c */
[----:B-1----:R-:W4:Y:S03]  /*138f0*/  LDL.LU.64 R100, [R1+0x3398] ;  /* 0x0033980001647983 */ /* 0x002f260000300a00 */
[C---:B--2---:R-:W-:Y:S01]  /*13900*/  IMAD.WIDE R90, R249.reuse, 0x4, R90 ;  /* 0x00000004f95a7825 */ /* 0x044fe200078e025a */
[----:B------:R1:W-:Y:S03]  /*13910*/  STL.64 [R1+0x1fb0], R98 ;  /* 0x001fb06201007387 */ /* 0x0003e60000100a00 */
[----:B------:R-:W-:-:S04]  /*13920*/  IMAD.WIDE R88, R249, 0x4, R88 ;  /* 0x00000004f9587825 */ /* 0x000fc800078e0258 */
        /* <DEDUP_REMOVED lines=17> */
[----:B------:R-:W-:-:S04]  /*13a40*/  IMAD.WIDE R82, R249, 0x4, R82 ;  /* 0x00000004f9527825 */ /* 0x000fc800078e0252 */
[C---:B-1----:R-:W-:Y:S02]  /*13a50*/  IMAD.WIDE R4, R249.reuse, 0x4, R84 ;  /* 0x00000004f9047825 */ /* 0x042fe400078e0254 */
[----:B------:R-:W2:Y:S04]  /*13a60*/  LDL.LU.64 R84, [R1+0x3358] ;  /* 0x0033580001547983 */ /* 0x000ea80000300a00 */
[----:B------:R1:W-:Y:S04]  /*13a70*/  STL.64 [R1+0x1ff0], R4 ;  /* 0x001ff00401007387 */ /* 0x0003e80000100a00 */
[----:B------:R-:W-:Y:S01]  /*13a80*/  STL.64 [R1+0x1ff8], R24 ;  /* 0x001ff81801007387 */ /* 0x000fe20000100a00 */
[----:B------:R-:W-:-:S04]  /*13a90*/  IMAD.WIDE R80, R249, 0x4, R80 ;  /* 0x00000004f9507825 */ /* 0x000fc800078e0250 */
[----:B-1----:R-:W-:-:S04]  /*13aa0*/  IMAD.WIDE R4, R249, 0x4, R22 ;  /* 0x00000004f9047825 */ /* 0x002fc800078e0216 */
[C---:B------:R-:W-:Y:S02]  /*13ab0*/  IMAD.WIDE R22, R249.reuse, 0x4, R20 ;  /* 0x00000004f9167825 */ /* 0x040fe400078e0214 */
[----:B------:R-:W2:Y:S04]  /*13ac0*/  LDL.LU.64 R20, [R1+0x150] ;  /* 0x0001500001147983 */ /* 0x000ea80000300a00 */
[----:B------:R1:W-:Y:S01]  /*13ad0*/  STL.64 [R1+0x2000], R4 ;  /* 0x0020000401007387 */ /* 0x0003e20000100a00 */
[----:B------:R-:W-:-:S03]  /*13ae0*/  IMAD.WIDE R42, R249, 0x4, R42 ;  /* 0x00000004f92a7825 */ /* 0x000fc600078e022a */
[----:B-1----:R-:W3:Y:S04]  /*13af0*/  LDL.LU.64 R4, [R1+0x148] ;  /* 0x0001480001047983 */ /* 0x002ee80000300a00 */
[----:B------:R1:W-:Y:S04]  /*13b00*/  STL.64 [R1+0x2008], R22 ;  /* 0x0020081601007387 */ /* 0x0003e80000100a00 */
[----:B------:R-:W3:Y:S04]  /*13b10*/  LDL.LU.64 R24, [R1+0x140] ;  /* 0x0001400001187983 */ /* 0x000ee80000300a00 */
[----:B-1----:R-:W3:Y:S04]  /*13b20*/  LDL.LU.64 R22, [R1+0x138] ;  /* 0x0001380001167983 */ /* 0x002ee80000300a00 */
[----:B------:R1:W-:Y:S01]  /*13b30*/  STL.64 [R1+0x2010], R82 ;  /* 0x0020105201007387 */ /* 0x0003e20000100a00 */
[----:B------:R-:W-:-:S03]  /*13b40*/  IMAD.WIDE R44, R249, 0x4, R44 ;  /* 0x00000004f92c7825 */ /* 0x000fc600078e022c */
[----:B-1----:R-:W3:Y:S04]  /*13b50*/  LDL.LU.64 R82, [R1+0x3350] ;  /* 0x0033500001527983 */ /* 0x002ee80000300a00 */
[----:B------:R1:W-:Y:S04]  /*13b60*/  STL.64 [R1+0x2018], R80 ;  /* 0x0020185001007387 */ /* 0x0003e80000100a00 */
[----:B-1----:R-:W3:Y:S04]  /*13b70*/  LDL.LU.64 R80, [R1+0x3348] ;  /* 0x0033480001507983 */ /* 0x002ee80000300a00 */
[----:B------:R1:W-:Y:S01]  /*13b80*/  STL.64 [R1+0x2020], R42 ;  /* 0x0020202a01007387 */ /* 0x0003e20000100a00 */
[----:B------:R-:W-:-:S04]  /*13b90*/  IMAD.WIDE R78, R249, 0x4, R78 ;  /* 0x00000004f94e7825 */ /* 0x000fc800078e024e */
[C---:B-1----:R-:W-:Y:S02]  /*13ba0*/  IMAD.WIDE R42, R249.reuse, 0x4, R18 ;  /* 0x00000004f92a7825 */ /* 0x042fe400078e0212 */
[----:B------:R-:W3:Y:S02]  /*13bb0*/  LDL.LU.64 R18, [R1+0x128] ;  /* 0x0001280001127983 */ /* 0x000ee40000300a00 */
[C---:B------:R-:W-:Y:S02]  /*13bc0*/  IMAD.WIDE R52, R249.reuse, 0x4, R52 ;  /* 0x00000004f9347825 */ /* 0x040fe400078e0234 */
[----:B------:R1:W-:Y:S02]  /*13bd0*/  STL.64 [R1+0x2028], R42 ;  /* 0x0020282a01007387 */ /* 0x0003e40000100a00 */
[C---:B------:R-:W-:Y:S02]  /*13be0*/  IMAD.WIDE R54, R249.reuse, 0x4, R54 ;  /* 0x00000004f9367825 */ /* 0x040fe400078e0236 */
[----:B-1----:R-:W3:Y:S02]  /*13bf0*/  LDL.LU.64 R42, [R1+0x120] ;  /* 0x00012000012a7983 */ /* 0x002ee40000300a00 */
[----:B------:R-:W-:-:S02]  /*13c00*/  IMAD.WIDE R56, R249, 0x4, R56 ;  /* 0x00000004f9387825 */ /* 0x000fc400078e0238 */
[----:B------:R1:W-:Y:S04]  /*13c10*/  STL.64 [R1+0x2030], R44 ;  /* 0x0020302c01007387 */ /* 0x0003e80000100a00 */
[----:B-1----:R-:W3:Y:S04]  /*13c20*/  LDL.LU.64 R44, [R1+0x118] ;  /* 0x00011800012c7983 */ /* 0x002ee80000300a00 */
[----:B------:R1:W-:Y:S04]  /*13c30*/  STL.64 [R1+0x2038], R78 ;  /* 0x0020384e01007387 */ /* 0x0003e80000100a00 */
[----:B-1----:R-:W3:Y:S04]  /*13c40*/  LDL.LU.64 R78, [R1+0x3340] ;  /* 0x00334000014e7983 */ /* 0x002ee80000300a00 */
[----:B------:R1:W-:Y:S04]  /*13c50*/  STL.64 [R1+0x2040], R52 ;  /* 0x0020403401007387 */ /* 0x0003e80000100a00 */
[----:B-1----:R-:W3:Y:S04]  /*13c60*/  LDL.LU.64 R52, [R1+0x3338] ;  /* 0x0033380001347983 */ /* 0x002ee80000300a00 */
[----:B------:R1:W-:Y:S04]  /*13c70*/  STL.64 [R1+0x2048], R54 ;  /* 0x0020483601007387 */ /* 0x0003e80000100a00 */
[----:B-1----:R-:W4:Y:S04]  /*13c80*/  LDL.LU.64 R54, [R1+0x3330] ;  /* 0x0033300001367983 */ /* 0x002f280000300a00 */
[----:B------:R1:W-:Y:S04]  /*13c90*/  STL.64 [R1+0x2050], R56 ;  /* 0x0020503801007387 */ /* 0x0003e80000100a00 */
[----:B-1----:R-:W4:Y:S01]  /*13ca0*/  LDL.LU.64 R56, [R1+0x3328] ;  /* 0x0033280001387983 */ /* 0x002f220000300a00 */
        /* <DEDUP_REMOVED lines=8> */
[----:B--2---:R-:W-:-:S04]  /*13d30*/  IMAD.WIDE R20, R249, 0x4, R20 ;  /* 0x00000004f9147825 */ /* 0x004fc800078e0214 */
[----:B---3--:R-:W-:-:S04]  /*13d40*/  IMAD.WIDE R52, R249, 0x4, R52 ;  /* 0x00000004f9347825 */ /* 0x008fc800078e0234 */
[----:B----4-:R-:W-:-:S04]  /*13d50*/  IMAD.WIDE R54, R249, 0x4, R54 ;  /* 0x00000004f9367825 */ /* 0x010fc800078e0236 */
[----:B------:R-:W-:-:S05]  /*13d60*/  IMAD.WIDE R56, R249, 0x4, R56 ;  /* 0x00000004f9387825 */ /* 0x000fca00078e0238 */
[----:B------:R1:W-:Y:S04]  /*13d70*/  STL.64 [R1+0x2058], R56 ;  /* 0x0020583801007387 */ /* 0x0003e80000100a00 */
[----:B------:R2:W-:Y:S04]  /*13d80*/  STL.64 [R1+0x2060], R54 ;  /* 0x0020603601007387 */ /* 0x0005e80000100a00 */
[----:B-1----:R-:W3:Y:S04]  /*13d90*/  LDL.LU.64 R56, [R1+0xd0] ;  /* 0x0000d00001387983 */ /* 0x002ee80000300a00 */
[----:B------:R1:W-:Y:S04]  /*13da0*/  STL.64 [R1+0x2068], R52 ;  /* 0x0020683401007387 */ /* 0x0003e80000100a00 */
[----:B--2---:R-:W2:Y:S04]  /*13db0*/  LDL.LU.64 R54, [R1+0xc8] ;  /* 0x0000c80001367983 */ /* 0x004ea80000300a00 */
[----:B------:R4:W-:Y:S04]  /*13dc0*/  STL.64 [R1+0x2070], R50 ;  /* 0x0020703201007387 */ /* 0x0009e80000100a00 */
[----:B-1----:R-:W2:Y:S04]  /*13dd0*/  LDL.LU.64 R52, [R1+0xc0] ;  /* 0x0000c00001347983 */ /* 0x002ea80000300a00 */
[----:B----4-:R-:W4:Y:S04]  /*13de0*/  LDL.LU.64 R50, [R1+0xb8] ;  /* 0x0000b80001327983 */ /* 0x010f280000300a00 */
        /* <DEDUP_REMOVED lines=18> */
[----:B------:R-:W-:Y:S03]  /*13f10*/  STL.64 [R1+0x20b8], R4 ;  /* 0x0020b80401007387 */ /* 0x000fe60000100a00 */
[C---:B------:R-:W-:Y:S01]  /*13f20*/  IMAD.WIDE R22, R249.reuse, 0x4, R22 ;  /* 0x00000004f9167825 */ /* 0x040fe200078e0216 */
[----:B------:R1:W-:Y:S03]  /*13f30*/  STL.64 [R1+0x20c0], R24 ;  /* 0x0020c01801007387 */ /* 0x0003e60000100a00 */
[----:B------:R-:W-:-:S04]  /*13f40*/  IMAD.WIDE R18, R249, 0x4, R18 ;  /* 0x00000004f9127825 */ /* 0x000fc800078e0212 */
[C---:B------:R-:W-:Y:S01]  /*13f50*/  IMAD.WIDE R42, R249.reuse, 0x4, R42 ;  /* 0x00000004f92a7825 */ /* 0x040fe200078e022a */
[----:B-1----:R-:W3:Y:S04]  /*13f60*/  LDL.LU.64 R24, [R1+0x50] ;  /* 0x0000500001187983 */ /* 0x002ee80000300a00 */
[----:B------:R1:W-:Y:S01]  /*13f70*/  STL.64 [R1+0x20c8], R22 ;  /* 0x0020c81601007387 */ /* 0x0003e20000100a00 */
[----:B------:R-:W-:-:S04]  /*13f80*/  IMAD.WIDE R44, R249, 0x4, R44 ;  /* 0x00000004f92c7825 */ /* 0x000fc800078e022c */
[C---:B------:R-:W-:Y:S01]  /*13f90*/  IMAD.WIDE R46, R249.reuse, 0x4, R46 ;  /* 0x00000004f92e7825 */ /* 0x040fe200078e022e */
[----:B-1----:R-:W3:Y:S03]  /*13fa0*/  LDL.LU.64 R22, [R1+0x48] ;  /* 0x0000480001167983 */ /* 0x002ee60000300a00 */
[----:B------:R-:W-:-:S04]  /*13fb0*/  IMAD.WIDE R48, R249, 0x4, R48 ;  /* 0x00000004f9307825 */ /* 0x000fc800078e0230 */
[----:B--2---:R-:W-:-:S05]  /*13fc0*/  IMAD.WIDE R4, R249, 0x4, R20 ;  /* 0x00000004f9047825 */ /* 0x004fca00078e0214 */
[----:B------:R1:W-:Y:S04]  /*13fd0*/  STL.64 [R1+0x20d0], R4 ;  /* 0x0020d00401007387 */ /* 0x0003e80000100a00 */
[----:B------:R-:W2:Y:S04]  /*13fe0*/  LDL.LU.64 R20, [R1+0x40] ;  /* 0x0000400001147983 */ /* 0x000ea80000300a00 */
        /* <DEDUP_REMOVED lines=16> */
[----:B-1----:R-:W2:Y:S03]  /*140f0*/  LDL.LU.64 R68, [R1+0x32b8] ;  /* 0x0032b80001447983 */ /* 0x002ea60000300a00 */
[C---:B------:R-:W-:Y:S01]  /*14100*/  IMAD.WIDE R60, R249.reuse, 0x4, R60 ;  /* 0x00000004f93c7825 */ /* 0x040fe200078e023c */
[----:B------:R1:W-:Y:S03]  /*14110*/  STL.64 [R1+0x2108], R66 ;  /* 0x0021084201007387 */ /* 0x0003e60000100a00 */
[----:B------:R-:W-:-:S04]  /*14120*/  IMAD.WIDE R58, R249, 0x4, R58 ;  /* 0x00000004f93a7825 */ /* 0x000fc800078e023a */
[C---:B---3--:R-:W-:Y:S01]  /*14130*/  IMAD.WIDE R56, R249.reuse, 0x4, R56 ;  /* 0x00000004f9387825 */ /* 0x048fe200078e0238 */
[----:B-1----:R-:W3:Y:S04]  /*14140*/  LDL.LU.64 R66, [R1+0x32b0] ;  /* 0x0032b00001427983 */ /* 0x002ee80000300a00 */
[----:B------:R1:W-:Y:S01]  /*14150*/  STL.64 [R1+0x2110], R64 ;  /* 0x0021104001007387 */ /* 0x0003e20000100a00 */
[----:B------:R-:W-:-:S04]  /*14160*/  IMAD.WIDE R54, R249, 0x4, R54 ;  /* 0x00000004f9367825 */ /* 0x000fc800078e0236 */
[C---:B------:R-:W-:Y:S01]  /*14170*/  IMAD.WIDE R52, R249.reuse, 0x4, R52 ;  /* 0x00000004f9347825 */ /* 0x040fe200078e0234 */
[----:B-1----:R-:W3:Y:S04]  /*14180*/  LDL.LU.64 R64, [R1+0x32a8] ;  /* 0x0032a80001407983 */ /* 0x002ee80000300a00 */
[----:B------:R1:W-:Y:S01]  /*14190*/  STL.64 [R1+0x2118], R62 ;  /* 0x0021183e01007387 */ /* 0x0003e20000100a00 */
[----:B----4-:R-:W-:-:S03]  /*141a0*/  IMAD.WIDE R50, R249, 0x4, R50 ;  /* 0x00000004f9327825 */ /* 0x010fc600078e0232 */
[----:B-1----:R-:W4:Y:S04]  /*141b0*/  LDL.LU.64 R62, [R1+0x32a0] ;  /* 0x0032a000013e7983 */ /* 0x002f280000300a00 */
[----:B------:R1:W-:Y:S04]  /*141c0*/  STL.64 [R1+0x2120], R60 ;  /* 0x0021203c01007387 */ /* 0x0003e80000100a00 */
[----:B-1----:R-:W3:Y:S04]  /*141d0*/  LDL.LU.64 R60, [R1+0x3298] ;  /* 0x00329800013c7983 */ /* 0x002ee80000300a00 */
[----:B------:R1:W-:Y:S04]  /*141e0*/  STL.64 [R1+0x2128], R58 ;  /* 0x0021283a01007387 */ /* 0x0003e80000100a00 */
[----:B-1----:R-:W3:Y:S04]  /*141f0*/  LDL.LU.64 R58, [R1+0x3290] ;  /* 0x00329000013a7983 */ /* 0x002ee80000300a00 */
[----:B------:R1:W-:Y:S01]  /*14200*/  STL.64 [R1+0x2130], R56 ;  /* 0x0021303801007387 */ /* 0x0003e20000100a00 */
[----:B------:R-:W-:-:S03]  /*14210*/  IMAD.WIDE R40, R249, 0x4, R40 ;  /* 0x00000004f9287825 */ /* 0x000fc600078e0228 */
        /* <DEDUP_REMOVED lines=9> */
[----:B-1----:R-:W3:Y:S01]  /*142b0*/  LDL.LU.64 R50, [R1+0x3270] ;  /* 0x0032700001327983 */ /* 0x002ee20000300a00 */
[----:B------:R-:W-:-:S04]  /*142c0*/  IMAD.WIDE R32, R249, 0x4, R32 ;  /* 0x00000004f9207825 */ /* 0x000fc800078e0220 */
[----:B------:R-:W-:-:S04]  /*142d0*/  IMAD.WIDE R30, R249, 0x4, R30 ;  /* 0x00000004f91e7825 */ /* 0x000fc800078e021e */
[----:B------:R-:W-:-:S04]  /*142e0*/  IMAD.WIDE R28, R249, 0x4, R28 ;  /* 0x00000004f91c7825 */ /* 0x000fc800078e021c */
[----:B------:R-:W-:-:S04]  /*142f0*/  IMAD.WIDE R26, R249, 0x4, R26 ;  /* 0x00000004f91a7825 */ /* 0x000fc800078e021a */
[----:B------:R-:W-:-:S04]  /*14300*/  IMAD.WIDE R24, R249, 0x4, R24 ;  /* 0x00000004f9187825 */ /* 0x000fc800078e0218 */
[----:B------:R-:W-:-:S04]  /*14310*/  IMAD.WIDE R22, R249, 0x4, R22 ;  /* 0x00000004f9167825 */ /* 0x000fc800078e0216 */
[----:B--2---:R-:W-:-:S04]  /*14320*/  IMAD.WIDE R20, R249, 0x4, R20 ;  /* 0x00000004f9147825 */ /* 0x004fc800078e0214 */
        /* <DEDUP_REMOVED lines=39> */
[C---:B-1----:R-:W-:Y:S02]  /*145a0*/  IMAD.WIDE R4, R249.reuse, 0x4, R16 ;  /* 0x00000004f9047825 */ /* 0x042fe400078e0210 */
[----:B------:R-:W2:Y:S04]  /*145b0*/  LDL.LU.64 R16, [R1+0x31e8] ;  /* 0x0031e80001107983 */ /* 0x000ea80000300a00 */
[----:B------:R1:W-:Y:S02]  /*145c0*/  STL.64 [R1+0x21d8], R4 ;  /* 0x0021d80401007387 */ /* 0x0003e40000100a00 */
[----:B-1----:R-:W-:-:S02]  /*145d0*/  IMAD.WIDE R4, R249, 0x4, R14 ;  /* 0x00000004f9047825 */ /* 0x002fc400078e020e */
[----:B------:R-:W3:Y:S04]  /*145e0*/  LDL.LU.64 R14, [R1+0x31e0] ;  /* 0x0031e000010e7983 */ /* 0x000ee80000300a00 */
[----:B------:R1:W-:Y:S02]  /*145f0*/  STL.64 [R1+0x21e0], R4 ;  /* 0x0021e00401007387 */ /* 0x0003e40000100a00 */
[C---:B-1----:R-:W-:Y:S02]  /*14600*/  IMAD.WIDE R4, R249.reuse, 0x4, R12 ;  /* 0x00000004f9047825 */ /* 0x042fe400078e020c */
[----:B------:R-:W4:Y:S04]  /*14610*/  LDL.LU.64 R12, [R1+0x31d8] ;  /* 0x0031d800010c7983 */ /* 0x000f280000300a00 */
        /* <DEDUP_REMOVED lines=8> */
[C---:B-1----:R-:W-:Y:S02]  /*146a0*/  IMAD.WIDE R4, R249.reuse, 0x4, R6 ;  /* 0x00000004f9047825 */ /* 0x042fe400078e0206 */
[----:B------:R-:W4:Y:S04]  /*146b0*/  LDL.LU.64 R6, [R1+0x31c0] ;  /* 0x0031c00001067983 */ /* 0x000f280000300a00 */
[----:B------:R1:W-:Y:S01]  /*146c0*/  STL.64 [R1+0x2200], R4 ;  /* 0x0022000401007387 */ /* 0x0003e20000100a00 */
[----:B------:R-:W-:-:S04]  /*146d0*/  IMAD.WIDE R184, R249, 0x4, R184 ;  /* 0x00000004f9b87825 */ /* 0x000fc800078e02b8 */
[C---:B-1----:R-:W-:Y:S02]  /*146e0*/  IMAD.WIDE R4, R249.reuse, 0x4, R250 ;  /* 0x00000004f9047825 */ /* 0x042fe400078e02fa */
[----:B------:R-:W1:Y:S03]  /*146f0*/  LDC R251, c[0x0][0x3a0] ;  /* 0x0000e800fffb7b82 */ /* 0x000e660000000800 */
[----:B------:R1:W-:Y:S04]  /*14700*/  STL.64 [R1+0x2208], R4 ;  /* 0x0022080401007387 */ /* 0x0003e80000100a00 */
[----:B------:R1:W-:Y:S04]  /*14710*/  STL.64 [R1+0x2210], R182 ;  /* 0x002210b601007387 */ /* 0x0003e80000100a00 */
[----:B------:R-:W-:Y:S01]  /*14720*/  STL.64 [R1+0x2218], R184 ;  /* 0x002218b801007387 */ /* 0x000fe20000100a00 */
[----:B-1----:R-:W-:-:S04]  /*14730*/  IMAD.WIDE R4, R249, 0x4, R186 ;  /* 0x00000004f9047825 */ /* 0x002fc800078e02ba */
[C---:B------:R-:W-:Y:S01]  /*14740*/  IMAD.WIDE R182, R249.reuse, 0x4, R188 ;  /* 0x00000004f9b67825 */ /* 0x040fe200078e02bc */
[----:B------:R2:W-:Y:S04]  /*14750*/  STL.64 [R1+0x2220], R4 ;  /* 0x0022200401007387 */ /* 0x0005e80000100a00 */
[----:B------:R-:W-:Y:S01]  /*14760*/  STL.64 [R1+0x2228], R182 ;  /* 0x002228b601007387 */ /* 0x000fe20000100a00 */
[----:B--2---:R-:W-:-:S04]  /*14770*/  IMAD.WIDE R4, R249, 0x4, R16 ;  /* 0x00000004f9047825 */ /* 0x004fc800078e0210 */
[----:B------:R-:W-:-:S04]  /*14780*/  IMAD.WIDE R16, R249, 0x4, R18 ;  /* 0x00000004f9107825 */ /* 0x000fc800078e0212 */
[----:B---3--:R-:W-:-:S05]  /*14790*/  IMAD.WIDE R14, R249, 0x4, R14 ;  /* 0x00000004f90e7825 */ /* 0x008fca00078e020e */
[----:B------:R1:W-:Y:S04]  /*147a0*/  STL.64 [R1+0x2230], R14 ;  /* 0x0022300e01007387 */ /* 0x0003e80000100a00 */
[----:B------:R2:W-:Y:S04]  /*147b0*/  STL.64 [R1+0x2238], R4 ;  /* 0x0022380401007387 */ /* 0x0005e80000100a00 */
[----:B------:R3:W-:Y:S01]  /*147c0*/  STL.64 [R1+0x2240], R16 ;  /* 0x0022401001007387 */ /* 0x0007e20000100a00 */
[----:B-1----:R-:W-:-:S04]  /*147d0*/  IMAD.WIDE R14, R249, 0x4, R20 ;  /* 0x00000004f90e7825 */ /* 0x002fc800078e0214 */
[C---:B--2---:R-:W-:Y:S01]  /*147e0*/  IMAD.WIDE R4, R249.reuse, 0x4, R70 ;  /* 0x00000004f9047825 */ /* 0x044fe200078e0246 */
[----:B------:R1:W-:Y:S03]  /*147f0*/  STL.64 [R1+0x2248], R14 ;  /* 0x0022480e01007387 */ /* 0x0003e60000100a00 */
[C---:B---3--:R-:W-:Y:S01]  /*14800*/  IMAD.WIDE R16, R249.reuse, 0x4, R72 ;  /* 0x00000004f9107825 */ /* 0x048fe200078e0248 */
        /* <DEDUP_REMOVED lines=169> */
[----:B------:R-:W-:Y:S01]  /*152a0*/  STL.64 [R1+0x24f8], R16 ;  /* 0x0024f81001007387 */ /* 0x000fe20000100a00 */
[----:B-1----:R-:W-:-:S04]  /*152b0*/  IMAD.WIDE R14, R249, 0x4, R170 ;  /* 0x00000004f90e7825 */ /* 0x002fc800078e02aa */
[C---:B--2---:R-:W-:Y:S01]  /*152c0*/  IMAD.WIDE R4, R249.reuse, 0x4, R172 ;  /* 0x00000004f9047825 */ /* 0x044fe200078e02ac */
[----:B------:R1:W-:Y:S04]  /*152d0*/  STL.64 [R1+0x2500], R14 ;  /* 0x0025000e01007387 */ /* 0x0003e80000100a00 */
[----:B------:R2:W-:Y:S01]  /*152e0*/  STL.64 [R1+0x2508], R4 ;  /* 0x0025080401007387 */ /* 0x0005e20000100a00 */
[----:B-1----:R-:W-:-:S04]  /*152f0*/  IMAD.WIDE R14, R249, 0x4, R230 ;  /* 0x00000004f90e7825 */ /* 0x002fc800078e02e6 */
[C---:B--2---:R-:W-:Y:S01]  /*15300*/  IMAD.WIDE R4, R249.reuse, 0x4, R234 ;  /* 0x00000004f9047825 */ /* 0x044fe200078e02ea */
[----:B------:R1:W-:Y:S04]  /*15310*/  STL.64 [R1+0x2510], R14 ;  /* 0x0025100e01007387 */ /* 0x0003e80000100a00 */
[----:B------:R2:W-:Y:S01]  /*15320*/  STL.64 [R1+0x2518], R4 ;  /* 0x0025180401007387 */ /* 0x0005e20000100a00 */
[----:B-1----:R-:W-:-:S04]  /*15330*/  IMAD.WIDE R14, R249, 0x4, R238 ;  /* 0x00000004f90e7825 */ /* 0x002fc800078e02ee */
[C---:B--2---:R-:W-:Y:S01]  /*15340*/  IMAD.WIDE R4, R249.reuse, 0x4, R242 ;  /* 0x00000004f9047825 */ /* 0x044fe200078e02f2 */
[----:B------:R4:W-:Y:S04]  /*15350*/  STL.64 [R1+0x2520], R14 ;  /* 0x0025200e01007387 */ /* 0x0009e80000100a00 */
[----:B------:R-:W2:Y:S04]  /*15360*/  LDL.LU R185, [R1+0x16b4] ;  /* 0x0016b40001b97983 */ /* 0x000ea80000300800 */
[----:B------:R1:W-:Y:S01]  /*15370*/  STL.64 [R1+0x2528], R4 ;  /* 0x0025280401007387 */ /* 0x0003e20000100a00 */
[----:B----4-:R-:W-:-:S03]  /*15380*/  IMAD.WIDE R14, R249, 0x4, R62 ;  /* 0x00000004f90e7825 */ /* 0x010fc600078e023e */
[----:B-1----:R-:W3:Y:S04]  /*15390*/  LDL.LU R4, [R1+0x16b8] ;  /* 0x0016b80001047983 */ /* 0x002ee80000300800 */
[----:B------:R1:W-:Y:S01]  /*153a0*/  STL.64 [R1+0x2530], R14 ;  /* 0x0025300e01007387 */ /* 0x0003e20000100a00 */
[----:B------:R-:W-:-:S04]  /*153b0*/  IMAD.WIDE R16, R249, 0x4, R66 ;  /* 0x00000004f9107825 */ /* 0x000fc800078e0242 */
[----:B------:R-:W-:-:S04]  /*153c0*/  IMAD.WIDE R18, R249, 0x4, R68 ;  /* 0x00000004f9127825 */ /* 0x000fc800078e0244 */
[C---:B-1----:R-:W-:Y:S01]  /*153d0*/  IMAD.WIDE R14, R249.reuse, 0x4, R64 ;  /* 0x00000004f90e7825 */ /* 0x042fe200078e0240 */
[----:B------:R-:W1:Y:S04]  /*153e0*/  S2R R5, SR_TID.X ;  /* 0x0000000000057919 */ /* 0x000e680000002100 */
[----:B------:R4:W-:Y:S04]  /*153f0*/  STL.64 [R1+0x2538], R14 ;  /* 0x0025380e01007387 */ /* 0x0009e80000100a00 */
[----:B------:R4:W-:Y:S04]  /*15400*/  STL.64 [R1+0x2540], R16 ;  /* 0x0025401001007387 */ /* 0x0009e80000100a00 */
[----:B------:R4:W-:Y:S02]  /*15410*/  STL.64 [R1+0x2548], R18 ;  /* 0x0025481201007387 */ /* 0x0009e40000100a00 */
[----:B----4-:R-:W-:-:S04]  /*15420*/  IMAD.WIDE R14, R249, 0x4, R118 ;  /* 0x00000004f90e7825 */ /* 0x010fc800078e0276 */
[C---:B------:R-:W-:Y:S01]  /*15430*/  IMAD.WIDE R16, R249.reuse, 0x4, R120 ;  /* 0x00000004f9107825 */ /* 0x040fe200078e0278 */
[----:B------:R4:W-:Y:S03]  /*15440*/  STL.64 [R1+0x2550], R14 ;  /* 0x0025500e01007387 */ /* 0x0009e60000100a00 */
[C---:B------:R-:W-:Y:S01]  /*15450*/  IMAD.WIDE R18, R249.reuse, 0x4, R122 ;  /* 0x00000004f9127825 */ /* 0x040fe200078e027a */
[----:B------:R1:W-:Y:S04]  /*15460*/  STL.64 [R1+0x2558], R16 ;  /* 0x0025581001007387 */ /* 0x0003e80000100a00 */
[----:B------:R1:W-:Y:S01]  /*15470*/  STL.64 [R1+0x2560], R18 ;  /* 0x0025601201007387 */ /* 0x0003e20000100a00 */
[----:B----4-:R-:W-:-:S04]  /*15480*/  IMAD.WIDE R14, R249, 0x4, R124 ;  /* 0x00000004f90e7825 */ /* 0x010fc800078e027c */
[C---:B-1----:R-:W-:Y:S01]  /*15490*/  IMAD.WIDE R16, R249.reuse, 0x4, R174 ;  /* 0x00000004f9107825 */ /* 0x042fe200078e02ae */
[----:B------:R1:W-:Y:S03]  /*154a0*/  STL.64 [R1+0x2568], R14 ;  /* 0x0025680e01007387 */ /* 0x0003e60000100a00 */
[C---:B------:R-:W-:Y:S01]  /*154b0*/  IMAD.WIDE R18, R249.reuse, 0x4, R176 ;  /* 0x00000004f9127825 */ /* 0x040fe200078e02b0 */
[----:B------:R4:W-:Y:S04]  /*154c0*/  STL.64 [R1+0x2570], R16 ;  /* 0x0025701001007387 */ /* 0x0009e80000100a00 */
[----:B------:R-:W-:Y:S01]  /*154d0*/  STL.64 [R1+0x2578], R18 ;  /* 0x0025781201007387 */ /* 0x000fe20000100a00 */
[----:B-1----:R-:W-:-:S04]  /*154e0*/  IMAD.WIDE R14, R249, 0x4, R178 ;  /* 0x00000004f90e7825 */ /* 0x002fc800078e02b2 */
[C---:B----4-:R-:W-:Y:S01]  /*154f0*/  IMAD.WIDE R16, R249.reuse, 0x4, R180 ;  /* 0x00000004f9107825 */ /* 0x050fe200078e02b4 */
[----:B------:R1:W-:Y:S04]  /*15500*/  STL.64 [R1+0x2580], R14 ;  /* 0x0025800e01007387 */ /* 0x0003e80000100a00 */
[----:B------:R4:W-:Y:S01]  /*15510*/  STL.64 [R1+0x2588], R16 ;  /* 0x0025881001007387 */ /* 0x0009e20000100a00 */
[----:B-1----:R-:W-:-:S05]  /*15520*/  IMAD.WIDE R14, R249, 0x4, R232 ;  /* 0x00000004f90e7825 */ /* 0x002fca00078e02e8 */
[----:B------:R1:W-:Y:S01]  /*15530*/  STL.64 [R1+0x2590], R14 ;  /* 0x0025900e01007387 */ /* 0x0003e20000100a00 */
[----:B----4-:R-:W-:Y:S01]  /*15540*/  IMAD.WIDE R16, R249, 0x4, R240 ;  /* 0x00000004f9107825 */ /* 0x010fe200078e02f0 */
[----:B------:R-:W-:-:S03]  /*15550*/  LOP3.LUT R5, R5, 0x1f, RZ, 0xc0, !PT ;  /* 0x0000001f05057812 */ /* 0x000fc600078ec0ff */
[----:B-1----:R-:W-:-:S05]  /*15560*/  IMAD.WIDE R14, R249, 0x4, R236 ;  /* 0x00000004f90e7825 */ /* 0x002fca00078e02ec */
[----:B------:R1:W-:Y:S01]  /*15570*/  STL.64 [R1+0x2598], R14 ;  /* 0x0025980e01007387 */ /* 0x0003e20000100a00 */
[----:B------:R-:W-:-:S03]  /*15580*/  VIADD R251, R251, 0xffffff80 ;  /* 0xffffff80fbfb7836 */ /* 0x000fc60000000000 */
[----:B------:R4:W-:Y:S01]  /*15590*/  STL.64 [R1+0x25a0], R16 ;  /* 0x0025a01001007387 */ /* 0x0009e20000100a00 */
[----:B-1----:R-:W-:Y:S01]  /*155a0*/  IMAD.WIDE R14, R249, 0x4, R244 ;  /* 0x00000004f90e7825 */ /* 0x002fe200078e02f4 */
[----:B------:R-:W-:-:S04]  /*155b0*/  ISETP.GE.AND P3, PT, R5, R251, PT ;  /* 0x000000fb0500720c */ /* 0x000fc80003f66270 */
[----:B------:R1:W-:Y:S04]  /*155c0*/  STL.64 [R1+0x25a8], R14 ;  /* 0x0025a80e01007387 */ /* 0x0003e80000100a00 */
[----:B------:R-:W3:Y:S04]  /*155d0*/  LDL.LU R76, [R1+0x16bc] ;  /* 0x0016bc00014c7983 */ /* 0x000ee80000300800 */
        /* <DEDUP_REMOVED lines=15> */
[----:B----4-:R-:W4:Y:S04]  /*156d0*/  LDL.LU R16, [R1+0x16fc] ;  /* 0x0016fc0001107983 */ /* 0x010f280000300800 */
[----:B------:R-:W4:Y:S04]  /*156e0*/  LDL.LU R17, [R1+0x1700] ;  /* 0x0017000001117983 */ /* 0x000f280000300800 */
[----:B-1----:R-:W4:Y:S04]  /*156f0*/  LDL.LU R14, [R1+0x1704] ;  /* 0x00170400010e7983 */ /* 0x002f280000300800 */
[----:B------:R-:W4:Y:S04]  /*15700*/  LDL.LU R15, [R1+0x1708] ;  /* 0x00170800010f7983 */ /* 0x000f280000300800 */
[----:B------:R-:W4:Y:S04]  /*15710*/  LDL.LU R188, [R1+0x170c] ;  /* 0x00170c0001bc7983 */ /* 0x000f280000300800 */
[----:B------:R-:W4:Y:S04]  /*15720*/  LDL.LU R189, [R1+0x1710] ;  /* 0x0017100001bd7983 */ /* 0x000f280000300800 */
[----:B------:R-:W4:Y:S04]  /*15730*/  LDL.LU R186, [R1+0x1714] ;  /* 0x0017140001ba7983 */ /* 0x000f280000300800 */
[----:B------:R-:W4:Y:S04]  /*15740*/  LDL.LU R187, [R1+0x1718] ;  /* 0x0017180001bb7983 */ /* 0x000f280000300800 */
[----:B------:R-:W4:Y:S01]  /*15750*/  LDL.LU R184, [R1+0x171c] ;  /* 0x00171c0001b87983 */ /* 0x000f220000300800 */
[----:B--2---:R-:W-:-:S03]  /*15760*/  IMAD R138, R185, UR8, RZ ;  /* 0x00000008b98a7c24 */ /* 0x004fc6000f8e02ff */
[----:B------:R-:W2:Y:S01]  /*15770*/  LDL.LU R185, [R1+0x1720] ;  /* 0x0017200001b97983 */ /* 0x000ea20000300800 */
[----:B---3--:R-:W-:-:S03]  /*15780*/  IMAD R136, R4, UR76, RZ ;  /* 0x0000004c04887c24 */ /* 0x008fc6000f8e02ff */
[----:B------:R-:W3:Y:S01]  /*15790*/  LDL.LU R4, [R1+0x1724] ;  /* 0x0017240001047983 */ /* 0x000ee20000300800 */
[----:B------:R-:W-:-:S03]  /*157a0*/  IMAD R132, R182, UR74, RZ ;  /* 0x0000004ab6847c24 */ /* 0x000fc6000f8e02ff */
[----:B------:R-:W2:Y:S01]  /*157b0*/  LDL.LU R182, [R1+0x1728] ;  /* 0x0017280001b67983 */ /* 0x000ea20000300800 */
[----:B------:R-:W-:-:S03]  /*157c0*/  IMAD R130, R183, UR73, RZ ;  /* 0x00000049b7827c24 */ /* 0x000fc6000f8e02ff */
[----:B------:R-:W2:Y:S01]  /*157d0*/  LDL.LU R183, [R1+0x172c] ;  /* 0x00172c0001b77983 */ /* 0x000ea20000300800 */
[----:B------:R-:W-:-:S03]  /*157e0*/  IMAD R128, R250, UR72, RZ ;  /* 0x00000048fa807c24 */ /* 0x000fc6000f8e02ff */
[----:B------:R-:W2:Y:S01]  /*157f0*/  LDL.LU R250, [R1+0x1730] ;  /* 0x0017300001fa7983 */ /* 0x000ea20000300800 */
[----:B------:R-:W-:-:S03]  /*15800*/  IMAD R126, R5, UR71, RZ ;  /* 0x00000047057e7c24 */ /* 0x000fc6000f8e02ff */
[----:B------:R-:W2:Y:S01]  /*15810*/  LDL.LU R5, [R1+0x1734] ;  /* 0x0017340001057983 */ /* 0x000ea20000300800 */
[----:B------:R-:W-:Y:S02]  /*15820*/  IMAD R124, R77, UR70, RZ ;  /* 0x000000464d7c7c24 */ /* 0x000fe4000f8e02ff */
[----:B------:R-:W-:Y:S02]  /*15830*/  IMAD R120, R75, UR68, RZ ;  /* 0x000000444b787c24 */ /* 0x000fe4000f8e02ff */
[----:B------:R-:W-:Y:S02]  /*15840*/  IMAD R114, R70, UR65, RZ ;  /* 0x0000004146727c24 */ /* 0x000fe4000f8e02ff */
[----:B------:R-:W2:Y:S01]  /*15850*/  LDL.LU R70, [R1+0x1738] ;  /* 0x0017380001467983 */ /* 0x000ea20000300800 */
[----:B------:R-:W-:Y:S02]  /*15860*/  IMAD R116, R73, UR66, RZ ;  /* 0x0000004249747c24 */ /* 0x000fe4000f8e02ff */
[----:B------:R-:W-:-:S02]  /*15870*/  IMAD R112, R71, UR64, RZ ;  /* 0x0000004047707c24 */ /* 0x000fc4000f8e02ff */
[----:B------:R-:W-:Y:S02]  /*15880*/  IMAD R110, R20, UR63, RZ ;  /* 0x0000003f146e7c24 */ /* 0x000fe4000f8e02ff */
[----:B------:R-:W-:Y:S02]  /*15890*/  IMAD R108, R21, UR62, RZ ;  /* 0x0000003e156c7c24 */ /* 0x000fe4000f8e02ff */
[----:B------:R-:W-:Y:S02]  /*158a0*/  IMAD R106, R18, UR61, RZ ;  /* 0x0000003d126a7c24 */ /* 0x000fe4000f8e02ff */
[----:B------:R-:W-:Y:S02]  /*158b0*/  IMAD R104, R19, UR60, RZ ;  /* 0x0000003c13687c24 */ /* 0x000fe4000f8e02ff */
[----:B----4-:R-:W-:Y:S02]  /*158c0*/  IMAD R102, R16, UR59, RZ ;  /* 0x0000003b10667c24 */ /* 0x010fe4000f8e02ff */
[----:B------:R-:W-:-:S02]  /*158d0*/  IMAD R100, R17, UR58, RZ ;  /* 0x0000003a11647c24 */ /* 0x000fc4000f8e02ff */
[----:B------:R-:W-:Y:S02]  /*158e0*/  IMAD R90, R186, UR53, RZ ;  /* 0x00000035ba5a7c24 */ /* 0x000fe4000f8e02ff */
[----:B------:R-:W4:Y:S01]  /*158f0*/  LDL.LU R186, [R1+0x173c] ;  /* 0x00173c0001ba7983 */ /* 0x000f220000300800 */
[----:B------:R-:W-:-:S03]  /*15900*/  IMAD R88, R187, UR52, RZ ;  /* 0x00000034bb587c24 */ /* 0x000fc6000f8e02ff */
[----:B------:R-:W4:Y:S01]  /*15910*/  LDL.LU R187, [R1+0x1740] ;  /* 0x0017400001bb7983 */ /* 0x000f220000300800 */
[----:B------:R-:W-:-:S03]  /*15920*/  IMAD R86, R184, UR51, RZ ;  /* 0x00000033b8567c24 */ /* 0x000fc6000f8e02ff */
[----:B------:R-:W4:Y:S01]  /*15930*/  LDL.LU R184, [R1+0x1744] ;  /* 0x0017440001b87983 */ /* 0x000f220000300800 */
[----:B------:R-:W-:Y:S02]  /*15940*/  IMAD R98, R14, UR57, RZ ;  /* 0x000000390e627c24 */ /* 0x000fe4000f8e02ff */
[----:B------:R-:W-:Y:S02]  /*15950*/  IMAD R96, R15, UR56, RZ ;  /* 0x000000380f607c24 */ /* 0x000fe4000f8e02ff */
[----:B------:R-:W-:Y:S02]  /*15960*/  IMAD R94, R188, UR55, RZ ;  /* 0x00000037bc5e7c24 */ /* 0x000fe4000f8e02ff */
[----:B------:R-:W-:Y:S02]  /*15970*/  IMAD R92, R189, UR54, RZ ;  /* 0x00000036bd5c7c24 */ /* 0x000fe4000f8e02ff */
[----:B------:R-:W-:Y:S02]  /*15980*/  IMAD R134, R76, UR75, RZ ;  /* 0x0000004b4c867c24 */ /* 0x000fe4000f8e02ff */
[----:B------:R-:W-:-:S02]  /*15990*/  IMAD R122, R74, UR69, RZ ;  /* 0x000000454a7a7c24 */ /* 0x000fc4000f8e02ff */
[----:B---3--:R-:W-:Y:S02]  /*159a0*/  IMAD R82, R4, UR49, RZ ;  /* 0x0000003104527c24 */ /* 0x008fe4000f8e02ff */
        /* <DEDUP_REMOVED lines=13> */
[----:B------:R-:W3:Y:S01]  /*15a80*/  LDL.LU R17, [R1+0x177c] ;  /* 0x00177c0001117983 */ /* 0x000ee20000300800 */
[----:B--2---:R-:W-:-:S03]  /*15a90*/  IMAD R84, R185, UR50, RZ ;  /* 0x00000032b9547c24 */ /* 0x004fc6000f8e02ff */
[----:B------:R-:W2:Y:S04]  /*15aa0*/  LDL.LU R14, [R1+0x1780] ;  /* 0x00178000010e7983 */ /* 0x000ea80000300800 */
[----:B------:R-:W2:Y:S04]  /*15ab0*/  LDL.LU R15, [R1+0x1784] ;  /* 0x00178400010f7983 */ /* 0x000ea80000300800 */
[----:B------:R-:W2:Y:S04]  /*15ac0*/  LDL.LU R188, [R1+0x1788] ;  /* 0x0017880001bc7983 */ /* 0x000ea80000300800 */
[----:B------:R-:W2:Y:S04]  /*15ad0*/  LDL.LU R189, [R1+0x178c] ;  /* 0x00178c0001bd7983 */ /* 0x000ea80000300800 */
[----:B------:R-:W2:Y:S01]  /*15ae0*/  LDL.LU R185, [R1+0x1790] ;  /* 0x0017900001b97983 */ /* 0x000ea20000300800 */
        /* <DEDUP_REMOVED lines=10> */
[----:B----4-:R-:W-:Y:S02]  /*15b90*/  IMAD R70, R186, UR43, RZ ;  /* 0x0000002bba467c24 */ /* 0x010fe4000f8e02ff */
[----:B------:R-:W4:Y:S01]  /*15ba0*/  LDL.LU R186, [R1+0x17a4] ;  /* 0x0017a40001ba7983 */ /* 0x000f220000300800 */
[----:B------:R-:W-:-:S03]  /*15bb0*/  IMAD R68, R187, UR42, RZ ;  /* 0x0000002abb447c24 */ /* 0x000fc6000f8e02ff */
[----:B------:R-:W4:Y:S01]  /*15bc0*/  LDL.LU R187, [R1+0x17a8] ;  /* 0x0017a80001bb7983 */ /* 0x000f220000300800 */
[----:B------:R-:W-:-:S03]  /*15bd0*/  IMAD R66, R184, UR41, RZ ;  /* 0x00000029b8427c24 */ /* 0x000fc6000f8e02ff */
[----:B------:R-:W4:Y:S01]  /*15be0*/  LDL.LU R184, [R1+0x17ac] ;  /* 0x0017ac0001b87983 */ /* 0x000f220000300800 */
[----:B---3--:R-:W-:-:S03]  /*15bf0*/  IMAD R64, R4, UR40, RZ ;  /* 0x0000002804407c24 */ /* 0x008fc6000f8e02ff */
[----:B------:R-:W3:Y:S01]  /*15c00*/  LDL.LU R4, [R1+0x17b0] ;  /* 0x0017b00001047983 */ /* 0x000ee20000300800 */
[----:B------:R-:W-:Y:S02]  /*15c10*/  IMAD R48, R20, UR32, RZ ;  /* 0x0000002014307c24 */ /* 0x000fe4000f8e02ff */
[----:B--2---:R-:W-:Y:S02]  /*15c20*/  IMAD R28, R185, UR22, RZ ;  /* 0x00000016b91c7c24 */ /* 0x004fe4000f8e02ff */
[----:B------:R-:W-:Y:S02]  /*15c30*/  IMAD R26, R182, UR21, RZ ;  /* 0x00000015b61a7c24 */ /* 0x000fe4000f8e02ff */
[----:B------:R-:W-:Y:S02]  /*15c40*/  IMAD R24, R183, UR20, RZ ;  /* 0x00000014b7187c24 */ /* 0x000fe4000f8e02ff */
[----:B------:R-:W-:Y:S02]  /*15c50*/  IMAD R22, R250, UR19, RZ ;  /* 0x00000013fa167c24 */ /* 0x000fe4000f8e02ff */
[----:B------:R-:W-:-:S02]  /*15c60*/  IMAD R20, R5, UR18, RZ ;  /* 0x0000001205147c24 */ /* 0x000fc4000f8e02ff */
[----:B------:R-:W2:Y:S04]  /*15c70*/  LDL.LU R5, [R1+0x17b4] ;  /* 0x0017b40001057983 */ /* 0x000ea80000300800 */
[----:B------:R-:W2:Y:S04]  /*15c80*/  LDL.LU R185, [R1+0x17b8] ;  /* 0x0017b80001b97983 */ /* 0x000ea80000300800 */
[----:B------:R-:W2:Y:S04]  /*15c90*/  LDL.LU R250, [R1+0x17bc] ;  /* 0x0017bc0001fa7983 */ /* 0x000ea80000300800 */
[----:B------:R-:W2:Y:S04]  /*15ca0*/  LDL.LU R182, [R1+0x17c0] ;  /* 0x0017c00001b67983 */ /* 0x000ea80000300800 */
[----:B------:R-:W2:Y:S04]  /*15cb0*/  LDL.LU R183, [R1+0x15a8] ;  /* 0x0015a80001b77983 */ /* 0x000ea80000300800 */
        /* <DEDUP_REMOVED lines=22> */
[----:B------:R-:W-:-:S02]  /*15e20*/  IMAD R32, R188, UR24, RZ ;  /* 0x00000018bc207c24 */ /* 0x000fc4000f8e02ff */
[----:B------:R-:W-:Y:S02]  /*15e30*/  IMAD R30, R189, UR23, RZ ;  /* 0x00000017bd1e7c24 */ /* 0x000fe4000f8e02ff */
[----:B------:R-:W-:Y:S02]  /*15e40*/  IMAD R44, R18, UR30, RZ ;  /* 0x0000001e122c7c24 */ /* 0x000fe4000f8e02ff */
[----:B------:R-:W-:Y:S02]  /*15e50*/  IMAD R40, R16, UR28, RZ ;  /* 0x0000001c10287c24 */ /* 0x000fe4000f8e02ff */
[----:B----4-:R-:W-:Y:S02]  /*15e60*/  IMAD R18, R186, UR17, RZ ;  /* 0x00000011ba127c24 */ /* 0x010fe4000f8e02ff */
[----:B------:R-:W-:Y:S02]  /*15e70*/  IMAD R36, R14, UR26, RZ ;  /* 0x0000001a0e247c24 */ /* 0x000fe4000f8e02ff */
[----:B------:R-:W-:-:S02]  /*15e80*/  IMAD R16, R187, UR16, RZ ;  /* 0x00000010bb107c24 */ /* 0x000fc4000f8e02ff */
[----:B------:R-:W-:Y:S02]  /*15e90*/  IMAD R14, R184, UR15, RZ ;  /* 0x0000000fb80e7c24 */ /* 0x000fe4000f8e02ff */
[----:B------:R-:W-:Y:S01]  /*15ea0*/  IMAD R140, R248, UR4, RZ ;  /* 0x00000004f88c7c24 */ /* 0x000fe2000f8e02ff */
[----:B------:R-:W1:Y:S01]  /*15eb0*/  LDCU UR4, c[0x0][0x3ac] ;  /* 0x00007580ff0477ac */ /* 0x000e620008000800 */
[----:B------:R-:W-:Y:S02]  /*15ec0*/  IMAD R62, R131, UR39, RZ ;  /* 0x00000027833e7c24 */ /* 0x000fe4000f8e02ff */
[----:B------:R-:W-:Y:S02]  /*15ed0*/  IMAD R60, R129, UR38, RZ ;  /* 0x00000026813c7c24 */ /* 0x000fe4000f8e02ff */
[----:B------:R-:W-:Y:S02]  /*15ee0*/  IMAD R58, R127, UR37, RZ ;  /* 0x000000257f3a7c24 */ /* 0x000fe4000f8e02ff */
[----:B------:R-:W-:-:S02]  /*15ef0*/  IMAD R56, R77, UR36, RZ ;  /* 0x000000244d387c24 */ /* 0x000fc4000f8e02ff */
[----:B------:R-:W-:Y:S02]  /*15f00*/  IMAD R54, R75, UR35, RZ ;  /* 0x000000234b367c24 */ /* 0x000fe4000f8e02ff */
[----:B------:R-:W-:Y:S02]  /*15f10*/  IMAD R52, R73, UR34, RZ ;  /* 0x0000002249347c24 */ /* 0x000fe4000f8e02ff */
[----:B------:R-:W-:Y:S02]  /*15f20*/  IMAD R50, R71, UR33, RZ ;  /* 0x0000002147327c24 */ /* 0x000fe4000f8e02ff */
[----:B------:R-:W-:Y:S02]  /*15f30*/  IMAD R46, R21, UR31, RZ ;  /* 0x0000001f152e7c24 */ /* 0x000fe4000f8e02ff */
[----:B------:R-:W-:Y:S02]  /*15f40*/  IMAD R42, R19, UR29, RZ ;  /* 0x0000001d132a7c24 */ /* 0x000fe4000f8e02ff */
[----:B------:R-:W-:-:S02]  /*15f50*/  IMAD R38, R17, UR27, RZ ;  /* 0x0000001b11267c24 */ /* 0x000fc4000f8e02ff */
[----:B------:R-:W-:Y:S02]  /*15f60*/  IMAD R34, R15, UR25, RZ ;  /* 0x000000190f227c24 */ /* 0x000fe4000f8e02ff */
[----:B--2---:R-:W-:-:S04]  /*15f70*/  IMAD.WIDE R146, R183, 0x4, R6 ;  /* 0x00000004b7927825 */ /* 0x004fc800078e0206 */
[C---:B------:R-:W-:Y:S01]  /*15f80*/  IMAD.WIDE R144, R183.reuse, 0x4, R8 ;  /* 0x00000004b7907825 */ /* 0x040fe200078e0208 */
[----:B------:R2:W-:Y:S03]  /*15f90*/  STL.64 [R1+0xc30], R146 ;  /* 0x000c309201007387 */ /* 0x0005e60000100a00 */
[----:B------:R-:W-:Y:S02]  /*15fa0*/  IMAD R249, R182, UR77, RZ ;  /* 0x0000004db6f97c24 */ /* 0x000fe4000f8e02ff */
[C---:B------:R-:W-:Y:S01]  /*15fb0*/  IMAD.WIDE R142, R183.reuse, 0x4, R10 ;  /* 0x00000004b78e7825 */ /* 0x040fe200078e020a */
[----:B------:R4:W-:Y:S03]  /*15fc0*/  STL.64 [R1+0xc28], R144 ;  /* 0x000c289001007387 */ /* 0x0009e60000100a00 */
[----:B--2---:R-:W-:Y:S01]  /*15fd0*/  IMAD.WIDE R146, R183, 0x4, R12 ;  /* 0x00000004b7927825 */ /* 0x004fe200078e020c */
[----:B------:R3:W-:Y:S03]  /*15fe0*/  STL.64 [R1+0xc20], R142 ;  /* 0x000c208e01007387 */ /* 0x0007e60000100a00 */
[--C-:B----4-:R-:W-:Y:S01]  /*15ff0*/  IMAD.WIDE R144, R249, 0x4, R6.reuse ;  /* 0x00000004f9907825 */ /* 0x110fe200078e0206 */
[----:B------:R2:W-:Y:S03]  /*16000*/  STL.64 [R1+0xc18], R146 ;  /* 0x000c189201007387 */ /* 0x0005e60000100a00 */
[--C-:B---3--:R-:W-:Y:S01]  /*16010*/  IMAD.WIDE R142, R87, 0x4, R6.reuse ;  /* 0x00000004578e7825 */ /* 0x108fe200078e0206 */
[----:B------:R3:W-:Y:S03]  /*16020*/  STL.64 [R1+0x828], R144 ;  /* 0x0008289001007387 */ /* 0x0007e60000100a00 */
[--C-:B--2---:R-:W-:Y:S01]  /*16030*/  IMAD.WIDE R146, R37, 0x4, R6.reuse ;  /* 0x0000000425927825 */ /* 0x104fe200078e0206 */
[----:B------:R2:W-:Y:S04]  /*16040*/  STL.64 [R1+0xc10], R142 ;  /* 0x000c108e01007387 */ /* 0x0005e80000100a00 */
[----:B------:R4:W-:Y:S01]  /*16050*/  STL.64 [R1+0xc08], R146 ;  /* 0x000c089201007387 */ /* 0x0009e20000100a00 */
[----:B---3--:R-:W-:-:S04]  /*16060*/  IMAD.WIDE R144, R35, 0x4, R6 ;  /* 0x0000000423907825 */ /* 0x008fc800078e0206 */
[--C-:B--2---:R-:W-:Y:S01]  /*16070*/  IMAD.WIDE R142, R33, 0x4, R6.reuse ;  /* 0x00000004218e7825 */ /* 0x104fe200078e0206 */
[----:B------:R2:W-:Y:S03]  /*16080*/  STL.64 [R1+0xc00], R144 ;  /* 0x000c009001007387 */ /* 0x0005e60000100a00 */
[--C-:B----4-:R-:W-:Y:S01]  /*16090*/  IMAD.WIDE R146, R31, 0x4, R6.reuse ;  /* 0x000000041f927825 */ /* 0x110fe200078e0206 */
[----:B------:R3:W-:Y:S04]  /*160a0*/  STL.64 [R1+0xbf8], R142 ;  /* 0x000bf88e01007387 */ /* 0x0007e80000100a00 */
[----:B------:R4:W-:Y:S01]  /*160b0*/  STL.64 [R1+0xbf0], R146 ;  /* 0x000bf09201007387 */ /* 0x0009e20000100a00 */
[----:B--2---:R-:W-:-:S04]  /*160c0*/  IMAD.WIDE R144, R204, 0x4, R6 ;  /* 0x00000004cc907825 */ /* 0x004fc800078e0206 */
[--C-:B---3--:R-:W-:Y:S01]  /*160d0*/  IMAD.WIDE R142, R205, 0x4, R6.reuse ;  /* 0x00000004cd8e7825 */ /* 0x108fe200078e0206 */
        /* <DEDUP_REMOVED lines=27> */
[----:B------:R-:W-:Y:S01]  /*16290*/  STL.64 [R1+0xb78], R146 ;  /* 0x000b789201007387 */ /* 0x000fe20000100a00 */
[----:B--2---:R-:W-:-:S03]  /*162a0*/  IMAD.WIDE R144, R79, 0x4, R6 ;  /* 0x000000044f907825 */ /* 0x004fc600078e0206 */
[----:B------:R-:W2:Y:S01]  /*162b0*/  LDL.LU R196, [R1+0x1628] ;  /* 0x0016280001c47983 */ /* 0x000ea20000300800 */
[----:B---3--:R-:W-:-:S03]  /*162c0*/  IMAD.WIDE R142, R29, 0x4, R6 ;  /* 0x000000041d8e7825 */ /* 0x008fc600078e0206 */
[----:B------:R-:W-:Y:S04]  /*162d0*/  STL.64 [R1+0xb70], R144 ;  /* 0x000b709001007387 */ /* 0x000fe80000100a00 */
[----:B------:R-:W3:Y:S04]  /*162e0*/  LDL.LU R197, [R1+0x1624] ;  /* 0x0016240001c57983 */ /* 0x000ee80000300800 */
[----:B------:R2:W-:Y:S04]  /*162f0*/  STL.64 [R1+0xb68], R142 ;  /* 0x000b688e01007387 */ /* 0x0005e80000100a00 */
[----:B------:R-:W4:Y:S04]  /*16300*/  LDL.LU R194, [R1+0x16ac] ;  /* 0x0016ac0001c27983 */ /* 0x000f280000300800 */
        /* <DEDUP_REMOVED lines=8> */
[----:B------:R-:W4:Y:S01]  /*16390*/  LDL.LU R187, [R1+0x168c] ;  /* 0x00168c0001bb7983 */ /* 0x000f220000300800 */
[----:B------:R-:W-:-:S03]  /*163a0*/  IMAD R248, R185, UR10, RZ ;  /* 0x0000000ab9f87c24 */ /* 0x000fc6000f8e02ff */
        /* <DEDUP_REMOVED lines=19> */
[----:B--2---:R-:W-:-:S05]  /*164e0*/  IMAD.WIDE R142, R196, 0x4, R6 ;  /* 0x00000004c48e7825 */ /* 0x004fca00078e0206 */
[----:B------:R2:W-:Y:S01]  /*164f0*/  STL.64 [R1+0xb60], R142 ;  /* 0x000b608e01007387 */ /* 0x0005e20000100a00 */
[----:B---3--:R-:W-:-:S04]  /*16500*/  IMAD.WIDE R146, R197, 0x4, R6 ;  /* 0x00000004c5927825 */ /* 0x008fc800078e0206 */
[--C-:B----4-:R-:W-:Y:S01]  /*16510*/  IMAD.WIDE R144, R194, 0x4, R6.reuse ;  /* 0x00000004c2907825 */ /* 0x110fe200078e0206 */
        /* <DEDUP_REMOVED lines=187> */
[----:B----4-:R-:W-:Y:S01]  /*170d0*/  IMAD.WIDE R142, R20, 0x4, R6 ;  /* 0x00000004148e7825 */ /* 0x010fe200078e0206 */
[----:B------:R3:W-:Y:S03]  /*170e0*/  STL.64 [R1+0x868], R144 ;  /* 0x0008689001007387 */ /* 0x0007e60000100a00 */
[----:B------:R-:W-:Y:S01]  /*170f0*/  IMAD R4, R4, UR14, RZ ;  /* 0x0000000e04047c24 */ /* 0x000fe2000f8e02ff */
[----:B------:R4:W-:Y:S01]  /*17100*/  STL.64 [R1+0x860], R142 ;  /* 0x0008608e01007387 */ /* 0x0009e20000100a00 */
[----:B------:R-:W-:-:S02]  /*17110*/  IMAD R5, R5, UR11, RZ ;  /* 0x0000000b05057c24 */ /* 0x000fc4000f8e02ff */
[----:B--2---:R-:W-:-:S04]  /*17120*/  IMAD.WIDE R146, R18, 0x4, R6 ;  /* 0x0000000412927825 */ /* 0x004fc800078e0206 */
[--C-:B---3--:R-:W-:Y:S01]  /*17130*/  IMAD.WIDE R144, R16, 0x4, R6.reuse ;  /* 0x0000000410907825 */ /* 0x108fe200078e0206 */
[----:B------:R2:W-:Y:S03]  /*17140*/  STL.64 [R1+0x858], R146 ;  /* 0x0008589201007387 */ /* 0x0005e60000100a00 */
[--C-:B----4-:R-:W-:Y:S01]  /*17150*/  IMAD.WIDE R142, R14, 0x4, R6.reuse ;  /* 0x000000040e8e7825 */ /* 0x110fe200078e0206 */
[----:B------:R3:W-:Y:S03]  /*17160*/  STL.64 [R1+0x850], R144 ;  /* 0x0008509001007387 */ /* 0x0007e60000100a00 */
[----:B------:R-:W-:Y:S01]  /*17170*/  IMAD R250, R250, UR9, RZ ;  /* 0x00000009fafa7c24 */ /* 0x000fe2000f8e02ff */
[----:B------:R4:W-:Y:S01]  /*17180*/  STL.64 [R1+0x848], R142 ;  /* 0x0008488e01007387 */ /* 0x0009e20000100a00 */
[----:B--2---:R-:W-:-:S04]  /*17190*/  IMAD.WIDE R146, R4, 0x4, R6 ;  /* 0x0000000404927825 */ /* 0x004fc800078e0206 */
[--C-:B---3--:R-:W-:Y:S01]  /*171a0*/  IMAD.WIDE R144, R5, 0x4, R6.reuse ;  /* 0x0000000405907825 */ /* 0x108fe200078e0206 */
[----:B------:R-:W-:Y:S03]  /*171b0*/  STL.64 [R1+0x840], R146 ;  /* 0x0008409201007387 */ /* 0x000fe60000100a00 */
[--C-:B----4-:R-:W-:Y:S01]  /*171c0*/  IMAD.WIDE R142, R248, 0x4, R6.reuse ;  /* 0x00000004f88e7825 */ /* 0x110fe200078e0206 */
[----:B------:R2:W-:Y:S03]  /*171d0*/  STL.64 [R1+0x838], R144 ;  /* 0x0008389001007387 */ /* 0x0005e60000100a00 */
[----:B------:R-:W-:Y:S01]  /*171e0*/  IMAD.WIDE R6, R250, 0x4, R6 ;  /* 0x00000004fa067825 */ /* 0x000fe200078e0206 */
        /* <DEDUP_REMOVED lines=508> */
[----:B------:R3:W-:Y:S03]  /*191b0*/  STL.64 [R1+0x38], R8 ;  /* 0x0000380801007387 */ /* 0x0007e60000100a00 */
[----:B------:R-:W-:-:S04]  /*191c0*/  IMAD.WIDE R10, R37, 0x4, R12 ;  /* 0x00000004250a7825 */ /* 0x000fc800078e020c */
[----:B--2---:R-:W-:-:S04]  /*191d0*/  IMAD.WIDE R6, R87, 0x4, R12 ;  /* 0x0000000457067825 */ /* 0x004fc800078e020c */
[--C-:B---3--:R-:W-:Y:S01]  /*191e0*/  IMAD.WIDE R8, R35, 0x4, R12.reuse ;  /* 0x0000000423087825 */ /* 0x108fe200078e020c */
[----:B------:R2:W-:Y:S04]  /*191f0*/  STL.64 [R1+0x30], R6 ;  /* 0x0000300601007387 */ /* 0x0005e80000100a00 */
[----:B------:R3:W-:Y:S04]  /*19200*/  STL.64 [R1+0x28], R10 ;  /* 0x0000280a01007387 */ /* 0x0007e80000100a00 */
[----:B------:R4:W-:Y:S01]  /*19210*/  STL.64 [R1+0x20], R8 ;  /* 0x0000200801007387 */ /* 0x0009e20000100a00 */
[----:B--2---:R-:W-:-:S04]  /*19220*/  IMAD.WIDE R6, R33, 0x4, R12 ;  /* 0x0000000421067825 */ /* 0x004fc800078e020c */
[--C-:B---3--:R-:W-:Y:S01]  /*19230*/  IMAD.WIDE R10, R31, 0x4, R12.reuse ;  /* 0x000000041f0a7825 */ /* 0x108fe200078e020c */
[----:B------:R2:W-:Y:S03]  /*19240*/  STL.64 [R1+0x18], R6 ;  /* 0x0000180601007387 */ /* 0x0005e60000100a00 */
[--C-:B----4-:R-:W-:Y:S01]  /*19250*/  IMAD.WIDE R8, R204, 0x4, R12.reuse ;  /* 0x00000004cc087825 */ /* 0x110fe200078e020c */
[----:B------:R-:W-:Y:S04]  /*19260*/  STL.64 [R1+0x10], R10 ;  /* 0x0000100a01007387 */ /* 0x000fe80000100a00 */
[----:B------:R-:W-:Y:S01]  /*19270*/  STL.64 [R1+0x8], R8 ;  /* 0x0000080801007387 */ /* 0x000fe20000100a00 */
[----:B--2---:R-:W-:-:S05]  /*19280*/  IMAD.WIDE R6, R205, 0x4, R12 ;  /* 0x00000004cd067825 */ /* 0x004fca00078e020c */
[----:B------:R2:W-:Y:S01]  /*19290*/  STL.64 [R1], R6 ;  /* 0x0000000601007387 */ /* 0x0005e20000100a00 */
[----:B------:R-:W-:-:S04]  /*192a0*/  IMAD.WIDE R244, R202, 0x4, R12 ;  /* 0x00000004caf47825 */ /* 0x000fc800078e020c */
[----:B------:R-:W-:-:S04]  /*192b0*/  IMAD.WIDE R242, R203, 0x4, R12 ;  /* 0x00000004cbf27825 */ /* 0x000fc800078e020c */
[--C-:B--2---:R-:W-:Y:S02]  /*192c0*/  IMAD.WIDE R6, R248, 0x4, R12.reuse ;  /* 0x00000004f8067825 */ /* 0x104fe400078e020c */
[----:B------:R-:W2:Y:S02]  /*192d0*/  S2R R248, SR_TID.X ;  /* 0x0000000000f87919 */ /* 0x000ea40000002100 */
        /* <DEDUP_REMOVED lines=47> */
[--C-:B------:R-:W-:Y:S01]  /*195d0*/  IMAD.WIDE R148, R3, 0x4, R12.reuse ;  /* 0x0000000403947825 */ /* 0x100fe200078e020c */
[----:B------:R-:W-:Y:S01]  /*195e0*/  PLOP3.LUT P2, PT, PT, PT, UP0, 0x80, 0x8 ;  /* 0x000000000008781c */ /* 0x000fe20003f4f008 */
[----:B------:R-:W3:Y:S02]  /*195f0*/  LDL.LU R2, [R1+0x31bc] ;  /* 0x0031bc0001027983 */ /* 0x000ee40000300800 */
[--C-:B------:R-:W-:Y:S01]  /*19600*/  IMAD.WIDE R146, R246, 0x4, R12.reuse ;  /* 0x00000004f6927825 */ /* 0x100fe200078e020c */
[----:B------:R-:W-:Y:S01]  /*19610*/  SEL R251, RZ, 0x4, P3 ;  /* 0x00000004fffb7807 */ /* 0x000fe20001800000 */
[----:B------:R-:W4:Y:S02]  /*19620*/  LDL.LU R3, [R1+0x31b8] ;  /* 0x0031b80001037983 */ /* 0x000f240000300800 */
[--C-:B------:R-:W-:Y:S02]  /*19630*/  IMAD.WIDE R144, R252, 0x4, R12.reuse ;  /* 0x00000004fc907825 */ /* 0x100fe400078e020c */
[----:B------:R-:W3:Y:S02]  /*19640*/  LDL.LU R246, [R1+0x31b4] ;  /* 0x0031b40001f67983 */ /* 0x000ee40000300800 */
        /* <DEDUP_REMOVED lines=66> */
[----:B------:R-:W1:Y:S03]  /*19a70*/  S2R R247, SR_TID.X ;  /* 0x0000000000f77919 */ /* 0x000e660000002100 */
[----:B------:R-:W-:Y:S01]  /*19a80*/  IMAD.WIDE R12, R250, 0x4, R12 ;  /* 0x00000004fa0c7825 */ /* 0x000fe200078e020c */
[----:B------:R-:W5:Y:S01]  /*19a90*/  LDL.LU R252, [R1+0x31b0] ;  /* 0x0031b00001fc7983 */ /* 0x000f620000300800 */
[----:B------:R-:W1:Y:S01]  /*19aa0*/  LDC R250, c[0x0][0x3a0] ;  /* 0x0000e800fffa7b82 */ /* 0x000e620000000800 */
[----:B--2---:R-:W-:-:S04]  /*19ab0*/  LOP3.LUT R249, R248, 0x1f, RZ, 0xc0, !PT ;  /* 0x0000001ff8f97812 */ /* 0x004fc800078ec0ff */
[C---:B------:R-:W-:Y:S02]  /*19ac0*/  LOP3.LUT R248, R249.reuse, 0x20, RZ, 0xfc, !PT ;  /* 0x00000020f9f87812 */ /* 0x040fe400078efcff */
[----:B------:R-:W-:Y:S01]  /*19ad0*/  LOP3.LUT R249, R249, 0x60, RZ, 0xfc, !PT ;  /* 0x00000060f9f97812 */ /* 0x000fe200078efcff */
[----:B-1----:R-:W-:-:S05]  /*19ae0*/  VIADD R250, R250, 0xffffff80 ;  /* 0xffffff80fafa7836 */ /* 0x002fca0000000000 */
[----:B------:R-:W-:Y:S02]  /*19af0*/  ISETP.GE.AND P3, PT, R248, R250, PT ;  /* 0x000000faf800720c */ /* 0x000fe40003f66270 */
[----:B------:R-:W-:Y:S02]  /*19b00*/  SEL R248, R251, RZ, P2 ;  /* 0x000000fffbf87207 */ /* 0x000fe40001000000 */
[----:B------:R-:W-:Y:S02]  /*19b10*/  SEL R251, RZ, 0x4, P5 ;  /* 0x00000004fffb7807 */ /* 0x000fe40002800000 */
[----:B------:R-:W-:-:S03]  /*19b20*/  LOP3.LUT R247, R247, 0x1f, RZ, 0xc0, !PT ;  /* 0x0000001ff7f77812 */ /* 0x000fc600078ec0ff */
[----:B------:R1:W-:Y:S01]  /*19b30*/  STL [R1+0x15a8], R251 ;  /* 0x0015a8fb01007387 */ /* 0x0003e20000100800 */
[----:B------:R-:W-:Y:S02]  /*19b40*/  SHF.L.U32 R247, R247, 0x2, RZ ;  /* 0x00000002f7f77819 */ /* 0x000fe400000006ff */
[----:B------:R-:W-:Y:S01]  /*19b50*/  ISETP.GE.AND P5, PT, R249, R250, PT ;  /* 0x000000faf900720c */ /* 0x000fe20003fa6270 */
[----:B------:R-:W-:Y:S01]  /*19b60*/  USHF.L.U32 UR10, UR4, 0x7, URZ ;  /* 0x00000007040a7899 */ /* 0x000fe200080006ff */
[----:B-1----:R-:W-:Y:S02]  /*19b70*/  SEL R251, RZ, 0x4, P3 ;  /* 0x00000004fffb7807 */ /* 0x002fe40001800000 */
[----:B------:R-:W-:Y:S01]  /*19b80*/  ISETP.NE.U32.AND P3, PT, R248, RZ, PT ;  /* 0x000000fff800720c */ /* 0x000fe20003f65070 */
[----:B------:R1:W-:Y:S01]  /*19b90*/  STL.64 [R1+0x3818], R228 ;  /* 0x003818e401007387 */ /* 0x0003e20000100a00 */
[C---:B------:R-:W-:Y:S01]  /*19ba0*/  LOP3.LUT R248, R247.reuse, 0x10, RZ, 0x3c, !PT ;  /* 0x00000010f7f87812 */ /* 0x040fe200078e3cff */
[----:B------:R-:W2:Y:S02]  /*19bb0*/  LDCU UR8, c[0x0][0x3a0] ;  /* 0x00007400ff0877ac */ /* 0x000ea40008000800 */
[----:B------:R-:W0:Y:S04]  /*19bc0*/  LDGDEPBAR ;  /* 0x00000000000079af */ /* 0x000e280000000000 */
[----:B-1----:R-:W2:Y:S04]  /*19bd0*/  LDL.LU R229, [R1+0x15a8] ;  /* 0x0015a80001e57983 */ /* 0x002ea80000300800 */
[----:B------:R1:W-:Y:S04]  /*19be0*/  STL.64 [R1+0x3810], R212 ;  /* 0x003810d401007387 */ /* 0x0003e80000100a00 */
[----:B-1----:R-:W3:Y:S04]  /*19bf0*/  LDL.64 R212, [R1+0x3b0] ;  /* 0x0003b00001d47983 */ /* 0x002ee80000100a00 */
        /* <DEDUP_REMOVED lines=10> */
[----:B------:R-:W-:Y:S04]  /*19ca0*/  STL.64 [R1+0x37e0], R116 ;  /* 0x0037e07401007387 */ /* 0x000fe80000100a00 */
[----:B------:R-:W-:Y:S04]  /*19cb0*/  STL.64 [R1+0x37d8], R100 ;  /* 0x0037d86401007387 */ /* 0x000fe80000100a00 */
[----:B------:R1:W-:Y:S04]  /*19cc0*/  STL.64 [R1+0x37d0], R84 ;  /* 0x0037d05401007387 */ /* 0x0003e80000100a00 */
[----:B-1----:R-:W3:Y:S04]  /*19cd0*/  LDL.64 R84, [R1+0x7e8] ;  /* 0x0007e80001547983 */ /* 0x002ee80000100a00 */
[----:B------:R1:W-:Y:S04]  /*19ce0*/  STL.64 [R1+0x37c8], R68 ;  /* 0x0037c84401007387 */ /* 0x0003e80000100a00 */
[----:B-1----:R-:W3:Y:S04]  /*19cf0*/  LDL.64 R68, [R1+0xc18] ;  /* 0x000c180001447983 */ /* 0x002ee80000100a00 */
[----:B------:R1:W-:Y:S04]  /*19d00*/  STL.64 [R1+0x37c0], R52 ;  /* 0x0037c03401007387 */ /* 0x0003e80000100a00 */
[----:B-1----:R-:W3:Y:S04]  /*19d10*/  LDL.64 R52, [R1+0xc28] ;  /* 0x000c280001347983 */ /* 0x002ee80000100a00 */
[----:B------:R1:W-:Y:S04]  /*19d20*/  STL.64 [R1+0x37b8], R36 ;  /* 0x0037b82401007387 */ /* 0x0003e80000100a00 */
[----:B-1----:R-:W3:Y:S01]  /*19d30*/  LDL.64 R36, [R1+0xc30] ;  /* 0x000c300001247983 */ /* 0x002ee20000100a00 */
[----:B------:R-:W-:Y:S01]  /*19d40*/  VIADD R248, R248, UR5 ;  /* 0x00000005f8f87c36 */ /* 0x000fe20008000000 */
[----:B------:R-:W-:-:S02]  /*19d50*/  LOP3.LUT R249, R247, 0x30, RZ, 0x3c, !PT ;  /* 0x00000030f7f97812 */ /* 0x000fc400078e3cff */
[----:B------:R-:W-:Y:S01]  /*19d60*/  STL.64 [R1+0x37b0], R20 ;  /* 0x0037b01401007387 */ /* 0x000fe20000100a00 */
[----:B------:R-:W-:Y:S02]  /*19d70*/  LOP3.LUT R250, R247, 0x50, RZ, 0x3c, !PT ;  /* 0x00000050f7fa7812 */ /* 0x000fe400078e3cff */
[----:B------:R-:W-:Y:S01]  /*19d80*/  IADD3 R249, PT, PT, R249, UR5, RZ ;  /* 0x00000005f9f97c10 */ /* 0x000fe2000fffe0ff */
[----:B------:R2:W-:Y:S01]  /*19d90*/  STL.64 [R1+0x3210], R4 ;  /* 0x0032100401007387 */ /* 0x0005e20000100a00 */
[----:B------:R-:W-:Y:S01]  /*19da0*/  LOP3.LUT R247, R247, 0x70, RZ, 0x3c, !PT ;  /* 0x00000070f7f77812 */ /* 0x000fe200078e3cff */
[----:B------:R-:W-:Y:S02]  /*19db0*/  VIADD R250, R250, UR5 ;  /* 0x00000005fafa7c36 */ /* 0x000fe40008000000 */
[----:B------:R-:W4:Y:S02]  /*19dc0*/  LDL.64 R100, [R1+0x768] ;  /* 0x0007680001647983 */ /* 0x000f240000100a00 */
[----:B------:R-:W-:Y:S01]  /*19dd0*/  VIADD R247, R247, UR5 ;  /* 0x00000005f7f77c36 */ /* 0x000fe20008000000 */
[----:B--2---:R-:W-:-:S02]  /*19de0*/  SEL R4, R229, RZ, P2 ;  /* 0x000000ffe5047207 */ /* 0x004fc40001000000 */
[----:B------:R-:W2:Y:S04]  /*19df0*/  LDL.64 R228, [R1+0xb58] ;  /* 0x000b580001e47983 */ /* 0x000ea80000100a00 */
[----:B------:R1:W-:Y:S04]  /*19e00*/  STL [R1+0x15a8], R4 ;  /* 0x0015a80401007387 */ /* 0x0003e80000100800 */
[----:B------:R-:W4:Y:S04]  /*19e10*/  LDL.64 R116, [R1+0x370] ;  /* 0x0003700001747983 */ /* 0x000f280000100a00 */
[----:B-1----:R-:W4:Y:S04]  /*19e20*/  LDL.LU.64 R4, [R1] ;  /* 0x0000000001047983 */ /* 0x002f280000300a00 */
[----:B------:R-:W4:Y:S04]  /*19e30*/  LDL.64 R20, [R1+0x728] ;  /* 0x0007280001147983 */ /* 0x000f280000100a00 */
[----:B---3--:R-:W-:Y:S04]  /*19e40*/  LDGSTS.E [R246+0x20000], desc[UR12][R36.64], P0 ;  /* 0x2000000024f67fae */ /* 0x008fe800081a100c */
[----:B------:R-:W-:Y:S04]  /*19e50*/  LDGSTS.E [R246+0x20080], desc[UR12][R52.64], P6 ;  /* 0x2008000034f67fae */ /* 0x000fe8000b1a100c */
[----:B------:R-:W-:Y:S04]  /*19e60*/  LDGSTS.E [R246+0x20100], desc[UR12][R132.64], P1 ;  /* 0x2010000084f67fae */ /* 0x000fe800089a100c */
[----:B------:R-:W-:Y:S04]  /*19e70*/  LDGSTS.E [R246+0x20180], desc[UR12][R68.64], P4 ;  /* 0x2018000044f67fae */ /* 0x000fe8000a1a100c */
[----:B------:R-:W-:Y:S04]  /*19e80*/  LDGSTS.E [R246+0x21000], desc[UR12][R148.64], P0 ;  /* 0x2100000094f67fae */ /* 0x000fe800081a100c */
[----:B------:R-:W-:Y:S04]  /*19e90*/  LDGSTS.E [R246+0x21080], desc[UR12][R84.64], P6 ;  /* 0x2108000054f67fae */ /* 0x000fe8000b1a100c */
[----:B------:R-:W-:Y:S04]  /*19ea0*/  LDGSTS.E [R246+0x21100], desc[UR12][R164.64], P1 ;  /* 0x21100000a4f67fae */ /* 0x000fe800089a100c */
[----:B------:R-:W3:Y:S04]  /*19eb0*/  LDL.64 R132, [R1+0x330] ;  /* 0x0003300001847983 */ /* 0x000ee80000100a00 */
[----:B------:R-:W3:Y:S04]  /*19ec0*/  LDL.64 R148, [R1+0xad8] ;  /* 0x000ad80001947983 */ /* 0x000ee80000100a00 */
[----:B------:R-:W3:Y:S04]  /*19ed0*/  LDL.64 R36, [R1+0x6e8] ;  /* 0x0006e80001247983 */ /* 0x000ee80000100a00 */
[----:B------:R-:W3:Y:S04]  /*19ee0*/  LDL.64 R164, [R1+0x2f0] ;  /* 0x0002f00001a47983 */ /* 0x000ee80000100a00 */
[----:B------:R-:W-:Y:S04]  /*19ef0*/  LDGSTS.E [R246+0x21180], desc[UR12][R244.64], P4 ;  /* 0x21180000f4f67fae */ /* 0x000fe8000a1a100c */
[----:B------:R1:W-:Y:S04]  /*19f00*/  STL.64 [R1+0x3240], R244 ;  /* 0x003240f401007387 */ /* 0x0003e80000100a00 */
[----:B------:R-:W3:Y:S04]  /*19f10*/  LDL.64 R52, [R1+0xa98] ;  /* 0x000a980001347983 */ /* 0x000ee80000100a00 */
[----:B------:R-:W-:Y:S04]  /*19f20*/  LDGSTS.E [R246+0x22000], desc[UR12][R180.64], P0 ;  /* 0x22000000b4f67fae */ /* 0x000fe800081a100c */
[----:B-1----:R-:W3:Y:S04]  /*19f30*/  LDL.64 R244, [R1+0xb18] ;  /* 0x000b180001f47983 */ /* 0x002ee80000100a00 */
[----:B------:R-:W3:Y:S04]  /*19f40*/  LDL.64 R68, [R1+0x6a8] ;  /* 0x0006a80001447983 */ /* 0x000ee80000100a00 */
[----:B------:R-:W3:Y:S04]  /*19f50*/  LDL.64 R180, [R1+0x2b0] ;  /* 0x0002b00001b47983 */ /* 0x000ee80000100a00 */
[----:B------:R-:W-:Y:S04]  /*19f60*/  LDGSTS.E [R246+0x22080], desc[UR12][R196.64], P6 ;  /* 0x22080000c4f67fae */ /* 0x000fe8000b1a100c */
[----:B------:R-:W-:Y:S04]  /*19f70*/  LDGSTS.E [R246+0x22100], desc[UR12][R212.64], P1 ;  /* 0x22100000d4f67fae */ /* 0x000fe800089a100c */
[----:B------:R-:W-:Y:S04]  /*19f80*/  LDGSTS.E [R246+0x22180], desc[UR12][R226.64], P4 ;  /* 0x22180000e2f67fae */ /* 0x000fe8000a1a100c */
[----:B------:R-:W3:Y:S04]  /*19f90*/  LDL.64 R196, [R1+0xa58] ;  /* 0x000a580001c47983 */ /* 0x000ee80000100a00 */
[----:B------:R-:W3:Y:S04]  /*19fa0*/  LDL.64 R212, [R1+0x668] ;  /* 0x0006680001d47983 */ /* 0x000ee80000100a00 */
[----:B------:R-:W-:Y:S04]  /*19fb0*/  STL.64 [R1+0x3248], R226 ;  /* 0x003248e201007387 */ /* 0x000fe80000100a00 */
[----:B------:R-:W3:Y:S04]  /*19fc0*/  LDL.64 R84, [R1+0xa18] ;  /* 0x000a180001547983 */ /* 0x000ee80000100a00 */
[----:B--2---:R-:W-:Y:S04]  /*19fd0*/  LDGSTS.E [R246+0x23000], desc[UR12][R228.64], P0 ;  /* 0x23000000e4f67fae */ /* 0x004fe800081a100c */
[----:B----4-:R-:W-:Y:S04]  /*19fe0*/  LDGSTS.E [R246+0x23080], desc[UR12][R100.64], P6 ;  /* 0x2308000064f67fae */ /* 0x010fe8000b1a100c */
[----:B------:R-:W-:Y:S04]  /*19ff0*/  LDGSTS.E [R246+0x23100], desc[UR12][R116.64], P1 ;  /* 0x2310000074f67fae */ /* 0x000fe800089a100c */
[----:B------:R-:W2:Y:S04]  /*1a000*/  LDL.64 R228, [R1+0x270] ;  /* 0x0002700001e47983 */ /* 0x000ea80000100a00 */
[----:B------:R-:W-:Y:S04]  /*1a010*/  LDGSTS.E [R246+0x23180], desc[UR12][R210.64], P4 ;  /* 0x23180000d2f67fae */ /* 0x000fe8000a1a100c */
[----:B------:R-:W4:Y:S04]  /*1a020*/  LDL.64 R100, [R1+0x628] ;  /* 0x0006280001647983 */ /* 0x000f280000100a00 */
[----:B------:R-:W4:Y:S04]  /*1a030*/  LDL.64 R116, [R1+0x230] ;  /* 0x0002300001747983 */ /* 0x000f280000100a00 */
[----:B------:R-:W-:Y:S04]  /*1a040*/  STL.64 [R1+0x3250], R210 ;  /* 0x003250d201007387 */ /* 0x000fe80000100a00 */
[----:B------:R1:W-:Y:S04]  /*1a050*/  STL.64 [R1+0x3258], R194 ;  /* 0x003258c201007387 */ /* 0x0003e80000100a00 */
[----:B---3--:R-:W-:Y:S04]  /*1a060*/  LDGSTS.E [R246+0x24000], desc[UR12][R244.64], P0 ;  /* 0x24000000f4f67fae */ /* 0x008fe800081a100c */
[----:B------:R-:W-:Y:S04]  /*1a070*/  LDGSTS.E [R246+0x24080], desc[UR12][R20.64], P6 ;  /* 0x2408000014f67fae */ /* 0x000fe8000b1a100c */
[----:B------:R-:W-:Y:S04]  /*1a080*/  LDGSTS.E [R246+0x24100], desc[UR12][R132.64], P1 ;  /* 0x2410000084f67fae */ /* 0x000fe800089a100c */
[----:B------:R-:W-:Y:S04]  /*1a090*/  LDGSTS.E [R246+0x24180], desc[UR12][R194.64], P4 ;  /* 0x24180000c2f67fae */ /* 0x000fe8000a1a100c */
[----:B------:R-:W-:Y:S04]  /*1a0a0*/  LDGSTS.E [R246+0x25000], desc[UR12][R148.64], P0 ;  /* 0x2500000094f67fae */ /* 0x000fe800081a100c */
[----:B------:R-:W3:Y:S04]  /*1a0b0*/  LDL.64 R132, [R1+0x9d8] ;  /* 0x0009d80001847983 */ /* 0x000ee80000100a00 */
[----:B------:R-:W-:Y:S04]  /*1a0c0*/  LDGSTS.E [R246+0x25080], desc[UR12][R36.64], P6 ;  /* 0x2508000024f67fae */ /* 0x000fe8000b1a100c */
[----:B------:R-:W3:Y:S04]  /*1a0d0*/  LDL.64 R148, [R1+0x5e8] ;  /* 0x0005e80001947983 */ /* 0x000ee80000100a00 */
[----:B------:R-:W-:Y:S04]  /*1a0e0*/  LDGSTS.E [R246+0x25100], desc[UR12][R164.64], P1 ;  /* 0x25100000a4f67fae */ /* 0x000fe800089a100c */
[----:B------:R-:W-:Y:S04]  /*1a0f0*/  LDGSTS.E [R246+0x25180], desc[UR12][R178.64], P4 ;  /* 0x25180000b2f67fae */ /* 0x000fe8000a1a100c */
[----:B------:R-:W-:Y:S04]  /*1a100*/  LDGSTS.E [R246+0x26000], desc[UR12][R52.64], P0 ;  /* 0x2600000034f67fae */ /* 0x000fe800081a100c */
[----:B------:R-:W3:Y:S04]  /*1a110*/  LDL.64 R164, [R1+0x1f0] ;  /* 0x0001f00001a47983 */ /* 0x000ee80000100a00 */
[----:B------:R-:W-:Y:S04]  /*1a120*/  LDGSTS.E [R246+0x26080], desc[UR12][R68.64], P6 ;  /* 0x2608000044f67fae */ /* 0x000fe8000b1a100c */
[----:B------:R-:W-:Y:S04]  /*1a130*/  STL.64 [R1+0x3260], R178 ;  /* 0x003260b201007387 */ /* 0x000fe80000100a00 */
[----:B------:R-:W-:Y:S04]  /*1a140*/  LDGSTS.E [R246+0x26100], desc[UR12][R180.64], P1 ;  /* 0x26100000b4f67fae */ /* 0x000fe800089a100c */
[----:B------:R-:W-:Y:S04]  /*1a150*/  LDGSTS.E [R246+0x26180], desc[UR12][R162.64], P4 ;  /* 0x26180000a2f67fae */ /* 0x000fe8000a1a100c */
[----:B------:R-:W-:Y:S04]  /*1a160*/  LDGSTS.E [R246+0x27000], desc[UR12][R196.64], P0 ;  /* 0x27000000c4f67fae */ /* 0x000fe800081a100c */
[----:B------:R-:W3:Y:S04]  /*1a170*/  LDL.64 R180, [R1+0x998] ;  /* 0x0009980001b47983 */ /* 0x000ee80000100a00 */
[----:B------:R-:W-:Y:S04]  /*1a180*/  STL.64 [R1+0x3268], R162 ;  /* 0x003268a201007387 */ /* 0x000fe80000100a00 */
[----:B------:R-:W-:Y:S04]  /*1a190*/  LDGSTS.E [R246+0x27080], desc[UR12][R212.64], P6 ;  /* 0x27080000d4f67fae */ /* 0x000fe8000b1a100c */
[----:B------:R-:W3:Y:S04]  /*1a1a0*/  LDL.64 R196, [R1+0x5a8] ;  /* 0x0005a80001c47983 */ /* 0x000ee80000100a00 */
[----:B--2---:R-:W-:Y:S04]  /*1a1b0*/  LDGSTS.E [R246+0x27100], desc[UR12][R228.64], P1 ;  /* 0x27100000e4f67fae */ /* 0x004fe800089a100c */
[----:B------:R-:W2:Y:S04]  /*1a1c0*/  LDL.64 R212, [R1+0x1b0] ;  /* 0x0001b00001d47983 */ /* 0x000ea80000100a00 */
[----:B------:R-:W-:Y:S04]  /*1a1d0*/  LDGSTS.E [R246+0x27180], desc[UR12][R146.64], P4 ;  /* 0x2718000092f67fae */ /* 0x000fe8000a1a100c */
[----:B------:R-:W2:Y:S04]  /*1a1e0*/  LDL.64 R228, [R1+0x958] ;  /* 0x0009580001e47983 */ /* 0x000ea80000100a00 */
[----:B------:R-:W-:Y:S04]  /*1a1f0*/  STL.64 [R1+0x3270], R146 ;  /* 0x0032709201007387 */ /* 0x000fe80000100a00 */
[----:B-1----:R-:W2:Y:S04]  /*1a200*/  LDL.64 R194, [R1+0x568] ;  /* 0x0005680001c27983 */ /* 0x002ea80000100a00 */
[----:B------:R-:W2:Y:S04]  /*1a210*/  LDL.64 R210, [R1+0x170] ;  /* 0x0001700001d27983 */ /* 0x000ea80000100a00 */
[----:B------:R-:W2:Y:S04]  /*1a220*/  LDL.64 R226, [R1+0x918] ;  /* 0x0009180001e27983 */ /* 0x000ea80000100a00 */
[----:B------:R-:W2:Y:S04]  /*1a230*/  LDL.64 R244, [R1+0x528] ;  /* 0x0005280001f47983 */ /* 0x000ea80000100a00 */
[----:B------:R-:W2:Y:S04]  /*1a240*/  LDL.64 R20, [R1+0x130] ;  /* 0x0001300001147983 */ /* 0x000ea80000100a00 */
[----:B------:R-:W-:Y:S04]  /*1a250*/  STL.64 [R1+0x3278], R130 ;  /* 0x0032788201007387 */ /* 0x000fe80000100a00 */
[----:B------:R-:W2:Y:S04]  /*1a260*/  LDL.64 R36, [R1+0x8d8] ;  /* 0x0008d80001247983 */ /* 0x000ea80000100a00 */
[----:B------:R-:W2:Y:S04]  /*1a270*/  LDL.64 R52, [R1+0x4e8] ;  /* 0x0004e80001347983 */ /* 0x000ea80000100a00 */
[----:B------:R-:W2:Y:S04]  /*1a280*/  LDL.64 R68, [R1+0xf0] ;  /* 0x0000f00001447983 */ /* 0x000ea80000100a00 */
[----:B------:R-:W-:Y:S04]  /*1a290*/  LDGSTS.E [R246+0x28000], desc[UR12][R84.64], P0 ;  /* 0x2800000054f67fae */ /* 0x000fe800081a100c */
[----:B----4-:R-:W-:Y:S04]  /*1a2a0*/  LDGSTS.E [R246+0x28080], desc[UR12][R100.64], P6 ;  /* 0x2808000064f67fae */ /* 0x010fe8000b1a100c */
[----:B------:R-:W-:Y:S04]  /*1a2b0*/  LDGSTS.E [R246+0x28100], desc[UR12][R116.64], P1 ;  /* 0x2810000074f67fae */ /* 0x000fe800089a100c */
[----:B------:R-:W4:Y:S04]  /*1a2c0*/  LDL.64 R84, [R1+0x898] ;  /* 0x0008980001547983 */ /* 0x000f280000100a00 */
[----:B------:R-:W4:Y:S04]  /*1a2d0*/  LDL.64 R100, [R1+0x4a8] ;  /* 0x0004a80001647983 */ /* 0x000f280000100a00 */
[----:B------:R-:W-:Y:S04]  /*1a2e0*/  LDGSTS.E [R246+0x28180], desc[UR12][R130.64], P4 ;  /* 0x2818000082f67fae */ /* 0x000fe8000a1a100c */
[----:B------:R-:W4:Y:S04]  /*1a2f0*/  LDL.64 R116, [R1+0xb0] ;  /* 0x0000b00001747983 */ /* 0x000f280000100a00 */
[----:B------:R-:W-:Y:S04]  /*1a300*/  STL.64 [R1+0x3280], R114 ;  /* 0x0032807201007387 */ /* 0x000fe80000100a00 */
[----:B---3--:R-:W-:Y:S04]  /*1a310*/  LDGSTS.E [R246+0x29000], desc[UR12][R132.64], P0 ;  /* 0x2900000084f67fae */ /* 0x008fe800081a100c */
[----:B------:R-:W-:Y:S04]  /*1a320*/  LDGSTS.E [R246+0x29080], desc[UR12][R148.64], P6 ;  /* 0x2908000094f67fae */ /* 0x000fe8000b1a100c */
[----:B------:R-:W3:Y:S04]  /*1a330*/  LDL.64 R132, [R1+0x858] ;  /* 0x0008580001847983 */ /* 0x000ee80000100a00 */
[----:B------:R-:W3:Y:S04]  /*1a340*/  LDL.64 R148, [R1+0x468] ;  /* 0x0004680001947983 */ /* 0x000ee80000100a00 */
[----:B------:R-:W-:Y:S04]  /*1a350*/  LDGSTS.E [R246+0x29100], desc[UR12][R164.64], P1 ;  /* 0x29100000a4f67fae */ /* 0x000fe800089a100c */
[----:B------:R-:W-:Y:S04]  /*1a360*/  LDGSTS.E [R246+0x29180], desc[UR12][R114.64], P4 ;  /* 0x2918000072f67fae */ /* 0x000fe8000a1a100c */
[----:B------:R-:W3:Y:S04]  /*1a370*/  LDL.64 R164, [R1+0x70] ;  /* 0x0000700001a47983 */ /* 0x000ee80000100a00 */
[----:B------:R-:W-:Y:S04]  /*1a380*/  STL.64 [R1+0x3288], R98 ;  /* 0x0032886201007387 */ /* 0x000fe80000100a00 */
[----:B------:R-:W-:Y:S04]  /*1a390*/  LDGSTS.E [R246+0x2a000], desc[UR12][R180.64], P0 ;  /* 0x2a000000b4f67fae */ /* 0x000fe800081a100c */
[----:B------:R-:W-:Y:S04]  /*1a3a0*/  LDGSTS.E [R246+0x2a080], desc[UR12][R196.64], P6 ;  /* 0x2a080000c4f67fae */ /* 0x000fe8000b1a100c */
[----:B------:R-:W3:Y:S04]  /*1a3b0*/  LDL.64 R180, [R1+0xc10] ;  /* 0x000c100001b47983 */ /* 0x000ee80000100a00 */
[----:B--2---:R-:W-:Y:S04]  /*1a3c0*/  LDGSTS.E [R246+0x2a100], desc[UR12][R212.64], P1 ;  /* 0x2a100000d4f67fae */ /* 0x004fe800089a100c */
[----:B------:R-:W-:Y:S04]  /*1a3d0*/  LDGSTS.E [R246+0x2a180], desc[UR12][R98.64], P4 ;  /* 0x2a18000062f67fae */ /* 0x000fe8000a1a100c */
[----:B------:R-:W2:Y:S04]  /*1a3e0*/  LDL.64 R196, [R1+0x820] ;  /* 0x0008200001c47983 */ /* 0x000ea80000100a00 */
[----:B------:R-:W-:Y:S04]  /*1a3f0*/  LDGSTS.E [R246+0x2b000], desc[UR12][R228.64], P0 ;  /* 0x2b000000e4f67fae */ /* 0x000fe800081a100c */
[----:B------:R-:W2:Y:S04]  /*1a400*/  LDL.64 R212, [R1+0x428] ;  /* 0x0004280001d47983 */ /* 0x000ea80000100a00 */
[----:B------:R-:W-:Y:S04]  /*1a410*/  LDGSTS.E [R246+0x2b080], desc[UR12][R194.64], P6 ;  /* 0x2b080000c2f67fae */ /* 0x000fe8000b1a100c */
[----:B------:R-:W2:Y:S04]  /*1a420*/  LDL.64 R228, [R1+0x30] ;  /* 0x0000300001e47983 */ /* 0x000ea80000100a00 */
[----:B------:R-:W-:Y:S04]  /*1a430*/  LDGSTS.E [R246+0x2b100], desc[UR12][R210.64], P1 ;  /* 0x2b100000d2f67fae */ /* 0x000fe800089a100c */
        /* <DEDUP_REMOVED lines=9> */
[----:B----4-:R-:W-:Y:S04]  /*1a4d0*/  LDGSTS.E [R246+0x2e000], desc[UR12][R84.64], P0 ;  /* 0x2e00000054f67fae */ /* 0x010fe800081a100c */
[----:B------:R-:W-:Y:S04]  /*1a4e0*/  STL.64 [R1+0x3290], R82 ;  /* 0x0032905201007387 */ /* 0x000fe80000100a00 */
[----:B------:R-:W-:Y:S04]  /*1a4f0*/  LDGSTS.E [R246+0x2e080], desc[UR12][R100.64], P6 ;  /* 0x2e08000064f67fae */ /* 0x000fe8000b1a100c */
[----:B------:R-:W-:Y:S04]  /*1a500*/  STL.64 [R1+0x3298], R66 ;  /* 0x0032984201007387 */ /* 0x000fe80000100a00 */
[----:B------:R-:W-:Y:S04]  /*1a510*/  LDGSTS.E [R246+0x2e100], desc[UR12][R116.64], P1 ;  /* 0x2e10000074f67fae */ /* 0x000fe800089a100c */
[----:B------:R-:W-:Y:S04]  /*1a520*/  STL.64 [R1+0x32a0], R50 ;  /* 0x0032a03201007387 */ /* 0x000fe80000100a00 */
[----:B------:R-:W-:Y:S04]  /*1a530*/  LDGSTS.E [R246+0x2e180], desc[UR12][R34.64], P4 ;  /* 0x2e18000022f67fae */ /* 0x000fe8000a1a100c */
[----:B------:R-:W-:Y:S04]  /*1a540*/  STL.64 [R1+0x32a8], R34 ;  /* 0x0032a82201007387 */ /* 0x000fe80000100a00 */
[----:B---3--:R-:W-:Y:S04]  /*1a550*/  LDGSTS.E [R246+0x2f000], desc[UR12][R132.64], P0 ;  /* 0x2f00000084f67fae */ /* 0x008fe800081a100c */
[----:B------:R-:W-:Y:S04]  /*1a560*/  LDGSTS.E [R246+0x2f080], desc[UR12][R148.64], P6 ;  /* 0x2f08000094f67fae */ /* 0x000fe8000b1a100c */
[----:B------:R-:W3:Y:S04]  /*1a570*/  LDL.64 R132, [R1+0xbd0] ;  /* 0x000bd00001847983 */ /* 0x000ee80000100a00 */
[----:B------:R-:W4:Y:S04]  /*1a580*/  LDL.64 R148, [R1+0x7e0] ;  /* 0x0007e00001947983 */ /* 0x000f280000100a00 */
[----:B------:R-:W-:Y:S04]  /*1a590*/  LDGSTS.E [R246+0x2f100], desc[UR12][R164.64], P1 ;  /* 0x2f100000a4f67fae */ /* 0x000fe800089a100c */
[----:B------:R-:W-:Y:S04]  /*1a5a0*/  LDGSTS.E [R246+0x2f180], desc[UR12][R18.64], P4 ;  /* 0x2f18000012f67fae */ /* 0x000fe8000a1a100c */
[----:B------:R-:W4:Y:S04]  /*1a5b0*/  LDL.64 R164, [R1+0x3e8] ;  /* 0x0003e80001a47983 */ /* 0x000f280000100a00 */
[----:B------:R1:W-:Y:S04]  /*1a5c0*/  STL.64 [R1+0x32b0], R18 ;  /* 0x0032b01201007387 */ /* 0x0003e80000100a00 */
[----:B------:R-:W4:Y:S04]  /*1a5d0*/  LDL.64 R52, [R1+0xb90] ;  /* 0x000b900001347983 */ /* 0x000f280000100a00 */
[----:B------:R-:W4:Y:S04]  /*1a5e0*/  LDL.64 R116, [R1+0x7a0] ;  /* 0x0007a00001747983 */ /* 0x000f280000100a00 */
[----:B------:R-:W-:Y:S04]  /*1a5f0*/  LDGSTS.E [R248+0x20200], desc[UR12][R180.64], P0 ;  /* 0x20200000b4f87fae */ /* 0x000fe800081a100c */
[----:B------:R-:W4:Y:S04]  /*1a600*/  LDL.64 R68, [R1+0xb50] ;  /* 0x000b500001447983 */ /* 0x000f280000100a00 */
[----:B------:R-:W4:Y:S04]  /*1a610*/  LDL.64 R84, [R1+0xb10] ;  /* 0x000b100001547983 */ /* 0x000f280000100a00 */
[----:B------:R-:W4:Y:S04]  /*1a620*/  LDL.64 R100, [R1+0x720] ;  /* 0x0007200001647983 */ /* 0x000f280000100a00 */
[----:B--2---:R-:W-:Y:S04]  /*1a630*/  LDGSTS.E [R248+0x20280], desc[UR12][R196.64], P6 ;  /* 0x20280000c4f87fae */ /* 0x004fe8000b1a100c */
[----:B------:R-:W2:Y:S04]  /*1a640*/  LDL.64 R180, [R1+0x328] ;  /* 0x0003280001b47983 */ /* 0x000ea80000100a00 */
[----:B------:R-:W-:Y:S04]  /*1a650*/  LDGSTS.E [R248+0x20300], desc[UR12][R212.64], P1 ;  /* 0x20300000d4f87fae */ /* 0x000fe800089a100c */
[----:B------:R-:W2:Y:S04]  /*1a660*/  LDL.64 R196, [R1+0x760] ;  /* 0x0007600001c47983 */ /* 0x000ea80000100a00 */
[----:B------:R-:W-:Y:S04]  /*1a670*/  LDGSTS.E [R248+0x20380], desc[UR12][R228.64], P4 ;  /* 0x20380000e4f87fae */ /* 0x000fe8000a1a100c */
[----:B------:R-:W2:Y:S04]  /*1a680*/  LDL.64 R212, [R1+0x3a8] ;  /* 0x0003a80001d47983 */ /* 0x000ea80000100a00 */
[----:B------:R-:W2:Y:S04]  /*1a690*/  LDL.64 R228, [R1+0x368] ;  /* 0x0003680001e47983 */ /* 0x000ea80000100a00 */
[----:B------:R-:W2:Y:S04]  /*1a6a0*/  LDL.LU.64 R244, [R1+0x60] ;  /* 0x0000600001f47983 */ /* 0x000ea80000300a00 */
[----:B-1----:R-:W2:Y:S04]  /*1a6b0*/  LDL.LU.64 R18, [R1+0x178] ;  /* 0x0001780001127983 */ /* 0x002ea80000300a00 */
[----:B------:R-:W2:Y:S04]  /*1a6c0*/  LDL.LU.64 R34, [R1+0x148] ;  /* 0x0001480001227983 */ /* 0x000ea80000300a00 */
        /* <DEDUP_REMOVED lines=12> */
[----:B---3--:R-:W-:Y:S04]  /*1a790*/  LDGSTS.E [R248+0x21200], desc[UR12][R132.64], P0 ;  /* 0x2120000084f87fae */ /* 0x008fe800081a100c */
[----:B----4-:R-:W-:Y:S04]  /*1a7a0*/  LDGSTS.E [R248+0x21280], desc[UR12][R148.64], P6 ;  /* 0x2128000094f87fae */ /* 0x010fe8000b1a100c */
[----:B------:R-:W3:Y:S04]  /*1a7b0*/  LDL.64 R132, [R1+0xad0] ;  /* 0x000ad00001847983 */ /* 0x000ee80000100a00 */
[----:B------:R-:W4:Y:S04]  /*1a7c0*/  LDL.64 R148, [R1+0x6e0] ;  /* 0x0006e00001947983 */ /* 0x000f280000100a00 */
[----:B------:R-:W-:Y:S04]  /*1a7d0*/  LDGSTS.E [R248+0x21300], desc[UR12][R164.64], P1 ;  /* 0x21300000a4f87fae */ /* 0x000fe800089a100c */
[----:B------:R-:W-:Y:S04]  /*1a7e0*/  LDGSTS.E [R248+0x21380], desc[UR12][R242.64], P4 ;  /* 0x21380000f2f87fae */ /* 0x000fe8000a1a100c */
[----:B------:R-:W-:Y:S04]  /*1a7f0*/  LDGSTS.E [R248+0x22200], desc[UR12][R52.64], P0 ;  /* 0x2220000034f87fae */ /* 0x000fe800081a100c */
[----:B------:R-:W4:Y:S04]  /*1a800*/  LDL.64 R164, [R1+0x2e8] ;  /* 0x0002e80001a47983 */ /* 0x000f280000100a00 */
[----:B------:R1:W-:Y:S04]  /*1a810*/  STL.64 [R1+0x3228], R242 ;  /* 0x003228f201007387 */ /* 0x0003e80000100a00 */
[----:B------:R-:W-:Y:S04]  /*1a820*/  LDGSTS.E [R248+0x22280], desc[UR12][R116.64], P6 ;  /* 0x2228000074f87fae */ /* 0x000fe8000b1a100c */
[----:B-1----:R-:W4:Y:S04]  /*1a830*/  LDL.LU.64 R242, [R1+0x18] ;  /* 0x0000180001f27983 */ /* 0x002f280000300a00 */
[----:B------:R-:W4:Y:S04]  /*1a840*/  LDL.64 R52, [R1+0xa90] ;  /* 0x000a900001347983 */ /* 0x000f280000100a00 */
[----:B------:R-:W4:Y:S04]  /*1a850*/  LDL.64 R116, [R1+0x6a0] ;  /* 0x0006a00001747983 */ /* 0x000f280000100a00 */
[----:B--2---:R-:W-:Y:S04]  /*1a860*/  LDGSTS.E [R248+0x22300], desc[UR12][R212.64], P1 ;  /* 0x22300000d4f87fae */ /* 0x004fe800089a100c */
[----:B------:R-:W-:Y:S04]  /*1a870*/  LDGSTS.E [R248+0x22380], desc[UR12][R224.64], P4 ;  /* 0x22380000e0f87fae */ /* 0x000fe8000a1a100c */
[----:B------:R-:W-:Y:S04]  /*1a880*/  LDGSTS.E [R248+0x23200], desc[UR12][R68.64], P0 ;  /* 0x2320000044f87fae */ /* 0x000fe800081a100c */
[----:B------:R-:W2:Y:S04]  /*1a890*/  LDL.64 R212, [R1+0x2a8] ;  /* 0x0002a80001d47983 */ /* 0x000ea80000100a00 */
[----:B------:R1:W-:Y:S04]  /*1a8a0*/  STL.64 [R1+0x3218], R224 ;  /* 0x003218e001007387 */ /* 0x0003e80000100a00 */
[----:B------:R-:W-:Y:S04]  /*1a8b0*/  LDGSTS.E [R248+0x23280], desc[UR12][R196.64], P6 ;  /* 0x23280000c4f87fae */ /* 0x000fe8000b1a100c */
[----:B------:R-:W-:Y:S04]  /*1a8c0*/  LDGSTS.E [R248+0x23300], desc[UR12][R228.64], P1 ;  /* 0x23300000e4f87fae */ /* 0x000fe800089a100c */
[----:B-1----:R-:W2:Y:S04]  /*1a8d0*/  LDL.LU.64 R224, [R1+0x8] ;  /* 0x0000080001e07983 */ /* 0x002ea80000300a00 */
[----:B------:R-:W2:Y:S04]  /*1a8e0*/  LDL.64 R68, [R1+0xa50] ;  /* 0x000a500001447983 */ /* 0x000ea80000100a00 */
[----:B------:R-:W2:Y:S04]  /*1a8f0*/  LDL.64 R196, [R1+0x660] ;  /* 0x0006600001c47983 */ /* 0x000ea80000100a00 */
[----:B------:R-:W2:Y:S04]  /*1a900*/  LDL.64 R228, [R1+0x268] ;  /* 0x0002680001e47983 */ /* 0x000ea80000100a00 */
[----:B------:R-:W-:Y:S04]  /*1a910*/  LDGSTS.E [R248+0x23380], desc[UR12][R208.64], P4 ;  /* 0x23380000d0f87fae */ /* 0x000fe8000a1a100c */
[----:B------:R1:W-:Y:S04]  /*1a920*/  STL.64 [R1+0x3220], R208 ;  /* 0x003220d001007387 */ /* 0x0003e80000100a00 */
[----:B------:R-:W-:Y:S04]  /*1a930*/  LDGSTS.E [R248+0x24200], desc[UR12][R84.64], P0 ;  /* 0x2420000054f87fae */ /* 0x000fe800081a100c */
[----:B------:R-:W-:Y:S04]  /*1a940*/  LDGSTS.E [R248+0x24280], desc[UR12][R100.64], P6 ;  /* 0x2428000064f87fae */ /* 0x000fe8000b1a100c */
[----:B-1----:R-:W2:Y:S04]  /*1a950*/  LDL.LU.64 R208, [R1+0x10] ;  /* 0x0000100001d07983 */ /* 0x002ea80000300a00 */
[----:B------:R-:W2:Y:S04]  /*1a960*/  LDL.64 R84, [R1+0xa10] ;  /* 0x000a100001547983 */ /* 0x000ea80000100a00 */
[----:B------:R-:W-:Y:S04]  /*1a970*/  LDGSTS.E [R248+0x24300], desc[UR12][R180.64], P1 ;  /* 0x24300000b4f87fae */ /* 0x000fe800089a100c */
[----:B------:R-:W2:Y:S04]  /*1a980*/  LDL.64 R100, [R1+0x620] ;  /* 0x0006200001647983 */ /* 0x000ea80000100a00 */
[----:B------:R-:W-:Y:S04]  /*1a990*/  LDGSTS.E [R248+0x24380], desc[UR12][R192.64], P4 ;  /* 0x24380000c0f87fae */ /* 0x000fe8000a1a100c */
[----:B------:R-:W2:Y:S04]  /*1a9a0*/  LDL.64 R180, [R1+0x228] ;  /* 0x0002280001b47983 */ /* 0x000ea80000100a00 */
[----:B------:R1:W-:Y:S04]  /*1a9b0*/  STL.64 [R1+0x3230], R192 ;  /* 0x003230c001007387 */ /* 0x0003e80000100a00 */
[----:B-1----:R-:W2:Y:S04]  /*1a9c0*/  LDL.LU.64 R192, [R1+0x20] ;  /* 0x0000200001c07983 */ /* 0x002ea80000300a00 */
[----:B---3--:R-:W-:Y:S04]  /*1a9d0*/  LDGSTS.E [R248+0x25200], desc[UR12][R132.64], P0 ;  /* 0x2520000084f87fae */ /* 0x008fe800081a100c */
[----:B----4-:R-:W-:Y:S04]  /*1a9e0*/  LDGSTS.E [R248+0x25280], desc[UR12][R148.64], P6 ;  /* 0x2528000094f87fae */ /* 0x010fe8000b1a100c */
[----:B------:R-:W3:Y:S04]  /*1a9f0*/  LDL.64 R132, [R1+0x9d0] ;  /* 0x0009d00001847983 */ /* 0x000ee80000100a00 */
[----:B------:R-:W4:Y:S04]  /*1aa00*/  LDL.64 R148, [R1+0x5e0] ;  /* 0x0005e00001947983 */ /* 0x000f280000100a00 */
[----:B------:R-:W-:Y:S04]  /*1aa10*/  LDGSTS.E [R248+0x25300], desc[UR12][R164.64], P1 ;  /* 0x25300000a4f87fae */ /* 0x000fe800089a100c */
[----:B------:R-:W-:Y:S04]  /*1aa20*/  LDGSTS.E [R248+0x25380], desc[UR12][R176.64], P4 ;  /* 0x25380000b0f87fae */ /* 0x000fe8000a1a100c */
[----:B------:R-:W4:Y:S04]  /*1aa30*/  LDL.64 R164, [R1+0x1e8] ;  /* 0x0001e80001a47983 */ /* 0x000f280000100a00 */
[----:B------:R1:W-:Y:S04]  /*1aa40*/  STL.64 [R1+0x3238], R176 ;  /* 0x003238b001007387 */ /* 0x0003e80000100a00 */
[----:B------:R-:W-:Y:S04]  /*1aa50*/  LDGSTS.E [R248+0x26200], desc[UR12][R52.64], P0 ;  /* 0x2620000034f87fae */ /* 0x000fe800081a100c */
[----:B------:R-:W-:Y:S04]  /*1aa60*/  LDGSTS.E [R248+0x26280], desc[UR12][R116.64], P6 ;  /* 0x2628000074f87fae */ /* 0x000fe8000b1a100c */
[----:B-1----:R-:W4:Y:S04]  /*1aa70*/  LDL.LU.64 R176, [R1+0x28] ;  /* 0x0000280001b07983 */ /* 0x002f280000300a00 */
[----:B------:R-:W4:Y:S04]  /*1aa80*/  LDL.64 R52, [R1+0x990] ;  /* 0x0009900001347983 */ /* 0x000f280000100a00 */
[----:B------:R-:W4:Y:S04]  /*1aa90*/  LDL.64 R116, [R1+0x5a0] ;  /* 0x0005a00001747983 */ /* 0x000f280000100a00 */
[----:B--2---:R-:W-:Y:S04]  /*1aaa0*/  LDGSTS.E [R248+0x26300], desc[UR12][R212.64], P1 ;  /* 0x26300000d4f87fae */ /* 0x004fe800089a100c */
[----:B------:R-:W-:Y:S04]  /*1aab0*/  LDGSTS.E [R248+0x26380], desc[UR12][R160.64], P4 ;  /* 0x26380000a0f87fae */ /* 0x000fe8000a1a100c */
[----:B------:R-:W2:Y:S04]  /*1aac0*/  LDL.64 R212, [R1+0x1a8] ;  /* 0x0001a80001d47983 */ /* 0x000ea80000100a00 */
        /* <DEDUP_REMOVED lines=38> */
[----:B-1----:R-:W2:Y:S04]  /*1ad30*/  LDL.LU.64 R96, [R1+0x110] ;  /* 0x0001100001607983 */ /* 0x002ea80000300a00 */
[----:B------:R-:W-:Y:S04]  /*1ad40*/  LDGSTS.E [R248+0x2b280], desc[UR12][R196.64], P6 ;  /* 0x2b280000c4f87fae */ /* 0x000fe8000b1a100c */
[----:B------:R-:W-:Y:S04]  /*1ad50*/  LDGSTS.E [R248+0x2b300], desc[UR12][R228.64], P1 ;  /* 0x2b300000e4f87fae */ /* 0x000fe800089a100c */
        /* <DEDUP_REMOVED lines=62> */
[----:B------:R1:W-:Y:S04]  /*1b140*/  STL.64 [R1+0x3318], R222 ;  /* 0x003318de01007387 */ /* 0x0003e80000100a00 */
[----:B--2---:R-:W-:Y:S04]  /*1b150*/  LDGSTS.E [R3+0x22500], desc[UR12][R212.64], P1 ;  /* 0x22500000d4037fae */ /* 0x004fe800089a100c */
[----:B------:R-:W-:Y:S04]  /*1b160*/  LDGSTS.E [R3+0x22580], desc[UR12][R222.64], P4 ;  /* 0x22580000de037fae */ /* 0x000fe8000a1a100c */
[----:B-1----:R-:W2:Y:S04]  /*1b170*/  LDL.LU.64 R222, [R1+0x158] ;  /* 0x0001580001de7983 */ /* 0x002ea80000300a00 */
[----:B------:R-:W2:Y:S04]  /*1b180*/  LDL.64 R212, [R1+0x698] ;  /* 0x0006980001d47983 */ /* 0x000ea80000100a00 */
[----:B------:R-:W2:Y:S04]  /*1b190*/  LDL.64 R116, [R1+0x2a0] ;  /* 0x0002a00001747983 */ /* 0x000ea80000100a00 */
[----:B------:R-:W2:Y:S04]  /*1b1a0*/  LDL.64 R20, [R1+0x658] ;  /* 0x0006580001147983 */ /* 0x000ea80000100a00 */
[----:B------:R-:W2:Y:S04]  /*1b1b0*/  LDL.64 R36, [R1+0x260] ;  /* 0x0002600001247983 */ /* 0x000ea80000100a00 */
[----:B------:R-:W-:Y:S04]  /*1b1c0*/  LDGSTS.E [R3+0x23400], desc[UR12][R228.64], P0 ;  /* 0x23400000e4037fae */ /* 0x000fe800081a100c */
[----:B------:R-:W-:Y:S04]  /*1b1d0*/  LDGSTS.E [R3+0x23480], desc[UR12][R68.64], P6 ;  /* 0x2348000044037fae */ /* 0x000fe8000b1a100c */
        /* <DEDUP_REMOVED lines=8> */
[----:B------:R-:W-:Y:S04]  /*1b260*/  LDGSTS.E [R3+0x24500], desc[UR12][R180.64], P1 ;  /* 0x24500000b4037fae */ /* 0x000fe800089a100c */
[----:B------:R-:W2:Y:S04]  /*1b270*/  LDL.64 R52, [R1+0x618] ;  /* 0x0006180001347983 */ /* 0x000ea80000100a00 */
[----:B------:R-:W-:Y:S04]  /*1b280*/  LDGSTS.E [R3+0x24580], desc[UR12][R190.64], P4 ;  /* 0x24580000be037fae */ /* 0x000fe8000a1a100c */
[----:B------:R-:W2:Y:S04]  /*1b290*/  LDL.64 R180, [R1+0xa08] ;  /* 0x000a080001b47983 */ /* 0x000ea80000100a00 */
[----:B------:R-:W2:Y:S04]  /*1b2a0*/  LDL.64 R68, [R1+0x220] ;  /* 0x0002200001447983 */ /* 0x000ea80000100a00 */
[----:B------:R1:W-:Y:S04]  /*1b2b0*/  STL.64 [R1+0x3328], R190 ;  /* 0x003328be01007387 */ /* 0x0003e80000100a00 */
[----:B-1----:R-:W2:Y:S04]  /*1b2c0*/  LDL.LU.64 R190, [R1+0xa0] ;  /* 0x0000a00001be7983 */ /* 0x002ea80000300a00 */
[----:B------:R-:W2:Y:S04]  /*1b2d0*/  LDL.64 R84, [R1+0x598] ;  /* 0x0005980001547983 */ /* 0x000ea80000100a00 */
[----:B------:R-:W2:Y:S04]  /*1b2e0*/  LDL.64 R100, [R1+0x1a0] ;  /* 0x0001a00001647983 */ /* 0x000ea80000100a00 */
[----:B---3--:R-:W-:Y:S04]  /*1b2f0*/  LDGSTS.E [R3+0x25400], desc[UR12][R132.64], P0 ;  /* 0x2540000084037fae */ /* 0x008fe800081a100c */
[----:B----4-:R-:W-:Y:S04]  /*1b300*/  LDGSTS.E [R3+0x25480], desc[UR12][R148.64], P6 ;  /* 0x2548000094037fae */ /* 0x010fe8000b1a100c */
[----:B------:R-:W3:Y:S04]  /*1b310*/  LDL.64 R132, [R1+0x1e0] ;  /* 0x0001e00001847983 */ /* 0x000ee80000100a00 */
[----:B------:R-:W4:Y:S04]  /*1b320*/  LDL.64 R148, [R1+0x5d8] ;  /* 0x0005d80001947983 */ /* 0x000f280000100a00 */
[----:B------:R-:W-:Y:S04]  /*1b330*/  LDGSTS.E [R3+0x25500], desc[UR12][R164.64], P1 ;  /* 0x25500000a4037fae */ /* 0x000fe800089a100c */
[----:B------:R-:W-:Y:S04]  /*1b340*/  LDGSTS.E [R3+0x25580], desc[UR12][R174.64], P4 ;  /* 0x25580000ae037fae */ /* 0x000fe8000a1a100c */
[----:B------:R-:W3:Y:S04]  /*1b350*/  LDL.64 R164, [R1+0x9c8] ;  /* 0x0009c80001a47983 */ /* 0x000ee80000100a00 */
[----:B------:R1:W-:Y:S04]  /*1b360*/  STL.64 [R1+0x3330], R174 ;  /* 0x003330ae01007387 */ /* 0x0003e80000100a00 */
[----:B-1----:R-:W4:Y:S04]  /*1b370*/  LDL.LU.64 R174, [R1+0xe0] ;  /* 0x0000e00001ae7983 */ /* 0x002f280000300a00 */
[----:B--2---:R-:W-:Y:S04]  /*1b380*/  LDGSTS.E [R3+0x26400], desc[UR12][R228.64], P0 ;  /* 0x26400000e4037fae */ /* 0x004fe800081a100c */
[----:B------:R-:W-:Y:S04]  /*1b390*/  LDGSTS.E [R3+0x26480], desc[UR12][R212.64], P6 ;  /* 0x26480000d4037fae */ /* 0x000fe8000b1a100c */
[----:B------:R-:W-:Y:S04]  /*1b3a0*/  LDGSTS.E [R3+0x26500], desc[UR12][R116.64], P1 ;  /* 0x2650000074037fae */ /* 0x000fe800089a100c */
[----:B------:R-:W2:Y:S04]  /*1b3b0*/  LDL.LU.64 R228, [R1+0x3818] ;  /* 0x0038180001e47983 */ /* 0x000ea80000300a00 */
[----:B------:R-:W2:Y:S04]  /*1b3c0*/  LDL.LU.64 R212, [R1+0x3810] ;  /* 0x0038100001d47983 */ /* 0x000ea80000300a00 */
[----:B------:R-:W2:Y:S04]  /*1b3d0*/  LDL.64 R116, [R1+0x558] ;  /* 0x0005580001747983 */ /* 0x000ea80000100a00 */
[----:B------:R-:W-:Y:S04]  /*1b3e0*/  LDGSTS.E [R3+0x26580], desc[UR12][R158.64], P4 ;  /* 0x265800009e037fae */ /* 0x000fe8000a1a100c */
[----:B------:R1:W-:Y:S04]  /*1b3f0*/  STL.64 [R1+0x3338], R158 ;  /* 0x0033389e01007387 */ /* 0x0003e80000100a00 */
[----:B------:R-:W-:Y:S04]  /*1b400*/  LDGSTS.E [R3+0x27400], desc[UR12][R196.64], P0 ;  /* 0x27400000c4037fae */ /* 0x000fe800081a100c */
[----:B------:R-:W-:Y:S04]  /*1b410*/  LDGSTS.E [R3+0x27480], desc[UR12][R20.64], P6 ;  /* 0x2748000014037fae */ /* 0x000fe8000b1a100c */
[----:B-1----:R-:W2:Y:S04]  /*1b420*/  LDL.LU.64 R158, [R1+0x120] ;  /* 0x00012000019e7983 */ /* 0x002ea80000300a00 */
[----:B------:R-:W2:Y:S04]  /*1b430*/  LDL.LU.64 R196, [R1+0x3808] ;  /* 0x0038080001c47983 */ /* 0x000ea80000300a00 */
        /* <DEDUP_REMOVED lines=14> */
[----:B-1----:R-:W2:Y:S04]  /*1b520*/  LDL.64 R126, [R1+0x948] ;  /* 0x00094800017e7983 */ /* 0x002ea80000100a00 */
[----:B---3--:R-:W-:Y:S04]  /*1b530*/  LDGSTS.E [R3+0x29400], desc[UR12][R164.64], P0 ;  /* 0x29400000a4037fae */ /* 0x008fe800081a100c */
[----:B----4-:R-:W-:Y:S04]  /*1b540*/  LDGSTS.E [R3+0x29480], desc[UR12][R148.64], P6 ;  /* 0x2948000094037fae */ /* 0x010fe8000b1a100c */
[----:B------:R-:W-:Y:S04]  /*1b550*/  LDGSTS.E [R3+0x29500], desc[UR12][R132.64], P1 ;  /* 0x2950000084037fae */ /* 0x000fe800089a100c */
[----:B------:R-:W3:Y:S04]  /*1b560*/  LDL.LU.64 R164, [R1+0x37f8] ;  /* 0x0037f80001a47983 */ /* 0x000ee80000300a00 */
[----:B------:R-:W4:Y:S04]  /*1b570*/  LDL.LU.64 R148, [R1+0x37f0] ;  /* 0x0037f00001947983 */ /* 0x000f280000300a00 */
[----:B------:R-:W2:Y:S04]  /*1b580*/  LDL.LU.64 R132, [R1+0x37e8] ;  /* 0x0037e80001847983 */ /* 0x000ea80000300a00 */
[----:B------:R-:W-:Y:S04]  /*1b590*/  LDGSTS.E [R3+0x29580], desc[UR12][R110.64], P4 ;  /* 0x295800006e037fae */ /* 0x000fe8000a1a100c */
[----:B------:R1:W-:Y:S04]  /*1b5a0*/  STL.64 [R1+0x3350], R110 ;  /* 0x0033506e01007387 */ /* 0x0003e80000100a00 */
[----:B-1----:R-:W2:Y:S04]  /*1b5b0*/  LDL.64 R110, [R1+0x988] ;  /* 0x00098800016e7983 */ /* 0x002ea80000100a00 */
[----:B--2---:R-:W-:Y:S04]  /*1b5c0*/  LDGSTS.E [R3+0x2a400], desc[UR12][R110.64], P0 ;  /* 0x2a4000006e037fae */ /* 0x004fe800081a100c */
[----:B------:R-:W-:Y:S04]  /*1b5d0*/  LDGSTS.E [R3+0x2a480], desc[UR12][R84.64], P6 ;  /* 0x2a48000054037fae */ /* 0x000fe8000b1a100c */
[----:B------:R-:W-:Y:S04]  /*1b5e0*/  LDGSTS.E [R3+0x2a500], desc[UR12][R100.64], P1 ;  /* 0x2a50000064037fae */ /* 0x000fe800089a100c */
[----:B------:R-:W-:Y:S04]  /*1b5f0*/  LDGSTS.E [R3+0x2a580], desc[UR12][R94.64], P4 ;  /* 0x2a5800005e037fae */ /* 0x000fe8000a1a100c */
[----:B------:R-:W2:Y:S04]  /*1b600*/  LDL.64 R84, [R1+0x498] ;  /* 0x0004980001547983 */ /* 0x000ea80000100a00 */
[----:B------:R-:W2:Y:S04]  /*1b610*/  LDL.64 R100, [R1+0x888] ;  /* 0x0008880001647983 */ /* 0x000ea80000100a00 */
[----:B------:R-:W3:Y:S04]  /*1b620*/  LDL.LU.64 R110, [R1+0x298] ;  /* 0x00029800016e7983 */ /* 0x000ee80000300a00 */
[----:B------:R-:W-:Y:S04]  /*1b630*/  LDGSTS.E [R3+0x2b400], desc[UR12][R126.64], P0 ;  /* 0x2b4000007e037fae */ /* 0x000fe800081a100c */
[----:B------:R-:W-:Y:S04]  /*1b640*/  STL.64 [R1+0x3358], R94 ;  /* 0x0033585e01007387 */ /* 0x000fe80000100a00 */
[----:B------:R-:W-:Y:S04]  /*1b650*/  LDGSTS.E [R3+0x2b480], desc[UR12][R116.64], P6 ;  /* 0x2b48000074037fae */ /* 0x000fe8000b1a100c */
[----:B------:R-:W-:Y:S04]  /*1b660*/  LDGSTS.E [R3+0x2b500], desc[UR12][R142.64], P1 ;  /* 0x2b5000008e037fae */ /* 0x000fe800089a100c */
[----:B------:R-:W-:Y:S04]  /*1b670*/  LDGSTS.E [R3+0x2b580], desc[UR12][R78.64], P4 ;  /* 0x2b5800004e037fae */ /* 0x000fe8000a1a100c */
[----:B------:R-:W3:Y:S04]  /*1b680*/  LDL.64 R116, [R1+0x848] ;  /* 0x0008480001747983 */ /* 0x000ee80000100a00 */
[----:B------:R1:W-:Y:S04]  /*1b690*/  STL.64 [R1+0x3360], R142 ;  /* 0x0033608e01007387 */ /* 0x0003e80000100a00 */
[----:B------:R-:W-:Y:S04]  /*1b6a0*/  STL.64 [R1+0x3368], R78 ;  /* 0x0033684e01007387 */ /* 0x000fe80000100a00 */
[----:B------:R-:W-:Y:S04]  /*1b6b0*/  LDGSTS.E [R3+0x2c400], desc[UR12][R20.64], P0 ;  /* 0x2c40000014037fae */ /* 0x000fe800081a100c */
[----:B-1----:R-:W4:Y:S04]  /*1b6c0*/  LDL.64 R142, [R1+0x458] ;  /* 0x00045800018e7983 */ /* 0x002f280000100a00 */
[----:B------:R-:W-:Y:S04]  /*1b6d0*/  LDGSTS.E [R3+0x2c480], desc[UR12][R36.64], P6 ;  /* 0x2c48000024037fae */ /* 0x000fe8000b1a100c */
[----:B------:R-:W4:Y:S04]  /*1b6e0*/  LDL.64 R94, [R1+0xc00] ;  /* 0x000c0000015e7983 */ /* 0x000f280000100a00 */
[----:B------:R-:W-:Y:S04]  /*1b6f0*/  LDGSTS.E [R3+0x2c500], desc[UR12][R158.64], P1 ;  /* 0x2c5000009e037fae */ /* 0x000fe800089a100c */
[----:B------:R-:W-:Y:S04]  /*1b700*/  STL.64 [R1+0x3370], R158 ;  /* 0x0033709e01007387 */ /* 0x000fe80000100a00 */
[----:B------:R-:W-:Y:S04]  /*1b710*/  LDGSTS.E [R3+0x2c580], desc[UR12][R62.64], P4 ;  /* 0x2c5800003e037fae */ /* 0x000fe8000a1a100c */
[----:B------:R1:W-:Y:S04]  /*1b720*/  STL.64 [R1+0x3378], R62 ;  /* 0x0033783e01007387 */ /* 0x0003e80000100a00 */
[----:B------:R-:W-:Y:S04]  /*1b730*/  LDGSTS.E [R3+0x2d400], desc[UR12][R52.64], P0 ;  /* 0x2d40000034037fae */ /* 0x000fe800081a100c */
[----:B------:R-:W-:Y:S04]  /*1b740*/  LDGSTS.E [R3+0x2d480], desc[UR12][R68.64], P6 ;  /* 0x2d48000044037fae */ /* 0x000fe8000b1a100c */
[----:B-1----:R-:W4:Y:S04]  /*1b750*/  LDL.LU.64 R62, [R1+0x1b8] ;  /* 0x0001b800013e7983 */ /* 0x002f280000300a00 */
[----:B------:R-:W4:Y:S04]  /*1b760*/  LDL.64 R126, [R1+0x810] ;  /* 0x00081000017e7983 */ /* 0x000f280000100a00 */
[----:B------:R-:W4:Y:S04]  /*1b770*/  LDL.64 R36, [R1+0x418] ;  /* 0x0004180001247983 */ /* 0x000f280000100a00 */
[----:B------:R-:W-:Y:S04]  /*1b780*/  LDGSTS.E [R3+0x2d500], desc[UR12][R174.64], P1 ;  /* 0x2d500000ae037fae */ /* 0x000fe800089a100c */
[----:B------:R1:W-:Y:S04]  /*1b790*/  STL.64 [R1+0x3380], R174 ;  /* 0x003380ae01007387 */ /* 0x0003e80000100a00 */
[----:B------:R-:W-:Y:S04]  /*1b7a0*/  LDGSTS.E [R3+0x2d580], desc[UR12][R46.64], P4 ;  /* 0x2d5800002e037fae */ /* 0x000fe8000a1a100c */
[----:B-1----:R-:W4:Y:S04]  /*1b7b0*/  LDL.LU.64 R174, [R1+0x1c0] ;  /* 0x0001c00001ae7983 */ /* 0x002f280000300a00 */
[----:B------:R1:W-:Y:S04]  /*1b7c0*/  STL.64 [R1+0x3388], R46 ;  /* 0x0033882e01007387 */ /* 0x0003e80000100a00 */
        /* <DEDUP_REMOVED lines=9> */
[----:B-1----:R-:W2:Y:S04]  /*1b860*/  LDL.LU.64 R190, [R1+0x1d0] ;  /* 0x0001d00001be7983 */ /* 0x002ea80000300a00 */
[----:B------:R1:W-:Y:S04]  /*1b870*/  STL.64 [R1+0x3398], R30 ;  /* 0x0033981e01007387 */ /* 0x0003e80000100a00 */
[----:B---3--:R-:W-:Y:S04]  /*1b880*/  LDGSTS.E [R3+0x2f400], desc[UR12][R116.64], P0 ;  /* 0x2f40000074037fae */ /* 0x008fe800081a100c */
[----:B-1----:R-:W3:Y:S04]  /*1b890*/  LDL.LU.64 R30, [R1+0x1d8] ;  /* 0x0001d800011e7983 */ /* 0x002ee80000300a00 */
[----:B------:R-:W3:Y:S04]  /*1b8a0*/  LDL.64 R20, [R1+0xb80] ;  /* 0x000b800001147983 */ /* 0x000ee80000100a00 */
[----:B------:R-:W3:Y:S04]  /*1b8b0*/  LDL.64 R84, [R1+0x790] ;  /* 0x0007900001547983 */ /* 0x000ee80000100a00 */
[----:B------:R-:W3:Y:S04]  /*1b8c0*/  LDL.64 R116, [R1+0x398] ;  /* 0x0003980001747983 */ /* 0x000ee80000100a00 */
[----:B----4-:R-:W-:Y:S04]  /*1b8d0*/  LDGSTS.E [R3+0x2f480], desc[UR12][R142.64], P6 ;  /* 0x2f4800008e037fae */ /* 0x010fe8000b1a100c */
[----:B------:R-:W-:Y:S04]  /*1b8e0*/  LDGSTS.E [R3+0x2f500], desc[UR12][R244.64], P1 ;  /* 0x2f500000f4037fae */ /* 0x000fe800089a100c */
[----:B------:R1:W-:Y:S04]  /*1b8f0*/  STL.64 [R1+0x33a0], R244 ;  /* 0x0033a0f401007387 */ /* 0x0003e80000100a00 */
[----:B------:R-:W-:Y:S04]  /*1b900*/  LDGSTS.E [R3+0x2f580], desc[UR12][R14.64], P4 ;  /* 0x2f5800000e037fae */ /* 0x000fe8000a1a100c */
[----:B------:R4:W-:Y:S04]  /*1b910*/  STL.64 [R1+0x33a8], R14 ;  /* 0x0033a80e01007387 */ /* 0x0009e80000100a00 */
[----:B-1----:R-:W3:Y:S04]  /*1b920*/  LDL.64 R244, [R1+0x750] ;  /* 0x0007500001f47983 */ /* 0x002ee80000100a00 */
[----:B------:R-:W3:Y:S04]  /*1b930*/  LDL.64 R158, [R1+0x358] ;  /* 0x00035800019e7983 */ /* 0x000ee80000100a00 */
[----:B----4-:R-:W4:Y:S04]  /*1b940*/  LDL.64 R14, [R1+0xb40] ;  /* 0x000b4000010e7983 */ /* 0x010f280000100a00 */
[----:B------:R-:W-:Y:S04]  /*1b950*/  LDGSTS.E [R249+0x20600], desc[UR12][R94.64], P0 ;  /* 0x206000005ef97fae */ /* 0x000fe800081a100c */
[----:B------:R-:W-:Y:S04]  /*1b960*/  LDGSTS.E [R249+0x20680], desc[UR12][R126.64], P6 ;  /* 0x206800007ef97fae */ /* 0x000fe8000b1a100c */
[----:B------:R-:W4:Y:S04]  /*1b970*/  LDL.64 R78, [R1+0xb00] ;  /* 0x000b0000014e7983 */ /* 0x000f280000100a00 */
[----:B------:R-:W-:Y:S04]  /*1b980*/  LDGSTS.E [R249+0x20700], desc[UR12][R36.64], P1 ;  /* 0x2070000024f97fae */ /* 0x000fe800089a100c */
[----:B------:R-:W4:Y:S04]  /*1b990*/  LDL.64 R142, [R1+0x710] ;  /* 0x00071000018e7983 */ /* 0x000f280000100a00 */
[----:B------:R-:W4:Y:S04]  /*1b9a0*/  LDL.64 R94, [R1+0x318] ;  /* 0x00031800015e7983 */ /* 0x000f280000100a00 */
[----:B------:R-:W-:Y:S04]  /*1b9b0*/  LDGSTS.E [R249+0x20780], desc[UR12][R192.64], P4 ;  /* 0x20780000c0f97fae */ /* 0x000fe8000a1a100c */
        /* <DEDUP_REMOVED lines=8> */
[----:B------:R-:W2:Y:S04]  /*1ba40*/  LDL.64 R52, [R1+0xa80] ;  /* 0x000a800001347983 */ /* 0x000ea80000100a00 */
[----:B------:R-:W2:Y:S04]  /*1ba50*/  LDL.64 R68, [R1+0x690] ;  /* 0x0006900001447983 */ /* 0x000ea80000100a00 */
[----:B------:R-:W-:Y:S04]  /*1ba60*/  LDGSTS.E [R249+0x21780], desc[UR12][R236.64], P4 ;  /* 0x21780000ecf97fae */ /* 0x000fe8000a1a100c */
[----:B------:R1:W-:Y:S04]  /*1ba70*/  STL.64 [R1+0x33b8], R236 ;  /* 0x0033b8ec01007387 */ /* 0x0003e80000100a00 */
[----:B---3--:R-:W-:Y:S04]  /*1ba80*/  LDGSTS.E [R249+0x22600], desc[UR12][R20.64], P0 ;  /* 0x2260000014f97fae */ /* 0x008fe800081a100c */
[----:B-1----:R-:W3:Y:S04]  /*1ba90*/  LDL.LU.64 R236, [R1+0x200] ;  /* 0x0002000001ec7983 */ /* 0x002ee80000300a00 */
[----:B------:R-:W-:Y:S04]  /*1baa0*/  LDGSTS.E [R249+0x22680], desc[UR12][R84.64], P6 ;  /* 0x2268000054f97fae */ /* 0x000fe8000b1a100c */
[----:B------:R-:W3:Y:S04]  /*1bab0*/  LDL.64 R20, [R1+0xa40] ;  /* 0x000a400001147983 */ /* 0x000ee80000100a00 */
[----:B------:R-:W-:Y:S04]  /*1bac0*/  LDGSTS.E [R249+0x22700], desc[UR12][R116.64], P1 ;  /* 0x2270000074f97fae */ /* 0x000fe800089a100c */
[----:B------:R-:W3:Y:S04]  /*1bad0*/  LDL.64 R84, [R1+0x650] ;  /* 0x0006500001547983 */ /* 0x000ee80000100a00 */
[----:B------:R-:W-:Y:S04]  /*1bae0*/  LDGSTS.E [R249+0x22780], desc[UR12][R220.64], P4 ;  /* 0x22780000dcf97fae */ /* 0x000fe8000a1a100c */
[----:B------:R-:W3:Y:S04]  /*1baf0*/  LDL.64 R116, [R1+0x258] ;  /* 0x0002580001747983 */ /* 0x000ee80000100a00 */
[----:B------:R1:W-:Y:S04]  /*1bb00*/  STL.64 [R1+0x33c0], R220 ;  /* 0x0033c0dc01007387 */ /* 0x0003e80000100a00 */
[----:B----4-:R-:W-:Y:S04]  /*1bb10*/  LDGSTS.E [R249+0x23600], desc[UR12][R14.64], P0 ;  /* 0x236000000ef97fae */ /* 0x010fe800081a100c */
[----:B------:R-:W-:Y:S04]  /*1bb20*/  LDGSTS.E [R249+0x23680], desc[UR12][R244.64], P6 ;  /* 0x23680000f4f97fae */ /* 0x000fe8000b1a100c */
[----:B------:R-:W-:Y:S04]  /*1bb30*/  LDGSTS.E [R249+0x23700], desc[UR12][R158.64], P1 ;  /* 0x237000009ef97fae */ /* 0x000fe800089a100c */
[----:B------:R-:W-:Y:S04]  /*1bb40*/  LDGSTS.E [R249+0x23780], desc[UR12][R204.64], P4 ;  /* 0x23780000ccf97fae */ /* 0x000fe8000a1a100c */
[----:B-1----:R-:W4:Y:S04]  /*1bb50*/  LDL.LU.64 R220, [R1+0x208] ;  /* 0x0002080001dc7983 */ /* 0x002f280000300a00 */
[----:B------:R-:W-:Y:S04]  /*1bb60*/  LDGSTS.E [R249+0x24600], desc[UR12][R78.64], P0 ;  /* 0x246000004ef97fae */ /* 0x000fe800081a100c */
[----:B------:R1:W-:Y:S04]  /*1bb70*/  STL.64 [R1+0x33c8], R204 ;  /* 0x0033c8cc01007387 */ /* 0x0003e80000100a00 */
[----:B------:R-:W-:Y:S04]  /*1bb80*/  LDGSTS.E [R249+0x24680], desc[UR12][R142.64], P6 ;  /* 0x246800008ef97fae */ /* 0x000fe8000b1a100c */
[----:B------:R-:W-:Y:S04]  /*1bb90*/  LDGSTS.E [R249+0x24700], desc[UR12][R94.64], P1 ;  /* 0x247000005ef97fae */ /* 0x000fe800089a100c */
[----:B-1----:R-:W4:Y:S04]  /*1bba0*/  LDL.LU.64 R204, [R1+0x210] ;  /* 0x0002100001cc7983 */ /* 0x002f280000300a00 */
[----:B------:R-:W-:Y:S04]  /*1bbb0*/  LDGSTS.E [R249+0x24780], desc[UR12][R188.64], P4 ;  /* 0x24780000bcf97fae */ /* 0x000fe8000a1a100c */
[----:B------:R1:W-:Y:S04]  /*1bbc0*/  STL.64 [R1+0x33d0], R188 ;  /* 0x0033d0bc01007387 */ /* 0x0003e80000100a00 */
[----:B------:R-:W-:Y:S04]  /*1bbd0*/  LDGSTS.E [R249+0x25600], desc[UR12][R36.64], P0 ;  /* 0x2560000024f97fae */ /* 0x000fe800081a100c */
[----:B-1----:R-:W4:Y:S04]  /*1bbe0*/  LDL.LU.64 R188, [R1+0x218] ;  /* 0x0002180001bc7983 */ /* 0x002f280000300a00 */
        /* <DEDUP_REMOVED lines=8> */
[----:B------:R-:W-:Y:S04]  /*1bc70*/  LDGSTS.E [R249+0x26700], desc[UR12][R110.64], P1 ;  /* 0x267000006ef97fae */ /* 0x000fe800089a100c */
[----:B------:R-:W2:Y:S04]  /*1bc80*/  LDL.64 R52, [R1+0x9c0] ;  /* 0x0009c00001347983 */ /* 0x000ea80000100a00 */
[----:B------:R-:W2:Y:S04]  /*1bc90*/  LDL.64 R68, [R1+0x5d0] ;  /* 0x0005d00001447983 */ /* 0x000ea80000100a00 */
[----:B------:R-:W-:Y:S04]  /*1bca0*/  LDGSTS.E [R249+0x26780], desc[UR12][R156.64], P4 ;  /* 0x267800009cf97fae */ /* 0x000fe8000a1a100c */
[----:B---3--:R-:W-:Y:S04]  /*1bcb0*/  LDGSTS.E [R249+0x27600], desc[UR12][R20.64], P0 ;  /* 0x2760000014f97fae */ /* 0x008fe800081a100c */
[----:B------:R-:W-:Y:S04]  /*1bcc0*/  STL.64 [R1+0x3438], R110 ;  /* 0x0034386e01007387 */ /* 0x000fe80000100a00 */
[----:B------:R-:W-:Y:S04]  /*1bcd0*/  LDGSTS.E [R249+0x27680], desc[UR12][R84.64], P6 ;  /* 0x2768000054f97fae */ /* 0x000fe8000b1a100c */
[----:B------:R3:W-:Y:S04]  /*1bce0*/  STL.64 [R1+0x33e0], R156 ;  /* 0x0033e09c01007387 */ /* 0x0007e80000100a00 */
[----:B------:R-:W-:Y:S04]  /*1bcf0*/  LDGSTS.E [R249+0x27700], desc[UR12][R116.64], P1 ;  /* 0x2770000074f97fae */ /* 0x000fe800089a100c */
[----:B-1----:R-:W2:Y:S04]  /*1bd00*/  LDL.64 R172, [R1+0x980] ;  /* 0x0009800001ac7983 */ /* 0x002ea80000100a00 */
[----:B------:R-:W2:Y:S04]  /*1bd10*/  LDL.64 R84, [R1+0x590] ;  /* 0x0005900001547983 */ /* 0x000ea80000100a00 */
[----:B------:R-:W2:Y:S04]  /*1bd20*/  LDL.64 R116, [R1+0x940] ;  /* 0x0009400001747983 */ /* 0x000ea80000100a00 */
[----:B------:R-:W2:Y:S04]  /*1bd30*/  LDL.64 R20, [R1+0x550] ;  /* 0x0005500001147983 */ /* 0x000ea80000100a00 */
[----:B------:R-:W2:Y:S04]  /*1bd40*/  LDL.LU.64 R142, [R1+0x388] ;  /* 0x00038800018e7983 */ /* 0x000ea80000300a00 */
[----:B------:R-:W2:Y:S04]  /*1bd50*/  LDL.LU.64 R94, [R1+0x380] ;  /* 0x00038000015e7983 */ /* 0x000ea80000300a00 */
[----:B---3--:R-:W3:Y:S04]  /*1bd60*/  LDL.LU.64 R156, [R1+0x2f8] ;  /* 0x0002f800019c7983 */ /* 0x008ee80000300a00 */
[----:B------:R-:W3:Y:S04]  /*1bd70*/  LDL.LU.64 R14, [R1+0x2d0] ;  /* 0x0002d000010e7983 */ /* 0x000ee80000300a00 */
[----:B------:R-:W3:Y:S04]  /*1bd80*/  LDL.LU.64 R244, [R1+0x2c8] ;  /* 0x0002c80001f47983 */ /* 0x000ee80000300a00 */
[----:B------:R-:W3:Y:S04]  /*1bd90*/  LDL.LU.64 R158, [R1+0x2c0] ;  /* 0x0002c000019e7983 */ /* 0x000ee80000300a00 */
[----:B------:R-:W3:Y:S04]  /*1bda0*/  LDL.LU.64 R78, [R1+0x2b8] ;  /* 0x0002b800014e7983 */ /* 0x000ee80000300a00 */
[----:B------:R-:W3:Y:S04]  /*1bdb0*/  LDL.LU.64 R126, [R1+0x290] ;  /* 0x00029000017e7983 */ /* 0x000ee80000300a00 */
[----:B------:R-:W-:Y:S04]  /*1bdc0*/  LDGSTS.E [R249+0x27780], desc[UR12][R140.64], P4 ;  /* 0x277800008cf97fae */ /* 0x000fe8000a1a100c */
[----:B------:R1:W-:Y:S04]  /*1bdd0*/  STL.64 [R1+0x33e8], R140 ;  /* 0x0033e88c01007387 */ /* 0x0003e80000100a00 */
[----:B----4-:R-:W-:Y:S04]  /*1bde0*/  LDGSTS.E [R249+0x28600], desc[UR12][R36.64], P0 ;  /* 0x2860000024f97fae */ /* 0x010fe800081a100c */
[----:B-1----:R-:W4:Y:S04]  /*1bdf0*/  LDL.LU.64 R140, [R1+0x238] ;  /* 0x00023800018c7983 */ /* 0x002f280000300a00 */
[----:B------:R-:W3:Y:S04]  /*1be00*/  LDL.64 R36, [R1+0x900] ;  /* 0x0009000001247983 */ /* 0x000ee80000100a00 */
[----:B--2---:R-:W-:Y:S04]  /*1be10*/  LDGSTS.E [R249+0x28680], desc[UR12][R100.64], P6 ;  /* 0x2868000064f97fae */ /* 0x004fe8000b1a100c */
[----:B------:R-:W-:Y:S04]  /*1be20*/  LDGSTS.E [R249+0x28700], desc[UR12][R188.64], P1 ;  /* 0x28700000bcf97fae */ /* 0x000fe800089a100c */
[----:B------:R-:W-:Y:S04]  /*1be30*/  LDGSTS.E [R249+0x28780], desc[UR12][R124.64], P4 ;  /* 0x287800007cf97fae */ /* 0x000fe8000a1a100c */
[----:B------:R-:W2:Y:S04]  /*1be40*/  LDL.64 R100, [R1+0x510] ;  /* 0x0005100001647983 */ /* 0x000ea80000100a00 */
[----:B------:R1:W-:Y:S04]  /*1be50*/  STL.64 [R1+0x33f0], R188 ;  /* 0x0033f0bc01007387 */ /* 0x0003e80000100a00 */
[----:B------:R-:W-:Y:S04]  /*1be60*/  LDGSTS.E [R249+0x29600], desc[UR12][R52.64], P0 ;  /* 0x2960000034f97fae */ /* 0x000fe800081a100c */
[----:B------:R-:W-:Y:S04]  /*1be70*/  LDGSTS.E [R249+0x29680], desc[UR12][R68.64], P6 ;  /* 0x2968000044f97fae */ /* 0x000fe8000b1a100c */
[----:B-1----:R-:W4:Y:S04]  /*1be80*/  LDL.LU.64 R188, [R1+0x240] ;  /* 0x0002400001bc7983 */ /* 0x002f280000300a00 */
[----:B------:R1:W-:Y:S04]  /*1be90*/  STL.64 [R1+0x33f8], R124 ;  /* 0x0033f87c01007387 */ /* 0x0003e80000100a00 */
[----:B------:R-:W-:Y:S04]  /*1bea0*/  LDGSTS.E [R249+0x29700], desc[UR12][R30.64], P1 ;  /* 0x297000001ef97fae */ /* 0x000fe800089a100c */
[----:B------:R-:W-:Y:S04]  /*1beb0*/  LDGSTS.E [R249+0x29780], desc[UR12][R108.64], P4 ;  /* 0x297800006cf97fae */ /* 0x000fe8000a1a100c */
[----:B-1----:R-:W4:Y:S04]  /*1bec0*/  LDL.LU.64 R124, [R1+0x248] ;  /* 0x00024800017c7983 */ /* 0x002f280000300a00 */
[----:B------:R-:W4:Y:S04]  /*1bed0*/  LDL.64 R52, [R1+0x8c0] ;  /* 0x0008c00001347983 */ /* 0x000f280000100a00 */
[----:B------:R-:W4:Y:S04]  /*1bee0*/  LDL.64 R68, [R1+0x4d0] ;  /* 0x0004d00001447983 */ /* 0x000f280000100a00 */
        /* <DEDUP_REMOVED lines=9> */
[----:B------:R-:W-:Y:S04]  /*1bf80*/  STL.64 [R1+0x3410], R206 ;  /* 0x003410ce01007387 */ /* 0x000fe80000100a00 */
[----:B------:R1:W-:Y:S04]  /*1bf90*/  STL.64 [R1+0x3418], R92 ;  /* 0x0034185c01007387 */ /* 0x0003e80000100a00 */
[----:B------:R-:W-:Y:S04]  /*1bfa0*/  LDGSTS.E [R249+0x2b600], desc[UR12][R116.64], P0 ;  /* 0x2b60000074f97fae */ /* 0x000fe800081a100c */
[----:B------:R-:W-:Y:S04]  /*1bfb0*/  LDGSTS.E [R249+0x2b680], desc[UR12][R20.64], P6 ;  /* 0x2b68000014f97fae */ /* 0x000fe8000b1a100c */
[----:B-1----:R-:W4:Y:S04]  /*1bfc0*/  LDL.LU.64 R92, [R1+0x410] ;  /* 0x00041000015c7983 */ /* 0x002f280000300a00 */
[----:B------:R-:W4:Y:S04]  /*1bfd0*/  LDL.64 R116, [R1+0x490] ;  /* 0x0004900001747983 */ /* 0x000f280000100a00 */
[----:B------:R-:W-:Y:S04]  /*1bfe0*/  LDGSTS.E [R249+0x2b700], desc[UR12][R222.64], P1 ;  /* 0x2b700000def97fae */ /* 0x000fe800089a100c */
[----:B------:R1:W-:Y:S04]  /*1bff0*/  STL.64 [R1+0x3420], R222 ;  /* 0x003420de01007387 */ /* 0x0003e80000100a00 */
[----:B------:R-:W-:Y:S04]  /*1c000*/  LDGSTS.E [R249+0x2b780], desc[UR12][R76.64], P4 ;  /* 0x2b7800004cf97fae */ /* 0x000fe8000a1a100c */
[----:B---3--:R-:W-:Y:S04]  /*1c010*/  LDGSTS.E [R249+0x2c600], desc[UR12][R36.64], P0 ;  /* 0x2c60000024f97fae */ /* 0x008fe800081a100c */
[----:B-1----:R-:W3:Y:S04]  /*1c020*/  LDL.LU.64 R222, [R1+0x278] ;  /* 0x0002780001de7983 */ /* 0x002ee80000300a00 */
[----:B------:R1:W-:Y:S04]  /*1c030*/  STL.64 [R1+0x3428], R76 ;  /* 0x0034284c01007387 */ /* 0x0003e80000100a00 */
[----:B-1----:R-:W3:Y:S04]  /*1c040*/  LDL.LU.64 R76, [R1+0x280] ;  /* 0x00028000014c7983 */ /* 0x002ee80000300a00 */
[----:B------:R-:W3:Y:S04]  /*1c050*/  LDL.64 R206, [R1+0x840] ;  /* 0x0008400001ce7983 */ /* 0x000ee80000100a00 */
[----:B--2---:R-:W-:Y:S04]  /*1c060*/  LDGSTS.E [R249+0x2c680], desc[UR12][R100.64], P6 ;  /* 0x2c68000064f97fae */ /* 0x004fe8000b1a100c */
[----:B------:R-:W-:Y:S04]  /*1c070*/  LDGSTS.E [R249+0x2c700], desc[UR12][R238.64], P1 ;  /* 0x2c700000eef97fae */ /* 0x000fe800089a100c */
[----:B------:R-:W-:Y:S04]  /*1c080*/  LDGSTS.E [R249+0x2c780], desc[UR12][R60.64], P4 ;  /* 0x2c7800003cf97fae */ /* 0x000fe8000a1a100c */
[----:B------:R-:W2:Y:S04]  /*1c090*/  LDL.64 R100, [R1+0x450] ;  /* 0x0004500001647983 */ /* 0x000ea80000100a00 */
[----:B------:R1:W-:Y:S04]  /*1c0a0*/  STL.64 [R1+0x3430], R238 ;  /* 0x003430ee01007387 */ /* 0x0003e80000100a00 */
[----:B-1----:R-:W2:Y:S04]  /*1c0b0*/  LDL.LU.64 R238, [R1+0x288] ;  /* 0x0002880001ee7983 */ /* 0x002ea80000300a00 */
[----:B------:R1:W-:Y:S04]  /*1c0c0*/  STL.64 [R1+0x3440], R60 ;  /* 0x0034403c01007387 */ /* 0x0003e80000100a00 */
[----:B----4-:R-:W-:Y:S04]  /*1c0d0*/  LDGSTS.E [R249+0x2d600], desc[UR12][R52.64], P0 ;  /* 0x2d60000034f97fae */ /* 0x010fe800081a100c */
[----:B------:R-:W-:Y:S04]  /*1c0e0*/  LDGSTS.E [R249+0x2d680], desc[UR12][R68.64], P6 ;  /* 0x2d68000044f97fae */ /* 0x000fe8000b1a100c */
[----:B-1----:R-:W4:Y:S04]  /*1c0f0*/  LDL.LU.64 R60, [R1+0x300] ;  /* 0x00030000013c7983 */ /* 0x002f280000300a00 */
[----:B------:R-:W4:Y:S04]  /*1c100*/  LDL.64 R20, [R1+0xbf8] ;  /* 0x000bf80001147983 */ /* 0x000f280000100a00 */
[----:B------:R-:W4:Y:S04]  /*1c110*/  LDL.64 R110, [R1+0x808] ;  /* 0x00080800016e7983 */ /* 0x000f280000100a00 */
[----:B------:R-:W4:Y:S04]  /*1c120*/  LDL.64 R68, [R1+0xbb8] ;  /* 0x000bb80001447983 */ /* 0x000f280000100a00 */
[----:B------:R-:W-:Y:S04]  /*1c130*/  LDGSTS.E [R249+0x2d700], desc[UR12][R176.64], P1 ;  /* 0x2d700000b0f97fae */ /* 0x000fe800089a100c */
[----:B------:R1:W-:Y:S04]  /*1c140*/  STL.64 [R1+0x3448], R176 ;  /* 0x003448b001007387 */ /* 0x0003e80000100a00 */
[----:B------:R-:W-:Y:S04]  /*1c150*/  LDGSTS.E [R249+0x2d780], desc[UR12][R44.64], P4 ;  /* 0x2d7800002cf97fae */ /* 0x000fe8000a1a100c */
[----:B-1----:R-:W4:Y:S04]  /*1c160*/  LDL.LU.64 R176, [R1+0x308] ;  /* 0x0003080001b07983 */ /* 0x002f280000300a00 */
[----:B------:R-:W-:Y:S04]  /*1c170*/  STL.64 [R1+0x3450], R44 ;  /* 0x0034502c01007387 */ /* 0x000fe80000100a00 */
[----:B------:R-:W4:Y:S04]  /*1c180*/  LDL.64 R172, [R1+0x7c8] ;  /* 0x0007c80001ac7983 */ /* 0x000f280000100a00 */
[----:B------:R-:W4:Y:S04]  /*1c190*/  LDL.64 R36, [R1+0x3d0] ;  /* 0x0003d00001247983 */ /* 0x000f280000100a00 */
[----:B------:R-:W-:Y:S04]  /*1c1a0*/  LDGSTS.E [R249+0x2e600], desc[UR12][R84.64], P0 ;  /* 0x2e60000054f97fae */ /* 0x000fe800081a100c */
[----:B------:R-:W4:Y:S04]  /*1c1b0*/  LDL.64 R52, [R1+0xb78] ;  /* 0x000b780001347983 */ /* 0x000f280000100a00 */
[----:B------:R-:W-:Y:S04]  /*1c1c0*/  LDGSTS.E [R249+0x2e680], desc[UR12][R116.64], P6 ;  /* 0x2e68000074f97fae */ /* 0x000fe8000b1a100c */
[----:B------:R-:W4:Y:S04]  /*1c1d0*/  LDL.64 R84, [R1+0x788] ;  /* 0x0007880001547983 */ /* 0x000f280000100a00 */
[----:B------:R-:W-:Y:S04]  /*1c1e0*/  LDGSTS.E [R249+0x2e700], desc[UR12][R16.64], P1 ;  /* 0x2e70000010f97fae */ /* 0x000fe800089a100c */
[----:B------:R-:W4:Y:S04]  /*1c1f0*/  LDL.64 R116, [R1+0x390] ;  /* 0x0003900001747983 */ /* 0x000f280000100a00 */
[----:B------:R1:W-:Y:S04]  /*1c200*/  STL.64 [R1+0x3458], R16 ;  /* 0x0034581001007387 */ /* 0x0003e80000100a00 */
[----:B------:R-:W-:Y:S04]  /*1c210*/  LDGSTS.E [R249+0x2e780], desc[UR12][R28.64], P4 ;  /* 0x2e7800001cf97fae */ /* 0x000fe8000a1a100c */
[----:B-1----:R-:W4:Y:S04]  /*1c220*/  LDL.LU.64 R16, [R1+0x338] ;  /* 0x0003380001107983 */ /* 0x002f280000300a00 */
[----:B------:R1:W-:Y:S04]  /*1c230*/  STL.64 [R1+0x3460], R28 ;  /* 0x0034601c01007387 */ /* 0x0003e80000100a00 */
[----:B---3--:R-:W-:Y:S04]  /*1c240*/  LDGSTS.E [R249+0x2f600], desc[UR12][R206.64], P0 ;  /* 0x2f600000cef97fae */ /* 0x008fe800081a100c */
[----:B-1----:R-:W3:Y:S04]  /*1c250*/  LDL.LU.64 R28, [R1+0x340] ;  /* 0x00034000011c7983 */ /* 0x002ee80000300a00 */
[----:B--2---:R-:W-:Y:S04]  /*1c260*/  LDGSTS.E [R249+0x2f680], desc[UR12][R100.64], P6 ;  /* 0x2f68000064f97fae */ /* 0x004fe8000b1a100c */
[----:B------:R-:W-:Y:S04]  /*1c270*/  LDGSTS.E [R249+0x2f700], desc[UR12][R32.64], P1 ;  /* 0x2f70000020f97fae */ /* 0x000fe800089a100c */
[----:B------:R-:W-:Y:S04]  /*1c280*/  LDGSTS.E [R249+0x2f780], desc[UR12][R10.64], P4 ;  /* 0x2f7800000af97fae */ /* 0x000fe8000a1a100c */
[----:B------:R-:W2:Y:S04]  /*1c290*/  LDL.64 R100, [R1+0xb38] ;  /* 0x000b380001647983 */ /* 0x000ea80000100a00 */
[----:B------:R1:W-:Y:S04]  /*1c2a0*/  STL.64 [R1+0x3468], R32 ;  /* 0x0034682001007387 */ /* 0x0003e80000100a00 */
[----:B-1----:R-:W3:Y:S04]  /*1c2b0*/  LDL.LU.64 R32, [R1+0x348] ;  /* 0x0003480001207983 */ /* 0x002ee80000300a00 */
[----:B------:R1:W-:Y:S04]  /*1c2c0*/  STL.64 [R1+0x3470], R10 ;  /* 0x0034700a01007387 */ /* 0x0003e80000100a00 */
[----:B----4-:R-:W-:Y:S04]  /*1c2d0*/  LDGSTS.E [R2+0x20800], desc[UR12][R20.64], P0 ;  /* 0x2080000014027fae */ /* 0x010fe800081a100c */
[----:B------:R-:W-:Y:S04]  /*1c2e0*/  LDGSTS.E [R2+0x20880], desc[UR12][R110.64], P6 ;  /* 0x208800006e027fae */ /* 0x000fe8000b1a100c */
[----:B-1----:R-:W4:Y:S04]  /*1c2f0*/  LDL.LU.64 R10, [R1+0x350] ;  /* 0x00035000010a7983 */ /* 0x002f280000300a00 */
[----:B------:R-:W-:Y:S04]  /*1c300*/  STL.64 [R1+0x31d8], R248 ;  /* 0x0031d8f801007387 */ /* 0x000fe80000100a00 */
[----:B------:R-:W3:Y:S04]  /*1c310*/  LDL.64 R20, [R1+0x748] ;  /* 0x0007480001147983 */ /* 0x000ee80000100a00 */
[----:B------:R-:W-:Y:S04]  /*1c320*/  LDGSTS.E [R2+0x20900], desc[UR12][R92.64], P1 ;  /* 0x209000005c027fae */ /* 0x000fe800089a100c */
[----:B------:R-:W-:Y:S04]  /*1c330*/  LDGSTS.E [R2+0x20980], desc[UR12][R242.64], P4 ;  /* 0x20980000f2027fae */ /* 0x000fe8000a1a100c */
[----:B------:R-:W-:Y:S04]  /*1c340*/  STL.64 [R1+0x34e8], R92 ;  /* 0x0034e85c01007387 */ /* 0x000fe80000100a00 */
[----:B------:R-:W-:Y:S04]  /*1c350*/  LDGSTS.E [R2+0x21800], desc[UR12][R68.64], P0 ;  /* 0x2180000044027fae */ /* 0x000fe800081a100c */
[----:B------:R-:W-:Y:S04]  /*1c360*/  STL.64 [R1+0x3478], R242 ;  /* 0x003478f201007387 */ /* 0x000fe80000100a00 */
[----:B------:R-:W-:Y:S04]  /*1c370*/  LDGSTS.E [R2+0x21880], desc[UR12][R172.64], P6 ;  /* 0x21880000ac027fae */ /* 0x000fe8000b1a100c */
[----:B------:R-:W3:Y:S04]  /*1c380*/  LDL.64 R68, [R1+0xaf8] ;  /* 0x000af80001447983 */ /* 0x000ee80000100a00 */
[----:B------:R-:W-:Y:S04]  /*1c390*/  LDGSTS.E [R2+0x21900], desc[UR12][R36.64], P1 ;  /* 0x2190000024027fae */ /* 0x000fe800089a100c */
[----:B------:R-:W-:Y:S04]  /*1c3a0*/  LDGSTS.E [R2+0x21980], desc[UR12][R234.64], P4 ;  /* 0x21980000ea027fae */ /* 0x000fe8000a1a100c */
[----:B------:R-:W-:Y:S04]  /*1c3b0*/  LDGSTS.E [R2+0x22800], desc[UR12][R52.64], P0 ;  /* 0x2280000034027fae */ /* 0x000fe800081a100c */
[----:B------:R-:W3:Y:S04]  /*1c3c0*/  LDL.64 R36, [R1+0x708] ;  /* 0x0007080001247983 */ /* 0x000ee80000100a00 */
[----:B------:R1:W-:Y:S04]  /*1c3d0*/  STL.64 [R1+0x3480], R234 ;  /* 0x003480ea01007387 */ /* 0x0003e80000100a00 */
[----:B------:R-:W-:Y:S04]  /*1c3e0*/  LDGSTS.E [R2+0x22880], desc[UR12][R84.64], P6 ;  /* 0x2288000054027fae */ /* 0x000fe8000b1a100c */
[----:B------:R-:W-:Y:S04]  /*1c3f0*/  LDGSTS.E [R2+0x22900], desc[UR12][R116.64], P1 ;  /* 0x2290000074027fae */ /* 0x000fe800089a100c */
[----:B------:R-:W3:Y:S04]  /*1c400*/  LDL.64 R52, [R1+0xab8] ;  /* 0x000ab80001347983 */ /* 0x000ee80000100a00 */
[----:B------:R-:W3:Y:S04]  /*1c410*/  LDL.64 R84, [R1+0x6c8] ;  /* 0x0006c80001547983 */ /* 0x000ee80000100a00 */
[----:B------:R-:W3:Y:S04]  /*1c420*/  LDL.64 R116, [R1+0xa78] ;  /* 0x000a780001747983 */ /* 0x000ee80000100a00 */
[----:B-1----:R-:W3:Y:S04]  /*1c430*/  LDL.LU.64 R234, [R1+0x4b0] ;  /* 0x0004b00001ea7983 */ /* 0x002ee80000300a00 */
[----:B------:R-:W3:Y:S04]  /*1c440*/  LDL.LU.64 R242, [R1+0x478] ;  /* 0x0004780001f27983 */ /* 0x000ee80000300a00 */
[----:B------:R-:W3:Y:S04]  /*1c450*/  LDL.LU.64 R92, [R1+0x470] ;  /* 0x00047000015c7983 */ /* 0x000ee80000300a00 */
[----:B------:R-:W3:Y:S04]  /*1c460*/  LDL.LU.64 R44, [R1+0x430] ;  /* 0x00043000012c7983 */ /* 0x000ee80000300a00 */
[----:B------:R-:W3:Y:S04]  /*1c470*/  LDL.LU.64 R206, [R1+0x408] ;  /* 0x0004080001ce7983 */ /* 0x000ee80000300a00 */
[----:B------:R-:W3:Y:S04]  /*1c480*/  LDL.LU.64 R172, [R1+0x3c8] ;  /* 0x0003c80001ac7983 */ /* 0x000ee80000300a00 */
[----:B------:R-:W3:Y:S04]  /*1c490*/  LDL.LU.64 R110, [R1+0x3b8] ;  /* 0x0003b800016e7983 */ /* 0x000ee80000300a00 */
[----:B------:R-:W-:Y:S04]  /*1c4a0*/  LDGSTS.E [R2+0x22980], desc[UR12][R218.64], P4 ;  /* 0x22980000da027fae */ /* 0x000fe8000a1a100c */
[----:B------:R1:W-:Y:S04]  /*1c4b0*/  STL.64 [R1+0x3488], R218 ;  /* 0x003488da01007387 */ /* 0x0003e80000100a00 */
[----:B-1----:R-:W3:Y:S04]  /*1c4c0*/  LDL.LU.64 R218, [R1+0x4b8] ;  /* 0x0004b80001da7983 */ /* 0x002ee80000300a00 */
[----:B--2---:R-:W-:Y:S04]  /*1c4d0*/  LDGSTS.E [R2+0x23800], desc[UR12][R100.64], P0 ;  /* 0x2380000064027fae */ /* 0x004fe800081a100c */
[----:B------:R-:W2:Y:S04]  /*1c4e0*/  LDL.64 R100, [R1+0x688] ;  /* 0x0006880001647983 */ /* 0x000ea80000100a00 */
[----:B----4-:R1:W-:Y:S04]  /*1c4f0*/  STL.64 [R1+0x3490], R10 ;  /* 0x0034900a01007387 */ /* 0x0103e80000100a00 */
[----:B---3--:R-:W-:Y:S04]  /*1c500*/  LDGSTS.E [R2+0x23880], desc[UR12][R20.64], P6 ;  /* 0x2388000014027fae */ /* 0x008fe8000b1a100c */
[----:B------:R-:W-:Y:S04]  /*1c510*/  LDGSTS.E [R2+0x23900], desc[UR12][R10.64], P1 ;  /* 0x239000000a027fae */ /* 0x000fe800089a100c */
[----:B------:R-:W-:Y:S04]  /*1c520*/  LDGSTS.E [R2+0x23980], desc[UR12][R202.64], P4 ;  /* 0x23980000ca027fae */ /* 0x000fe8000a1a100c */
[----:B-1----:R-:W3:Y:S04]  /*1c530*/  LDL.LU.64 R10, [R1+0x378] ;  /* 0x00037800010a7983 */ /* 0x002ee80000300a00 */
[----:B------:R1:W-:Y:S04]  /*1c540*/  STL.64 [R1+0x3498], R202 ;  /* 0x003498ca01007387 */ /* 0x0003e80000100a00 */
[----:B------:R-:W-:Y:S04]  /*1c550*/  LDGSTS.E [R2+0x24800], desc[UR12][R68.64], P0 ;  /* 0x2480000044027fae */ /* 0x000fe800081a100c */
[----:B-1----:R-:W4:Y:S04]  /*1c560*/  LDL.LU.64 R202, [R1+0x4f8] ;  /* 0x0004f80001ca7983 */ /* 0x002f280000300a00 */
[----:B------:R-:W3:Y:S04]  /*1c570*/  LDL.64 R248, [R1+0xa38] ;  /* 0x000a380001f87983 */ /* 0x000ee80000100a00 */
[----:B------:R-:W4:Y:S04]  /*1c580*/  LDL.64 R68, [R1+0x648] ;  /* 0x0006480001447983 */ /* 0x000f280000100a00 */
[----:B------:R-:W-:Y:S04]  /*1c590*/  LDGSTS.E [R2+0x24880], desc[UR12][R36.64], P6 ;  /* 0x2488000024027fae */ /* 0x000fe8000b1a100c */
[----:B------:R-:W-:Y:S04]  /*1c5a0*/  LDGSTS.E [R2+0x24900], desc[UR12][R108.64], P1 ;  /* 0x249000006c027fae */ /* 0x000fe800089a100c */
        /* <DEDUP_REMOVED lines=15> */
[----:B-1----:R-:W4:Y:S04]  /*1c6a0*/  LDL.LU.64 R170, [R1+0x3c0] ;  /* 0x0003c00001aa7983 */ /* 0x002f280000300a00 */
[----:B------:R-:W4:Y:S04]  /*1c6b0*/  LDL.64 R116, [R1+0x9b8] ;  /* 0x0009b80001747983 */ /* 0x000f280000100a00 */
[----:B------:R-:W4:Y:S04]  /*1c6c0*/  LDL.64 R52, [R1+0x5c8] ;  /* 0x0005c80001347983 */ /* 0x000f280000100a00 */
[----:B------:R-:W4:Y:S04]  /*1c6d0*/  LDL.64 R84, [R1+0x588] ;  /* 0x0005880001547983 */ /* 0x000f280000100a00 */
[----:B--2---:R-:W-:Y:S04]  /*1c6e0*/  LDGSTS.E [R2+0x26880], desc[UR12][R100.64], P6 ;  /* 0x2688000064027fae */ /* 0x004fe8000b1a100c */
[----:B------:R-:W-:Y:S04]  /*1c6f0*/  LDGSTS.E [R2+0x26900], desc[UR12][R126.64], P1 ;  /* 0x269000007e027fae */ /* 0x000fe800089a100c */
[----:B------:R-:W-:Y:S04]  /*1c700*/  LDGSTS.E [R2+0x26980], desc[UR12][R154.64], P4 ;  /* 0x269800009a027fae */ /* 0x000fe8000a1a100c */
[----:B------:R-:W2:Y:S04]  /*1c710*/  LDL.64 R100, [R1+0x978] ;  /* 0x0009780001647983 */ /* 0x000ea80000100a00 */
[----:B------:R1:W-:Y:S04]  /*1c720*/  STL.64 [R1+0x34c0], R126 ;  /* 0x0034c07e01007387 */ /* 0x0003e80000100a00 */
[----:B-1----:R-:W2:Y:S04]  /*1c730*/  LDL.LU.64 R126, [R1+0x500] ;  /* 0x00050000017e7983 */ /* 0x002ea80000300a00 */
[----:B------:R1:W-:Y:S04]  /*1c740*/  STL.64 [R1+0x34c8], R154 ;  /* 0x0034c89a01007387 */ /* 0x0003e80000100a00 */
[----:B-1----:R-:W2:Y:S04]  /*1c750*/  LDL.LU.64 R154, [R1+0x538] ;  /* 0x00053800019a7983 */ /* 0x002ea80000300a00 */
[----:B---3--:R-:W-:Y:S04]  /*1c760*/  LDGSTS.E [R2+0x27800], desc[UR12][R248.64], P0 ;  /* 0x27800000f8027fae */ /* 0x008fe800081a100c */
[----:B----4-:R-:W-:Y:S04]  /*1c770*/  LDGSTS.E [R2+0x27880], desc[UR12][R68.64], P6 ;  /* 0x2788000044027fae */ /* 0x010fe8000b1a100c */
[----:B------:R-:W-:Y:S04]  /*1c780*/  LDGSTS.E [R2+0x27900], desc[UR12][R30.64], P1 ;  /* 0x279000001e027fae */ /* 0x000fe800089a100c */
[----:B------:R-:W3:Y:S04]  /*1c790*/  LDL.64 R248, [R1+0x548] ;  /* 0x0005480001f87983 */ /* 0x000ee80000100a00 */
[----:B------:R-:W4:Y:S04]  /*1c7a0*/  LDL.64 R68, [R1+0x938] ;  /* 0x0009380001447983 */ /* 0x000f280000100a00 */
[----:B------:R1:W-:Y:S04]  /*1c7b0*/  STL.64 [R1+0x34d0], R30 ;  /* 0x0034d01e01007387 */ /* 0x0003e80000100a00 */
[----:B------:R-:W-:Y:S04]  /*1c7c0*/  LDGSTS.E [R2+0x27980], desc[UR12][R138.64], P4 ;  /* 0x279800008a027fae */ /* 0x000fe8000a1a100c */
[----:B-1----:R-:W3:Y:S04]  /*1c7d0*/  LDL.LU.64 R30, [R1+0x540] ;  /* 0x00054000011e7983 */ /* 0x002ee80000300a00 */
[----:B------:R1:W-:Y:S04]  /*1c7e0*/  STL.64 [R1+0x34d8], R138 ;  /* 0x0034d88a01007387 */ /* 0x0003e80000100a00 */
[----:B-1----:R-:W3:Y:S04]  /*1c7f0*/  LDL.LU.64 R138, [R1+0x3f8] ;  /* 0x0003f800018a7983 */ /* 0x002ee80000300a00 */
[----:B------:R-:W-:Y:S04]  /*1c800*/  LDGSTS.E [R2+0x28800], desc[UR12][R20.64], P0 ;  /* 0x2880000014027fae */ /* 0x000fe800081a100c */
[----:B------:R-:W-:Y:S04]  /*1c810*/  LDGSTS.E [R2+0x28880], desc[UR12][R36.64], P6 ;  /* 0x2888000024027fae */ /* 0x000fe8000b1a100c */
[----:B------:R-:W-:Y:S04]  /*1c820*/  LDGSTS.E [R2+0x28900], desc[UR12][R204.64], P1 ;  /* 0x28900000cc027fae */ /* 0x000fe800089a100c */
[----:B------:R-:W3:Y:S04]  /*1c830*/  LDL.64 R20, [R1+0x8f8] ;  /* 0x0008f80001147983 */ /* 0x000ee80000100a00 */
[----:B------:R-:W3:Y:S04]  /*1c840*/  LDL.64 R36, [R1+0x508] ;  /* 0x0005080001247983 */ /* 0x000ee80000100a00 */
[----:B------:R1:W-:Y:S04]  /*1c850*/  STL.64 [R1+0x34e0], R204 ;  /* 0x0034e0cc01007387 */ /* 0x0003e80000100a00 */
[----:B------:R-:W-:Y:S04]  /*1c860*/  LDGSTS.E [R2+0x28980], desc[UR12][R122.64], P4 ;  /* 0x289800007a027fae */ /* 0x000fe8000a1a100c */
[----:B-1----:R-:W3:Y:S04]  /*1c870*/  LDL.LU.64 R204, [R1+0x400] ;  /* 0x0004000001cc7983 */ /* 0x002ee80000300a00 */
[----:B------:R1:W-:Y:S04]  /*1c880*/  STL.64 [R1+0x34f0], R122 ;  /* 0x0034f07a01007387 */ /* 0x0003e80000100a00 */
[----:B------:R-:W-:Y:S04]  /*1c890*/  LDGSTS.E [R2+0x29800], desc[UR12][R116.64], P0 ;  /* 0x2980000074027fae */ /* 0x000fe800081a100c */
[----:B------:R-:W-:Y:S04]  /*1c8a0*/  LDGSTS.E [R2+0x29880], desc[UR12][R52.64], P6 ;  /* 0x2988000034027fae */ /* 0x000fe8000b1a100c */
[----:B-1----:R-:W3:Y:S04]  /*1c8b0*/  LDL.LU.64 R122, [R1+0x4f0] ;  /* 0x0004f000017a7983 */ /* 0x002ee80000300a00 */
[----:B------:R-:W3:Y:S04]  /*1c8c0*/  LDL.LU.64 R116, [R1+0x37e0] ;  /* 0x0037e00001747983 */ /* 0x000ee80000300a00 */
[----:B------:R-:W3:Y:S04]  /*1c8d0*/  LDL.64 R52, [R1+0x8b8] ;  /* 0x0008b80001347983 */ /* 0x000ee80000100a00 */
[----:B------:R-:W-:Y:S04]  /*1c8e0*/  LDGSTS.E [R2+0x29900], desc[UR12][R190.64], P1 ;  /* 0x29900000be027fae */ /* 0x000fe800089a100c */
[----:B------:R1:W-:Y:S04]  /*1c8f0*/  STL.64 [R1+0x34f8], R190 ;  /* 0x0034f8be01007387 */ /* 0x0003e80000100a00 */
[----:B------:R-:W-:Y:S04]  /*1c900*/  LDGSTS.E [R2+0x29980], desc[UR12][R106.64], P4 ;  /* 0x299800006a027fae */ /* 0x000fe8000a1a100c */
[----:B-1----:R-:W3:Y:S04]  /*1c910*/  LDL.LU.64 R190, [R1+0x530] ;  /* 0x0005300001be7983 */ /* 0x002ee80000300a00 */
[----:B------:R1:W-:Y:S04]  /*1c920*/  STL.64 [R1+0x3500], R106 ;  /* 0x0035006a01007387 */ /* 0x0003e80000100a00 */
[----:B-1----:R-:W3:Y:S04]  /*1c930*/  LDL.LU.64 R106, [R1+0x570] ;  /* 0x00057000016a7983 */ /* 0x002ee80000300a00 */
[----:B--2---:R-:W-:Y:S04]  /*1c940*/  LDGSTS.E [R2+0x2a800], desc[UR12][R100.64], P0 ;  /* 0x2a80000064027fae */ /* 0x004fe800081a100c */
[----:B------:R-:W-:Y:S04]  /*1c950*/  LDGSTS.E [R2+0x2a880], desc[UR12][R84.64], P6 ;  /* 0x2a88000054027fae */ /* 0x000fe8000b1a100c */
[----:B------:R-:W-:Y:S04]  /*1c960*/  LDGSTS.E [R2+0x2a900], desc[UR12][R48.64], P1 ;  /* 0x2a90000030027fae */ /* 0x000fe800089a100c */
[----:B------:R-:W2:Y:S04]  /*1c970*/  LDL.LU.64 R100, [R1+0x37d8] ;  /* 0x0037d80001647983 */ /* 0x000ea80000300a00 */
[----:B------:R-:W2:Y:S04]  /*1c980*/  LDL.LU.64 R84, [R1+0x37d0] ;  /* 0x0037d00001547983 */ /* 0x000ea80000300a00 */
[----:B------:R1:W-:Y:S04]  /*1c990*/  STL.64 [R1+0x3508], R48 ;  /* 0x0035083001007387 */ /* 0x0003e80000100a00 */
[----:B------:R-:W-:Y:S04]  /*1c9a0*/  LDGSTS.E [R2+0x2a980], desc[UR12][R90.64], P4 ;  /* 0x2a9800005a027fae */ /* 0x000fe8000a1a100c */
[----:B-1----:R-:W2:Y:S04]  /*1c9b0*/  LDL.LU.64 R48, [R1+0x578] ;  /* 0x0005780001307983 */ /* 0x002ea80000300a00 */
[----:B------:R1:W-:Y:S04]  /*1c9c0*/  STL.64 [R1+0x3510], R90 ;  /* 0x0035105a01007387 */ /* 0x0003e80000100a00 */
[----:B-1----:R-:W2:Y:S04]  /*1c9d0*/  LDL.LU.64 R90, [R1+0x448] ;  /* 0x00044800015a7983 */ /* 0x002ea80000300a00 */
[----:B----4-:R-:W-:Y:S04]  /*1c9e0*/  LDGSTS.E [R2+0x2b800], desc[UR12][R68.64], P0 ;  /* 0x2b80000044027fae */ /* 0x010fe800081a100c */
[----:B---3--:R-:W-:Y:S04]  /*1c9f0*/  LDGSTS.E [R2+0x2b880], desc[UR12][R248.64], P6 ;  /* 0x2b880000f8027fae */ /* 0x008fe8000b1a100c */
[----:B------:R-:W-:Y:S04]  /*1ca00*/  LDGSTS.E [R2+0x2b900], desc[UR12][R80.64], P1 ;  /* 0x2b90000050027fae */ /* 0x000fe800089a100c */
[----:B------:R-:W3:Y:S04]  /*1ca10*/  LDL.LU.64 R68, [R1+0x37c8] ;  /* 0x0037c80001447983 */ /* 0x000ee80000300a00 */
[----:B------:R1:W-:Y:S04]  /*1ca20*/  STL.64 [R1+0x3518], R80 ;  /* 0x0035185001007387 */ /* 0x0003e80000100a00 */
[----:B------:R-:W-:Y:S04]  /*1ca30*/  LDGSTS.E [R2+0x2b980], desc[UR12][R74.64], P4 ;  /* 0x2b9800004a027fae */ /* 0x000fe8000a1a100c */
[----:B-1----:R-:W4:Y:S04]  /*1ca40*/  LDL.LU.64 R80, [R1+0x40] ;  /* 0x0000400001507983 */ /* 0x002f280000300a00 */
[----:B------:R1:W-:Y:S04]  /*1ca50*/  STL.64 [R1+0x3520], R74 ;  /* 0x0035204a01007387 */ /* 0x0003e80000100a00 */
[----:B-1----:R-:W2:Y:S04]  /*1ca60*/  LDL.LU.64 R74, [R1+0x488] ;  /* 0x00048800014a7983 */ /* 0x002ea80000300a00 */
[----:B------:R-:W-:Y:S04]  /*1ca70*/  LDGSTS.E [R2+0x2c800], desc[UR12][R20.64], P0 ;  /* 0x2c80000014027fae */ /* 0x000fe800081a100c */
[----:B------:R-:W-:Y:S04]  /*1ca80*/  LDGSTS.E [R2+0x2c880], desc[UR12][R36.64], P6 ;  /* 0x2c88000024027fae */ /* 0x000fe8000b1a100c */
[----:B------:R-:W-:Y:S04]  /*1ca90*/  LDGSTS.E [R2+0x2c900], desc[UR12][R96.64], P1 ;  /* 0x2c90000060027fae */ /* 0x000fe800089a100c */
[----:B------:R-:W2:Y:S04]  /*1caa0*/  LDL.64 R20, [R1+0x838] ;  /* 0x0008380001147983 */ /* 0x000ea80000100a00 */
[----:B------:R1:W-:Y:S04]  /*1cab0*/  STL.64 [R1+0x3528], R96 ;  /* 0x0035286001007387 */ /* 0x0003e80000100a00 */
[----:B------:R-:W-:Y:S04]  /*1cac0*/  LDGSTS.E [R2+0x2c980], desc[UR12][R58.64], P4 ;  /* 0x2c9800003a027fae */ /* 0x000fe8000a1a100c */
[----:B-1----:R-:W2:Y:S04]  /*1cad0*/  LDL.LU.64 R96, [R1+0x4c8] ;  /* 0x0004c80001607983 */ /* 0x002ea80000300a00 */
[----:B------:R1:W-:Y:S04]  /*1cae0*/  STL.64 [R1+0x3530], R58 ;  /* 0x0035303a01007387 */ /* 0x0003e80000100a00 */
[----:B-1----:R-:W3:Y:S04]  /*1caf0*/  LDL.LU.64 R58, [R1+0x600] ;  /* 0x00060000013a7983 */ /* 0x002ee80000300a00 */
[----:B------:R-:W-:Y:S04]  /*1cb00*/  LDGSTS.E [R2+0x2d800], desc[UR12][R52.64], P0 ;  /* 0x2d80000034027fae */ /* 0x000fe800081a100c */
[----:B------:R-:W3:Y:S04]  /*1cb10*/  LDL.64 R248, [R1+0xbf0] ;  /* 0x000bf00001f87983 */ /* 0x000ee80000100a00 */
[----:B------:R-:W3:Y:S04]  /*1cb20*/  LDL.64 R36, [R1+0xbb0] ;  /* 0x000bb00001247983 */ /* 0x000ee80000100a00 */
[----:B------:R-:W3:Y:S04]  /*1cb30*/  LDL.64 R52, [R1+0x7c0] ;  /* 0x0007c00001347983 */ /* 0x000ee80000100a00 */
[----:B--2---:R-:W-:Y:S04]  /*1cb40*/  LDGSTS.E [R2+0x2d880], desc[UR12][R96.64], P6 ;  /* 0x2d88000060027fae */ /* 0x004fe8000b1a100c */
[----:B------:R1:W-:Y:S04]  /*1cb50*/  STL.64 [R1+0x3538], R96 ;  /* 0x0035386001007387 */ /* 0x0003e80000100a00 */
[----:B------:R-:W-:Y:S04]  /*1cb60*/  LDGSTS.E [R2+0x2d900], desc[UR12][R112.64], P1 ;  /* 0x2d90000070027fae */ /* 0x000fe800089a100c */
[----:B------:R-:W-:Y:S04]  /*1cb70*/  LDGSTS.E [R2+0x2d980], desc[UR12][R42.64], P4 ;  /* 0x2d9800002a027fae */ /* 0x000fe8000a1a100c */
[----:B-1----:R-:W2:Y:S04]  /*1cb80*/  LDL.LU.64 R96, [R1+0x580] ;  /* 0x0005800001607983 */ /* 0x002ea80000300a00 */
[----:B------:R1:W-:Y:S04]  /*1cb90*/  STL.64 [R1+0x3540], R112 ;  /* 0x0035407001007387 */ /* 0x0003e80000100a00 */
[----:B-1----:R-:W2:Y:S04]  /*1cba0*/  LDL.LU.64 R112, [R1+0x700] ;  /* 0x0007000001707983 */ /* 0x002ea80000300a00 */
[----:B------:R1:W-:Y:S04]  /*1cbb0*/  STL.64 [R1+0x3548], R42 ;  /* 0x0035482a01007387 */ /* 0x0003e80000100a00 */
[----:B-1----:R-:W2:Y:S04]  /*1cbc0*/  LDL.64 R42, [R1+0x878] ;  /* 0x00087800012a7983 */ /* 0x002ea80000100a00 */
[----:B--2---:R-:W-:Y:S04]  /*1cbd0*/  LDGSTS.E [R2+0x2e800], desc[UR12][R42.64], P0 ;  /* 0x2e8000002a027fae */ /* 0x004fe800081a100c */
[----:B------:R-:W-:Y:S04]  /*1cbe0*/  LDGSTS.E [R2+0x2e880], desc[UR12][R74.64], P6 ;  /* 0x2e8800004a027fae */ /* 0x000fe8000b1a100c */
[----:B------:R-:W-:Y:S04]  /*1cbf0*/  LDGSTS.E [R2+0x2e900], desc[UR12][R128.64], P1 ;  /* 0x2e90000080027fae */ /* 0x000fe800089a100c */
[----:B------:R-:W2:Y:S04]  /*1cc00*/  LDL.64 R42, [R1+0x780] ;  /* 0x00078000012a7983 */ /* 0x000ea80000100a00 */
[----:B------:R1:W-:Y:S04]  /*1cc10*/  STL.64 [R1+0x3550], R74 ;  /* 0x0035504a01007387 */ /* 0x0003e80000100a00 */
[----:B------:R-:W-:Y:S04]  /*1cc20*/  LDGSTS.E [R2+0x2e980], desc[UR12][R26.64], P4 ;  /* 0x2e9800001a027fae */ /* 0x000fe8000a1a100c */
[----:B------:R-:W-:Y:S04]  /*1cc30*/  LDGSTS.E [R2+0x2f800], desc[UR12][R20.64], P0 ;  /* 0x2f80000014027fae */ /* 0x000fe800081a100c */
[----:B-1----:R-:W2:Y:S04]  /*1cc40*/  LDL.64 R74, [R1+0xb70] ;  /* 0x000b7000014a7983 */ /* 0x002ea80000100a00 */
[----:B------:R1:W-:Y:S04]  /*1cc50*/  STL.64 [R1+0x3558], R128 ;  /* 0x0035588001007387 */ /* 0x0003e80000100a00 */
[----:B------:R-:W-:Y:S04]  /*1cc60*/  LDGSTS.E [R2+0x2f880], desc[UR12][R90.64], P6 ;  /* 0x2f8800005a027fae */ /* 0x000fe8000b1a100c */
[----:B------:R-:W-:Y:S04]  /*1cc70*/  LDGSTS.E [R2+0x2f900], desc[UR12][R144.64], P1 ;  /* 0x2f90000090027fae */ /* 0x000fe800089a100c */
[----:B-1----:R-:W2:Y:S04]  /*1cc80*/  LDL.64 R128, [R1+0x800] ;  /* 0x0008000001807983 */ /* 0x002ea80000100a00 */
[----:B------:R1:W-:Y:S04]  /*1cc90*/  STL.64 [R1+0x3560], R26 ;  /* 0x0035601a01007387 */ /* 0x0003e80000100a00 */
[----:B------:R-:W-:Y:S04]  /*1cca0*/  LDGSTS.E [R2+0x2f980], desc[UR12][R8.64], P4 ;  /* 0x2f98000008027fae */ /* 0x000fe8000a1a100c */
[----:B---3--:R-:W-:Y:S04]  /*1ccb0*/  LDGSTS.E [R250+0x20a00], desc[UR12][R248.64], P0 ;  /* 0x20a00000f8fa7fae */ /* 0x008fe800081a100c */
[----:B-1----:R-:W3:Y:S04]  /*1ccc0*/  LDL.LU.64 R26, [R1+0x630] ;  /* 0x00063000011a7983 */ /* 0x002ee80000300a00 */
[----:B------:R-:W3:Y:S04]  /*1ccd0*/  LDL.64 R20, [R1+0xb30] ;  /* 0x000b300001147983 */ /* 0x000ee80000100a00 */
[----:B------:R1:W-:Y:S04]  /*1cce0*/  STL.64 [R1+0x3568], R90 ;  /* 0x0035685a01007387 */ /* 0x0003e80000100a00 */
[----:B-1----:R-:W3:Y:S04]  /*1ccf0*/  LDL.LU.64 R90, [R1+0x638] ;  /* 0x00063800015a7983 */ /* 0x002ee80000300a00 */
[----:B------:R1:W-:Y:S04]  /*1cd00*/  STL.64 [R1+0x3570], R144 ;  /* 0x0035709001007387 */ /* 0x0003e80000100a00 */
[----:B-1----:R-:W3:Y:S04]  /*1cd10*/  LDL.LU.64 R144, [R1+0x640] ;  /* 0x0006400001907983 */ /* 0x002ee80000300a00 */
[----:B------:R1:W-:Y:S04]  /*1cd20*/  STL.64 [R1+0x3580], R2 ;  /* 0x0035800201007387 */ /* 0x0003e80000100a00 */
[----:B-1----:R-:W3:Y:S04]  /*1cd30*/  LDL.LU.64 R2, [R1+0x740] ;  /* 0x0007400001027983 */ /* 0x002ee80000300a00 */
[----:B------:R-:W-:Y:S04]  /*1cd40*/  STL.64 [R1+0x3578], R8 ;  /* 0x0035780801007387 */ /* 0x000fe80000100a00 */
[----:B------:R-:W4:Y:S04]  /*1cd50*/  LDL.64 R248, [R1+0xaf0] ;  /* 0x000af00001f87983 */ /* 0x000f280000100a00 */
[----:B------:R-:W-:Y:S04]  /*1cd60*/  STL.64 [R1+0x3588], R206 ;  /* 0x003588ce01007387 */ /* 0x000fe80000100a00 */
[----:B------:R-:W-:Y:S04]  /*1cd70*/  STL.64 [R1+0x3590], R208 ;  /* 0x003590d001007387 */ /* 0x000fe80000100a00 */
[----:B--2---:R-:W-:Y:S04]  /*1cd80*/  LDGSTS.E [R250+0x20a80], desc[UR12][R128.64], P6 ;  /* 0x20a8000080fa7fae */ /* 0x004fe8000b1a100c */
[----:B------:R-:W-:Y:S04]  /*1cd90*/  LDGSTS.E [R250+0x20b00], desc[UR12][R206.64], P1 ;  /* 0x20b00000cefa7fae */ /* 0x000fe800089a100c */
[----:B------:R-:W-:Y:S04]  /*1cda0*/  LDGSTS.E [R250+0x20b80], desc[UR12][R208.64], P4 ;  /* 0x20b80000d0fa7fae */ /* 0x000fe8000a1a100c */
[----:B------:R-:W-:Y:S04]  /*1cdb0*/  LDGSTS.E [R250+0x21a00], desc[UR12][R36.64], P0 ;  /* 0x21a0000024fa7fae */ /* 0x000fe800081a100c */
[----:B------:R-:W-:Y:S04]  /*1cdc0*/  LDGSTS.E [R250+0x21a80], desc[UR12][R52.64], P6 ;  /* 0x21a8000034fa7fae */ /* 0x000fe8000b1a100c */
[----:B------:R-:W-:Y:S04]  /*1cdd0*/  LDGSTS.E [R250+0x21b00], desc[UR12][R172.64], P1 ;  /* 0x21b00000acfa7fae */ /* 0x000fe800089a100c */
[----:B------:R-:W2:Y:S04]  /*1cde0*/  LDL.64 R36, [R1+0xab0] ;  /* 0x000ab00001247983 */ /* 0x000ea80000100a00 */
[----:B------:R-:W2:Y:S04]  /*1cdf0*/  LDL.64 R52, [R1+0x6c0] ;  /* 0x0006c00001347983 */ /* 0x000ea80000100a00 */
[----:B------:R1:W-:Y:S04]  /*1ce00*/  STL.64 [R1+0x3598], R172 ;  /* 0x003598ac01007387 */ /* 0x0003e80000100a00 */
[----:B------:R-:W-:Y:S04]  /*1ce10*/  LDGSTS.E [R250+0x21b80], desc[UR12][R232.64], P4 ;  /* 0x21b80000e8fa7fae */ /* 0x000fe8000a1a100c */
[----:B------:R-:W-:Y:S04]  /*1ce20*/  LDGSTS.E [R250+0x22a00], desc[UR12][R74.64], P0 ;  /* 0x22a000004afa7fae */ /* 0x000fe800081a100c */
[----:B-1----:R-:W2:Y:S04]  /*1ce30*/  LDL.LU.64 R172, [R1+0x670] ;  /* 0x0006700001ac7983 */ /* 0x002ea80000300a00 */
[----:B------:R1:W-:Y:S04]  /*1ce40*/  STL.64 [R1+0x35a0], R232 ;  /* 0x0035a0e801007387 */ /* 0x0003e80000100a00 */
[----:B------:R-:W-:Y:S04]  /*1ce50*/  LDGSTS.E [R250+0x22a80], desc[UR12][R42.64], P6 ;  /* 0x22a800002afa7fae */ /* 0x000fe8000b1a100c */
[----:B------:R-:W-:Y:S04]  /*1ce60*/  LDGSTS.E [R250+0x22b00], desc[UR12][R142.64], P1 ;  /* 0x22b000008efa7fae */ /* 0x000fe800089a100c */
[----:B-1----:R-:W2:Y:S04]  /*1ce70*/  LDL.LU.64 R232, [R1+0x678] ;  /* 0x0006780001e87983 */ /* 0x002ea80000300a00 */
[----:B------:R1:W-:Y:S04]  /*1ce80*/  STL.64 [R1+0x35a8], R142 ;  /* 0x0035a88e01007387 */ /* 0x0003e80000100a00 */
[----:B------:R-:W-:Y:S04]  /*1ce90*/  LDGSTS.E [R250+0x22b80], desc[UR12][R216.64], P4 ;  /* 0x22b80000d8fa7fae */ /* 0x000fe8000a1a100c */
[----:B---3--:R-:W-:Y:S04]  /*1cea0*/  LDGSTS.E [R250+0x23a00], desc[UR12][R20.64], P0 ;  /* 0x23a0000014fa7fae */ /* 0x008fe800081a100c */
[----:B-1----:R-:W3:Y:S04]  /*1ceb0*/  LDL.LU.64 R142, [R1+0x680] ;  /* 0x00068000018e7983 */ /* 0x002ee80000300a00 */
[----:B------:R-:W-:Y:S04]  /*1cec0*/  STL.64 [R1+0x35b0], R216 ;  /* 0x0035b0d801007387 */ /* 0x000fe80000100a00 */
[----:B------:R-:W3:Y:S04]  /*1ced0*/  LDL.64 R20, [R1+0xa70] ;  /* 0x000a700001147983 */ /* 0x000ee80000100a00 */
[----:B------:R-:W-:Y:S04]  /*1cee0*/  LDGSTS.E [R250+0x23a80], desc[UR12][R2.64], P6 ;  /* 0x23a8000002fa7fae */ /* 0x000fe8000b1a100c */
[----:B------:R-:W-:Y:S04]  /*1cef0*/  LDGSTS.E [R250+0x23b00], desc[UR12][R32.64], P1 ;  /* 0x23b0000020fa7fae */ /* 0x000fe800089a100c */
[----:B------:R-:W-:Y:S04]  /*1cf00*/  STL.64 [R1+0x3650], R2 ;  /* 0x0036500201007387 */ /* 0x000fe80000100a00 */
[----:B------:R-:W-:Y:S04]  /*1cf10*/  LDGSTS.E [R250+0x23b80], desc[UR12][R200.64], P4 ;  /* 0x23b80000c8fa7fae */ /* 0x000fe8000a1a100c */
[----:B------:R-:W-:Y:S04]  /*1cf20*/  STL.64 [R1+0x35b8], R32 ;  /* 0x0035b82001007387 */ /* 0x000fe80000100a00 */
[----:B----4-:R-:W-:Y:S04]  /*1cf30*/  LDGSTS.E [R250+0x24a00], desc[UR12][R248.64], P0 ;  /* 0x24a00000f8fa7fae */ /* 0x010fe800081a100c */
[----:B------:R-:W-:Y:S04]  /*1cf40*/  STL.64 [R1+0x35c0], R200 ;  /* 0x0035c0c801007387 */ /* 0x000fe80000100a00 */
[----:B------:R-:W-:Y:S04]  /*1cf50*/  LDGSTS.E [R250+0x24a80], desc[UR12][R112.64], P6 ;  /* 0x24a8000070fa7fae */ /* 0x000fe8000b1a100c */
[----:B------:R-:W-:Y:S04]  /*1cf60*/  STL.64 [R1+0x3638], R112 ;  /* 0x0036387001007387 */ /* 0x000fe80000100a00 */
[----:B------:R-:W-:Y:S04]  /*1cf70*/  LDGSTS.E [R250+0x24b00], desc[UR12][R176.64], P1 ;  /* 0x24b00000b0fa7fae */ /* 0x000fe800089a100c */
[----:B------:R-:W-:Y:S04]  /*1cf80*/  STL.64 [R1+0x35c8], R176 ;  /* 0x0035c8b001007387 */ /* 0x000fe80000100a00 */
[----:B------:R-:W-:Y:S04]  /*1cf90*/  LDGSTS.E [R250+0x24b80], desc[UR12][R184.64], P4 ;  /* 0x24b80000b8fa7fae */ /* 0x000fe8000a1a100c */
[----:B------:R1:W-:Y:S04]  /*1cfa0*/  STL.64 [R1+0x35d0], R184 ;  /* 0x0035d0b801007387 */ /* 0x0003e80000100a00 */
[----:B-1----:R-:W4:Y:S04]  /*1cfb0*/  LDL.LU.64 R184, [R1+0x6b0] ;  /* 0x0006b00001b87983 */ /* 0x002f280000300a00 */
[----:B--2---:R-:W-:Y:S04]  /*1cfc0*/  LDGSTS.E [R250+0x25a00], desc[UR12][R36.64], P0 ;  /* 0x25a0000024fa7fae */ /* 0x004fe800081a100c */
[----:B------:R-:W-:Y:S04]  /*1cfd0*/  LDGSTS.E [R250+0x25a80], desc[UR12][R52.64], P6 ;  /* 0x25a8000034fa7fae */ /* 0x000fe8000b1a100c */
[----:B------:R-:W-:Y:S04]  /*1cfe0*/  LDGSTS.E [R250+0x25b00], desc[UR12][R244.64], P1 ;  /* 0x25b00000f4fa7fae */ /* 0x000fe800089a100c */
[----:B------:R-:W2:Y:S04]  /*1cff0*/  LDL.64 R36, [R1+0x9f0] ;  /* 0x0009f00001247983 */ /* 0x000ea80000100a00 */
[----:B------:R-:W2:Y:S04]  /*1d000*/  LDL.64 R52, [R1+0xa30] ;  /* 0x000a300001347983 */ /* 0x000ea80000100a00 */
[----:B------:R-:W4:Y:S04]  /*1d010*/  LDL.LU.64 R112, [R1+0x920] ;  /* 0x0009200001707983 */ /* 0x000f280000300a00 */
        /* <DEDUP_REMOVED lines=11> */
[----:B------:R1:W-:Y:S04]  /*1d0d0*/  STL.64 [R1+0x35d8], R244 ;  /* 0x0035d8f401007387 */ /* 0x0003e80000100a00 */
[----:B------:R-:W-:Y:S04]  /*1d0e0*/  LDGSTS.E [R250+0x25b80], desc[UR12][R168.64], P4 ;  /* 0x25b80000a8fa7fae */ /* 0x000fe8000a1a100c */
[----:B---3--:R-:W-:Y:S04]  /*1d0f0*/  LDGSTS.E [R250+0x26a00], desc[UR12][R20.64], P0 ;  /* 0x26a0000014fa7fae */ /* 0x008fe800081a100c */
[----:B-1----:R-:W3:Y:S04]  /*1d100*/  LDL.LU.64 R244, [R1+0x5b0] ;  /* 0x0005b00001f47983 */ /* 0x002ee80000300a00 */
[----:B------:R1:W-:Y:S04]  /*1d110*/  STL.64 [R1+0x35e0], R168 ;  /* 0x0035e0a801007387 */ /* 0x0003e80000100a00 */
[----:B------:R-:W-:Y:S04]  /*1d120*/  LDGSTS.E [R250+0x26a80], desc[UR12][R142.64], P6 ;  /* 0x26a800008efa7fae */ /* 0x000fe8000b1a100c */
[----:B------:R-:W-:Y:S04]  /*1d130*/  LDGSTS.E [R250+0x26b00], desc[UR12][R238.64], P1 ;  /* 0x26b00000eefa7fae */ /* 0x000fe800089a100c */
[----:B-1----:R-:W3:Y:S04]  /*1d140*/  LDL.LU.64 R168, [R1+0x5b8] ;  /* 0x0005b80001a87983 */ /* 0x002ee80000300a00 */
[----:B------:R-:W3:Y:S04]  /*1d150*/  LDL.64 R20, [R1+0x9b0] ;  /* 0x0009b00001147983 */ /* 0x000ee80000100a00 */
[----:B------:R-:W3:Y:S04]  /*1d160*/  LDL.64 R248, [R1+0x970] ;  /* 0x0009700001f87983 */ /* 0x000ee80000100a00 */
[----:B------:R1:W-:Y:S04]  /*1d170*/  STL.64 [R1+0x3620], R142 ;  /* 0x0036208e01007387 */ /* 0x0003e80000100a00 */
[----:B------:R-:W-:Y:S04]  /*1d180*/  LDGSTS.E [R250+0x26b80], desc[UR12][R152.64], P4 ;  /* 0x26b8000098fa7fae */ /* 0x000fe8000a1a100c */
[----:B-1----:R-:W4:Y:S04]  /*1d190*/  LDL.LU.64 R142, [R1+0x8e8] ;  /* 0x0008e800018e7983 */ /* 0x002f280000300a00 */
[----:B------:R1:W-:Y:S04]  /*1d1a0*/  STL.64 [R1+0x35e8], R238 ;  /* 0x0035e8ee01007387 */ /* 0x0003e80000100a00 */
[----:B-1----:R-:W4:Y:S04]  /*1d1b0*/  LDL.LU.64 R238, [R1+0x5c0] ;  /* 0x0005c00001ee7983 */ /* 0x002f280000300a00 */
[----:B------:R1:W-:Y:S04]  /*1d1c0*/  STL.64 [R1+0x35f0], R152 ;  /* 0x0035f09801007387 */ /* 0x0003e80000100a00 */
[----:B-1----:R-:W4:Y:S04]  /*1d1d0*/  LDL.LU.64 R152, [R1+0x6b8] ;  /* 0x0006b80001987983 */ /* 0x002f280000300a00 */
[----:B--2---:R-:W-:Y:S04]  /*1d1e0*/  LDGSTS.E [R250+0x27a00], desc[UR12][R52.64], P0 ;  /* 0x27a0000034fa7fae */ /* 0x004fe800081a100c */
[----:B------:R-:W-:Y:S04]  /*1d1f0*/  LDGSTS.E [R250+0x27a80], desc[UR12][R144.64], P6 ;  /* 0x27a8000090fa7fae */ /* 0x000fe8000b1a100c */
[----:B------:R-:W-:Y:S04]  /*1d200*/  LDGSTS.E [R250+0x27b00], desc[UR12][R124.64], P1 ;  /* 0x27b000007cfa7fae */ /* 0x000fe800089a100c */
[----:B------:R-:W2:Y:S04]  /*1d210*/  LDL.LU.64 R52, [R1+0x37c0] ;  /* 0x0037c00001347983 */ /* 0x000ea80000300a00 */
        /* <DEDUP_REMOVED lines=10> */
[----:B-1----:R-:W2:Y:S04]  /*1d2c0*/  LDL.LU.64 R136, [R1+0x870] ;  /* 0x0008700001887983 */ /* 0x002ea80000300a00 */
[----:B------:R-:W2:Y:S04]  /*1d2d0*/  LDL.LU.64 R36, [R1+0x37b8] ;  /* 0x0037b80001247983 */ /* 0x000ea80000300a00 */
[----:B------:R1:W-:Y:S04]  /*1d2e0*/  STL.64 [R1+0x3630], R58 ;  /* 0x0036303a01007387 */ /* 0x0003e80000100a00 */
[----:B-1----:R-:W2:Y:S04]  /*1d2f0*/  LDL.LU.64 R58, [R1+0x6f8] ;  /* 0x0006f800013a7983 */ /* 0x002ea80000300a00 */
[----:B------:R1:W-:Y:S04]  /*1d300*/  STL.64 [R1+0x3608], R220 ;  /* 0x003608dc01007387 */ /* 0x0003e80000100a00 */
[----:B---3--:R-:W-:Y:S04]  /*1d310*/  LDGSTS.E [R250+0x29a00], desc[UR12][R20.64], P0 ;  /* 0x29a0000014fa7fae */ /* 0x008fe800081a100c */
[----:B-1----:R-:W3:Y:S04]  /*1d320*/  LDL.LU.64 R220, [R1+0x928] ;  /* 0x0009280001dc7983 */ /* 0x002ee80000300a00 */
[----:B------:R1:W-:Y:S04]  /*1d330*/  STL.64 [R1+0x3610], R120 ;  /* 0x0036107801007387 */ /* 0x0003e80000100a00 */
[----:B-1----:R-:W2:Y:S04]  /*1d340*/  LDL.LU.64 R120, [R1+0x5f0] ;  /* 0x0005f00001787983 */ /* 0x002ea80000300a00 */
[----:B------:R-:W2:Y:S04]  /*1d350*/  LDL.LU.64 R20, [R1+0x37b0] ;  /* 0x0037b00001147983 */ /* 0x000ea80000300a00 */
[----:B----4-:R-:W-:Y:S04]  /*1d360*/  LDGSTS.E [R250+0x29a80], desc[UR12][R238.64], P6 ;  /* 0x29a80000eefa7fae */ /* 0x010fe8000b1a100c */
[----:B------:R1:W-:Y:S04]  /*1d370*/  STL.64 [R1+0x3618], R238 ;  /* 0x003618ee01007387 */ /* 0x0003e80000100a00 */
[----:B------:R-:W-:Y:S04]  /*1d380*/  LDGSTS.E [R250+0x29b00], desc[UR12][R46.64], P1 ;  /* 0x29b000002efa7fae */ /* 0x000fe800089a100c */
[----:B------:R-:W-:Y:S04]  /*1d390*/  LDGSTS.E [R250+0x29b80], desc[UR12][R104.64], P4 ;  /* 0x29b8000068fa7fae */ /* 0x000fe8000a1a100c */
[----:B-1----:R-:W4:Y:S04]  /*1d3a0*/  LDL.LU.64 R238, [R1+0x5f8] ;  /* 0x0005f80001ee7983 */ /* 0x002f280000300a00 */
        /* <DEDUP_REMOVED lines=8> */
[----:B------:R-:W2:Y:S04]  /*1d430*/  LDL.64 R248, [R1+0xae8] ;  /* 0x000ae80001f87983 */ /* 0x000ea80000100a00 */
[----:B------:R1:W-:Y:S04]  /*1d440*/  STL.64 [R1+0x3658], R96 ;  /* 0x0036586001007387 */ /* 0x0003e80000100a00 */
[----:B-1----:R-:W2:Y:S04]  /*1d450*/  LDL.LU.64 R96, [R1+0x930] ;  /* 0x0009300001607983 */ /* 0x002ea80000300a00 */
[----:B------:R1:W-:Y:S04]  /*1d460*/  STL.64 [R1+0x3660], R64 ;  /* 0x0036604001007387 */ /* 0x0003e80000100a00 */
[----:B-1----:R-:W3:Y:S04]  /*1d470*/  LDL.LU.64 R64, [R1+0x960] ;  /* 0x0009600001407983 */ /* 0x002ee80000300a00 */
[----:B------:R1:W-:Y:S04]  /*1d480*/  STL.64 [R1+0x3668], R88 ;  /* 0x0036685801007387 */ /* 0x0003e80000100a00 */
[----:B-1----:R-:W3:Y:S04]  /*1d490*/  LDL.LU.64 R88, [R1+0x828] ;  /* 0x0008280001587983 */ /* 0x002ee80000300a00 */
[----:B--2---:R-:W-:Y:S04]  /*1d4a0*/  LDGSTS.E [R250+0x2ba00], desc[UR12][R96.64], P0 ;  /* 0x2ba0000060fa7fae */ /* 0x004fe800081a100c */
[----:B------:R-:W-:Y:S04]  /*1d4b0*/  STL.64 [R1+0x36a0], R96 ;  /* 0x0036a06001007387 */ /* 0x000fe80000100a00 */
[----:B------:R-:W-:Y:S04]  /*1d4c0*/  LDGSTS.E [R250+0x2ba80], desc[UR12][R30.64], P6 ;  /* 0x2ba800001efa7fae */ /* 0x000fe8000b1a100c */
        /* <DEDUP_REMOVED lines=13> */
[----:B-1----:R-:W3:Y:S04]  /*1d5a0*/  LDL.LU.64 R2, [R1+0x968] ;  /* 0x0009680001027983 */ /* 0x002ee80000300a00 */
[----:B------:R-:W-:Y:S04]  /*1d5b0*/  STL.64 [R1+0x3688], R126 ;  /* 0x0036887e01007387 */ /* 0x000fe80000100a00 */
[----:B------:R1:W-:Y:S04]  /*1d5c0*/  STL.64 [R1+0x3690], R82 ;  /* 0x0036905201007387 */ /* 0x0003e80000100a00 */
[----:B-1----:R-:W3:Y:S04]  /*1d5d0*/  LDL.LU.64 R82, [R1+0x9e0] ;  /* 0x0009e00001527983 */ /* 0x002ee80000300a00 */
[----:B------:R1:W-:Y:S04]  /*1d5e0*/  STL.64 [R1+0x3698], R56 ;  /* 0x0036983801007387 */ /* 0x0003e80000100a00 */
[----:B-1----:R-:W3:Y:S04]  /*1d5f0*/  LDL.LU.64 R56, [R1+0x9e8] ;  /* 0x0009e80001387983 */ /* 0x002ee80000300a00 */
[----:B--2---:R-:W-:Y:S04]  /*1d600*/  LDGSTS.E [R250+0x2da00], desc[UR12][R72.64], P0 ;  /* 0x2da0000048fa7fae */ /* 0x004fe800081a100c */
[----:B------:R-:W-:Y:S04]  /*1d610*/  STL.64 [R1+0x36b0], R72 ;  /* 0x0036b04801007387 */ /* 0x000fe80000100a00 */
[----:B------:R-:W-:Y:S04]  /*1d620*/  LDGSTS.E [R250+0x2da80], desc[UR12][R14.64], P6 ;  /* 0x2da800000efa7fae */ /* 0x000fe8000b1a100c */
[----:B------:R-:W-:Y:S04]  /*1d630*/  STL.64 [R1+0x36b8], R14 ;  /* 0x0036b80e01007387 */ /* 0x000fe80000100a00 */
[----:B------:R-:W-:Y:S04]  /*1d640*/  LDGSTS.E [R250+0x2db00], desc[UR12][R98.64], P1 ;  /* 0x2db0000062fa7fae */ /* 0x000fe800089a100c */
[----:B------:R1:W-:Y:S04]  /*1d650*/  STL.64 [R1+0x36c0], R98 ;  /* 0x0036c06201007387 */ /* 0x0003e80000100a00 */
[----:B------:R-:W-:Y:S04]  /*1d660*/  LDGSTS.E [R250+0x2db80], desc[UR12][R40.64], P4 ;  /* 0x2db8000028fa7fae */ /* 0x000fe8000a1a100c */
[----:B------:R-:W-:Y:S04]  /*1d670*/  LDGSTS.E [R250+0x2ea00], desc[UR12][R136.64], P0 ;  /* 0x2ea0000088fa7fae */ /* 0x000fe800081a100c */
[----:B-1----:R-:W2:Y:S04]  /*1d680*/  LDL.LU.64 R98, [R1+0xba8] ;  /* 0x000ba80001627983 */ /* 0x002ea80000300a00 */
[----:B------:R-:W-:Y:S04]  /*1d690*/  STL.64 [R1+0x36c8], R40 ;  /* 0x0036c82801007387 */ /* 0x000fe80000100a00 */
        /* <DEDUP_REMOVED lines=9> */
[----:B------:R2:W-:Y:S04]  /*1d730*/  LDGSTS.E [R250+0x2fa80], desc[UR12][R108.64], P6 ;  /* 0x2fa800006cfa7fae */ /* 0x0005e8000b1a100c */
[----:B------:R-:W-:Y:S04]  /*1d740*/  LDGSTS.E [R250+0x2fb00], desc[UR12][R130.64], P1 ;  /* 0x2fb0000082fa7fae */ /* 0x000fe800089a100c */
[----:B-1----:R-:W2:Y:S04]  /*1d750*/  LDL.LU.64 R114, [R1+0xb28] ;  /* 0x000b280001727983 */ /* 0x002ea80000300a00 */
[----:B------:R1:W-:Y:S04]  /*1d760*/  STL.64 [R1+0x36e8], R24 ;  /* 0x0036e81801007387 */ /* 0x0003e80000100a00 */
[----:B------:R-:W-:Y:S04]  /*1d770*/  LDGSTS.E [R250+0x2fb80], desc[UR12][R6.64], P4 ;  /* 0x2fb8000006fa7fae */ /* 0x000fe8000a1a100c */
[----:B-1----:R-:W2:Y:S04]  /*1d780*/  LDL.LU.64 R24, [R1+0xbe8] ;  /* 0x000be80001187983 */ /* 0x002ea80000300a00 */
[----:B------:R-:W-:Y:S04]  /*1d790*/  STL.64 [R1+0x36f0], R124 ;  /* 0x0036f07c01007387 */ /* 0x000fe80000100a00 */
[----:B------:R-:W-:Y:S04]  /*1d7a0*/  STL.64 [R1+0x36f8], R108 ;  /* 0x0036f86c01007387 */ /* 0x000fe80000100a00 */
[----:B------:R-:W-:Y:S04]  /*1d7b0*/  STL.64 [R1+0x3700], R130 ;  /* 0x0037008201007387 */ /* 0x000fe80000100a00 */
        /* <DEDUP_REMOVED lines=14> */
[----:B------:R-:W-:Y:S04]  /*1d8a0*/  STL.64 [R1+0x37a0], R98 ;  /* 0x0037a06201007387 */ /* 0x000fe80000100a00 */
[----:B------:R-:W-:Y:S04]  /*1d8b0*/  STL.64 [R1+0x3728], R128 ;  /* 0x0037288001007387 */ /* 0x000fe80000100a00 */
[----:B------:R-:W-:Y:S04]  /*1d8c0*/  LDGSTS.E [R0+0x21d00], desc[UR12][R170.64], P1 ;  /* 0x21d00000aa007fae */ /* 0x000fe800089a100c */
[----:B------:R-:W-:Y:S04]  /*1d8d0*/  STL.64 [R1+0x3730], R170 ;  /* 0x003730aa01007387 */ /* 0x000fe80000100a00 */
[----:B------:R-:W-:Y:S04]  /*1d8e0*/  LDGSTS.E [R0+0x21d80], desc[UR12][R230.64], P4 ;  /* 0x21d80000e6007fae */ /* 0x000fe8000a1a100c */
[----:B------:R-:W-:Y:S04]  /*1d8f0*/  STL.64 [R1+0x3738], R230 ;  /* 0x003738e601007387 */ /* 0x000fe80000100a00 */
        /* <DEDUP_REMOVED lines=13> */
[----:B------:R-:W-:Y:S04]  /*1d9d0*/  LDGSTS.E [R0+0x23d80], desc[UR12][R198.64], P4 ;  /* 0x23d80000c6007fae */ /* 0x000fe8000a1a100c */
[----:B-1----:R-:W3:Y:S04]  /*1d9e0*/  LDL.LU.64 R214, [R1+0x9a0] ;  /* 0x0009a00001d67983 */ /* 0x002ee80000300a00 */
[----:B------:R-:W-:Y:S04]  /*1d9f0*/  STL.64 [R1+0x37a8], R114 ;  /* 0x0037a87201007387 */ /* 0x000fe80000100a00 */
[----:B------:R1:W-:Y:S04]  /*1da00*/  STL.64 [R1+0x3758], R104 ;  /* 0x0037586801007387 */ /* 0x0003e80000100a00 */
[----:B------:R-:W-:Y:S04]  /*1da10*/  LDGSTS.E [R0+0x24c00], desc[UR12][R248.64], P0 ;  /* 0x24c00000f8007fae */ /* 0x000fe800081a100c */
[----:B------:R-:W-:Y:S04]  /*1da20*/  LDGSTS.E [R0+0x24c80], desc[UR12][R58.64], P6 ;  /* 0x24c800003a007fae */ /* 0x000fe8000b1a100c */
[----:B-1----:R-:W3:Y:S04]  /*1da30*/  LDL.LU.64 R104, [R1+0x9a8] ;  /* 0x0009a80001687983 */ /* 0x002ee80000300a00 */
[----:B------:R-:W-:Y:S04]  /*1da40*/  STL.64 [R1+0x3760], R28 ;  /* 0x0037601c01007387 */ /* 0x000fe80000100a00 */
[----:B------:R1:W-:Y:S04]  /*1da50*/  STL.64 [R1+0x3768], R198 ;  /* 0x003768c601007387 */ /* 0x0003e80000100a00 */
[----:B------:R-:W3:Y:S04]  /*1da60*/  LDL.LU R97, [R1+0x15a8] ;  /* 0x0015a80001617983 */ /* 0x000ee80000300800 */
[----:B------:R-:W3:Y:S04]  /*1da70*/  LDL.LU.64 R72, [R1+0xc30] ;  /* 0x000c300001487983 */ /* 0x000ee80000300a00 */
[----:B------:R-:W3:Y:S04]  /*1da80*/  LDL.LU.64 R248, [R1+0xc28] ;  /* 0x000c280001f87983 */ /* 0x000ee80000300a00 */
[----:B------:R-:W4:Y:S04]  /*1da90*/  LDL.LU.64 R124, [R1+0xc20] ;  /* 0x000c2000017c7983 */ /* 0x000f280000300a00 */
[----:B------:R-:W4:Y:S04]  /*1daa0*/  LDL.LU.64 R126, [R1+0xc18] ;  /* 0x000c1800017e7983 */ /* 0x000f280000300a00 */
[----:B------:R-:W4:Y:S04]  /*1dab0*/  LDL.LU.64 R114, [R1+0xbd8] ;  /* 0x000bd80001727983 */ /* 0x000f280000300a00 */
[----:B------:R-:W4:Y:S04]  /*1dac0*/  LDL.LU.64 R24, [R1+0xad8] ;  /* 0x000ad80001187983 */ /* 0x000f280000300a00 */
[----:B-1----:R-:W4:Y:S04]  /*1dad0*/  LDL.LU.64 R198, [R1+0xa98] ;  /* 0x000a980001c67983 */ /* 0x002f280000300a00 */
        /* <DEDUP_REMOVED lines=8> */
[----:B------:R-:W-:Y:S04]  /*1db60*/  LDGSTS.E [R0+0x24d80], desc[UR12][R182.64], P4 ;  /* 0x24d80000b6007fae */ /* 0x000fe8000a1a100c */
[----:B-1----:R-:W4:Y:S04]  /*1db70*/  LDL.LU.64 R58, [R1+0xb18] ;  /* 0x000b1800013a7983 */ /* 0x002f280000300a00 */
[----:B------:R1:W-:Y:S04]  /*1db80*/  STL.64 [R1+0x3778], R60 ;  /* 0x0037783c01007387 */ /* 0x0003e80000100a00 */
[----:B-1----:R-:W4:Y:S04]  /*1db90*/  LDL.LU.64 R60, [R1+0xae0] ;  /* 0x000ae000013c7983 */ /* 0x002f280000300a00 */
[----:B------:R1:W-:Y:S04]  /*1dba0*/  STL.64 [R1+0x3780], R182 ;  /* 0x003780b601007387 */ /* 0x0003e80000100a00 */
[----:B-1----:R-:W4:Y:S04]  /*1dbb0*/  LDL.LU.64 R182, [R1+0xb58] ;  /* 0x000b580001b67983 */ /* 0x002f280000300a00 */
[----:B--2---:R1:W-:Y:S04]  /*1dbc0*/  LDGSTS.E [R0+0x25c00], desc[UR12][R94.64], P0 ;  /* 0x25c000005e007fae */ /* 0x0043e800081a100c */
[----:B------:R2:W-:Y:S04]  /*1dbd0*/  STL.64 [R1+0x3788], R94 ;  /* 0x0037885e01007387 */ /* 0x0005e80000100a00 */
[----:B------:R-:W-:Y:S04]  /*1dbe0*/  LDGSTS.E [R0+0x25c80], desc[UR12][R152.64], P6 ;  /* 0x25c8000098007fae */ /* 0x000fe8000b1a100c */
[----:B------:R-:W-:Y:S04]  /*1dbf0*/  LDGSTS.E [R0+0x25d00], desc[UR12][R158.64], P1 ;  /* 0x25d000009e007fae */ /* 0x000fe800089a100c */
[----:B--2---:R-:W1:Y:S04]  /*1dc00*/  LDL.LU.64 R94, [R1+0xb98] ;  /* 0x000b9800015e7983 */ /* 0x004e680000300a00 */
        /* <DEDUP_REMOVED lines=9> */
[----:B---3--:R-:W-:Y:S04]  /*1dca0*/  LDGSTS.E [R0+0x28c00], desc[UR12][R56.64], P0 ;  /* 0x28c0000038007fae */ /* 0x008fe800081a100c */
[----:B----4-:R-:W-:Y:S04]  /*1dcb0*/  LDGSTS.E [R0+0x28c80], desc[UR12][R238.64], P6 ;  /* 0x28c80000ee007fae */ /* 0x010fe8000b1a100c */
        /* <DEDUP_REMOVED lines=42> */
[----:B------:R2:W-:Y:S04]  /*1df60*/  LDGSTS.E [R247+0x23e00], desc[UR12][R40.64], P0 ;  /* 0x23e0000028f77fae */ /* 0x0005e800081a100c */
[----:B------:R-:W-:Y:S04]  /*1df70*/  LDGSTS.E [R247+0x23e80], desc[UR12][R46.64], P6 ;  /* 0x23e800002ef77fae */ /* 0x000fe8000b1a100c */
[----:B------:R-:W-:Y:S04]  /*1df80*/  LDGSTS.E [R247+0x23f00], desc[UR12][R16.64], P1 ;  /* 0x23f0000010f77fae */ /* 0x000fe800089a100c */
[----:B------:R-:W-:Y:S04]  /*1df90*/  LDGSTS.E [R247+0x23f80], desc[UR12][R196.64], P4 ;  /* 0x23f80000c4f77fae */ /* 0x000fe8000a1a100c */
[----:B------:R3:W-:Y:S04]  /*1dfa0*/  LDGSTS.E [R247+0x24e00], desc[UR12][R60.64], P0 ;  /* 0x24e000003cf77fae */ /* 0x0007e800081a100c */
        /* <DEDUP_REMOVED lines=36> */
[----:B------:R-:W-:Y:S01]  /*1e1f0*/  LDGSTS.E [R247+0x2de80], desc[UR12][R234.64], P6 ;  /* 0x2de80000eaf77fae */ /* 0x000fe2000b1a100c */
[----:B------:R-:W-:-:S03]  /*1e200*/  SEL R251, R251, RZ, P2 ;  /* 0x000000fffbfb7207 */ /* 0x000fc60001000000 */
[----:B------:R-:W-:Y:S04]  /*1e210*/  LDGSTS.E [R247+0x2df00], desc[UR12][R194.64], P1 ;  /* 0x2df00000c2f77fae */ /* 0x000fe800089a100c */
[----:B------:R-:W-:Y:S04]  /*1e220*/  LDGSTS.E [R247+0x2df80], desc[UR12][R36.64], P4 ;  /* 0x2df8000024f77fae */ /* 0x000fe8000a1a100c */
[----:B------:R-:W-:Y:S04]  /*1e230*/  LDGSTS.E [R247+0x2ee00], desc[UR12][R208.64], P0 ;  /* 0x2ee00000d0f77fae */ /* 0x000fe800081a100c */
[----:B------:R-:W-:Y:S04]  /*1e240*/  LDGSTS.E [R247+0x2ee80], desc[UR12][R92.64], P6 ;  /* 0x2ee800005cf77fae */ /* 0x000fe8000b1a100c */
[----:B------:R-:W-:Y:S04]  /*1e250*/  LDGSTS.E [R247+0x2ef00], desc[UR12][R226.64], P1 ;  /* 0x2ef00000e2f77fae */ /* 0x000fe800089a100c */
[----:B------:R-:W-:Y:S04]  /*1e260*/  LDGSTS.E [R247+0x2ef80], desc[UR12][R20.64], P4 ;  /* 0x2ef8000014f77fae */ /* 0x000fe8000a1a100c */
[----:B------:R1:W-:Y:S01]  /*1e270*/  LDGSTS.E [R247+0x2fe00], desc[UR12][R88.64], P0 ;  /* 0x2fe0000058f77fae */ /* 0x0003e200081a100c */
[----:B------:R-:W-:-:S02]  /*1e280*/  ISETP.NE.U32.AND P0, PT, R251, RZ, PT ;  /* 0x000000fffb00720c */ /* 0x000fc40003f05070 */
[----:B------:R-:W-:Y:S01]  /*1e290*/  MOV R251, UR10 ;  /* 0x0000000a00fb7c02 */ /* 0x000fe20008000f00 */
[----:B------:R-:W2:Y:S04]  /*1e2a0*/  LDL.LU.64 R128, [R1+0x9d8] ;  /* 0x0009d80001807983 */ /* 0x000ea80000300a00 */
[----:B------:R1:W-:Y:S01]  /*1e2b0*/  LDGSTS.E [R247+0x2fe80], desc[UR12][R44.64], P6 ;  /* 0x2fe800002cf77fae */ /* 0x0003e2000b1a100c */
[----:B------:R-:W-:Y:S01]  /*1e2c0*/  IMAD.WIDE R108, R251, 0x4, R72 ;  /* 0x00000004fb6c7825 */ /* 0x000fe200078e0248 */
[----:B------:R-:W-:Y:S02]  /*1e2d0*/  ISETP.NE.U32.AND P6, PT, R97, RZ, PT ;  /* 0x000000ff6100720c */ /* 0x000fe40003fc5070 */
[----:B------:R-:W3:Y:S04]  /*1e2e0*/  LDL.LU.64 R14, [R1+0x998] ;  /* 0x00099800010e7983 */ /* 0x000ee80000300a00 */
[----:B------:R-:W4:Y:S04]  /*1e2f0*/  LDL.LU.64 R96, [R1+0x958] ;  /* 0x0009580001607983 */ /* 0x000f280000300a00 */
[----:B------:R-:W4:Y:S04]  /*1e300*/  LDL.LU.64 R98, [R1+0x918] ;  /* 0x0009180001627983 */ /* 0x000f280000300a00 */
[----:B------:R-:W4:Y:S01]  /*1e310*/  LDL.LU.64 R72, [R1+0x8d8] ;  /* 0x0008d80001487983 */ /* 0x000f220000300a00 */
[----:B------:R-:W-:-:S03]  /*1e320*/  IMAD.WIDE R124, R251, 0x4, R124 ;  /* 0x00000004fb7c7825 */ /* 0x000fc600078e027c */
[----:B------:R1:W-:Y:S04]  /*1e330*/  STL.64 [R1+0xc30], R108 ;  /* 0x000c306c01007387 */ /* 0x0003e80000100a00 */
[----:B------:R-:W4:Y:S01]  /*1e340*/  LDL.LU.64 R130, [R1+0x898] ;  /* 0x0008980001827983 */ /* 0x000f220000300a00 */
[----:B-1----:R-:W-:-:S03]  /*1e350*/  IMAD.WIDE R108, R251, 0x4, R248 ;  /* 0x00000004fb6c7825 */ /* 0x002fc600078e02f8 */
[----:B------:R-:W4:Y:S04]  /*1e360*/  LDL.LU.64 R248, [R1+0x858] ;  /* 0x0008580001f87983 */ /* 0x000f280000300a00 */
[----:B------:R1:W-:Y:S01]  /*1e370*/  STL.64 [R1+0xc28], R108 ;  /* 0x000c286c01007387 */ /* 0x0003e20000100a00 */
[----:B------:R-:W-:-:S04]  /*1e380*/  IMAD.WIDE R126, R251, 0x4, R126 ;  /* 0x00000004fb7e7825 */ /* 0x000fc800078e027e */
[C---:B------:R-:W-:Y:S01]  /*1e390*/  IMAD.WIDE R114, R251.reuse, 0x4, R114 ;  /* 0x00000004fb727825 */ /* 0x040fe200078e0272 */
[----:B-1----:R-:W4:Y:S04]  /*1e3a0*/  LDL.LU.64 R108, [R1+0xc10] ;  /* 0x000c1000016c7983 */ /* 0x002f280000300a00 */
[----:B------:R1:W-:Y:S01]  /*1e3b0*/  STL.64 [R1+0xc20], R124 ;  /* 0x000c207c01007387 */ /* 0x0003e20000100a00 */
[----:B------:R-:W-:-:S03]  /*1e3c0*/  IMAD.WIDE R94, R251, 0x4, R94 ;  /* 0x00000004fb5e7825 */ /* 0x000fc600078e025e */
[----:B-1----:R-:W4:Y:S04]  /*1e3d0*/  LDL.LU.64 R124, [R1+0xc08] ;  /* 0x000c0800017c7983 */ /* 0x002f280000300a00 */
[----:B------:R1:W-:Y:S01]  /*1e3e0*/  STL.64 [R1+0xc18], R126 ;  /* 0x000c187e01007387 */ /* 0x0003e20000100a00 */
[----:B------:R-:W-:-:S03]  /*1e3f0*/  IMAD.WIDE R182, R251, 0x4, R182 ;  /* 0x00000004fbb67825 */ /* 0x000fc600078e02b6 */
[----:B-1----:R-:W4:Y:S04]  /*1e400*/  LDL.LU.64 R126, [R1+0xc00] ;  /* 0x000c0000017e7983 */ /* 0x002f280000300a00 */
[----:B------:R1:W-:Y:S04]  /*1e410*/  STL.64 [R1+0x26b0], R114 ;  /* 0x0026b07201007387 */ /* 0x0003e80000100a00 */
[----:B-1----:R-:W4:Y:S04]  /*1e420*/  LDL.LU.64 R114, [R1+0x37a8] ;  /* 0x0037a80001727983 */ /* 0x002f280000300a00 */
[----:B------:R1:W-:Y:S04]  /*1e430*/  STL.64 [R1+0x27b0], R94 ;  /* 0x0027b05e01007387 */ /* 0x0003e80000100a00 */
[----:B------:R-:W-:Y:S01]  /*1e440*/  STL.64 [R1+0x28b0], R182 ;  /* 0x0028b0b601007387 */ /* 0x000fe20000100a00 */
[----:B-1----:R-:W-:-:S04]  /*1e450*/  IMAD.WIDE R94, R251, 0x4, R58 ;  /* 0x00000004fb5e7825 */ /* 0x002fc800078e023a */
[C---:B------:R-:W-:Y:S02]  /*1e460*/  IMAD.WIDE R58, R251.reuse, 0x4, R24 ;  /* 0x00000004fb3a7825 */ /* 0x040fe400078e0218 */
[----:B------:R-:W4:Y:S04]  /*1e470*/  LDL.LU.64 R24, [R1+0xbf8] ;  /* 0x000bf80001187983 */ /* 0x000f280000300a00 */
[----:B------:R1:W-:Y:S04]  /*1e480*/  STL.64 [R1+0x29b0], R94 ;  /* 0x0029b05e01007387 */ /* 0x0003e80000100a00 */
[----:B------:R1:W-:Y:S02]  /*1e490*/  STL.64 [R1+0x2e18], R58 ;  /* 0x002e183a01007387 */ /* 0x0003e40000100a00 */
[----:B-1----:R-:W-:-:S04]  /*1e4a0*/  IMAD.WIDE R94, R251, 0x4, R198 ;  /* 0x00000004fb5e7825 */ /* 0x002fc800078e02c6 */
[C---:B------:R-:W-:Y:S01]  /*1e4b0*/  IMAD.WIDE R58, R251.reuse, 0x4, R28 ;  /* 0x00000004fb3a7825 */ /* 0x040fe200078e021c */
[----:B------:R1:W-:Y:S03]  /*1e4c0*/  STL.64 [R1+0x2ec0], R94 ;  /* 0x002ec05e01007387 */ /* 0x0003e60000100a00 */
[C---:B------:R-:W-:Y:S01]  /*1e4d0*/  IMAD.WIDE R28, R251.reuse, 0x4, R170 ;  /* 0x00000004fb1c7825 */ /* 0x040fe200078e02aa */
[----:B-1----:R-:W4:Y:S04]  /*1e4e0*/  LDL.LU.64 R94, [R1+0xbd0] ;  /* 0x000bd000015e7983 */ /* 0x002f280000300a00 */
        /* <DEDUP_REMOVED lines=8> */
[----:B---3--:R-:W-:-:S04]  /*1e570*/  IMAD.WIDE R128, R251, 0x4, R14 ;  /* 0x00000004fb807825 */ /* 0x008fc800078e020e */
[----:B----4-:R-:W-:-:S04]  /*1e580*/  IMAD.WIDE R14, R251, 0x4, R96 ;  /* 0x00000004fb0e7825 */ /* 0x010fc800078e0260 */
[C---:B------:R-:W-:Y:S01]  /*1e590*/  IMAD.WIDE R98, R251.reuse, 0x4, R98 ;  /* 0x00000004fb627825 */ /* 0x040fe200078e0262 */
[----:B-1----:R-:W2:Y:S04]  /*1e5a0*/  LDL.LU.64 R170, [R1+0xb90] ;  /* 0x000b900001aa7983 */ /* 0x002ea80000300a00 */
[----:B------:R1:W-:Y:S01]  /*1e5b0*/  STL.64 [R1+0x30c0], R128 ;  /* 0x0030c08001007387 */ /* 0x0003e20000100a00 */
[----:B------:R-:W-:-:S04]  /*1e5c0*/  IMAD.WIDE R72, R251, 0x4, R72 ;  /* 0x00000004fb487825 */ /* 0x000fc800078e0248 */
[C---:B------:R-:W-:Y:S01]  /*1e5d0*/  IMAD.WIDE R130, R251.reuse, 0x4, R130 ;  /* 0x00000004fb827825 */ /* 0x040fe200078e0282 */
[----:B-1----:R-:W3:Y:S04]  /*1e5e0*/  LDL.LU.64 R128, [R1+0xb88] ;  /* 0x000b880001807983 */ /* 0x002ee80000300a00 */
[----:B------:R1:W-:Y:S04]  /*1e5f0*/  STL.64 [R1+0x30f0], R14 ;  /* 0x0030f00e01007387 */ /* 0x0003e80000100a00 */
[----:B-1----:R-:W4:Y:S04]  /*1e600*/  LDL.LU.64 R14, [R1+0xb80] ;  /* 0x000b8000010e7983 */ /* 0x002f280000300a00 */
[----:B------:R-:W2:Y:S01]  /*1e610*/  LDL.LU.64 R96, [R1+0xb78] ;  /* 0x000b780001607983 */ /* 0x000ea20000300a00 */
[----:B------:R-:W-:-:S03]  /*1e620*/  IMAD.WIDE R108, R251, 0x4, R108 ;  /* 0x00000004fb6c7825 */ /* 0x000fc600078e026c */
[----:B------:R1:W-:Y:S01]  /*1e630*/  STL.64 [R1+0x3100], R98 ;  /* 0x0031006201007387 */ /* 0x0003e20000100a00 */
[----:B------:R-:W-:-:S03]  /*1e640*/  IMAD.WIDE R248, R251, 0x4, R248 ;  /* 0x00000004fbf87825 */ /* 0x000fc600078e02f8 */
[----:B-1----:R-:W2:Y:S01]  /*1e650*/  LDL.LU.64 R98, [R1+0x37a0] ;  /* 0x0037a00001627983 */ /* 0x002ea20000300a00 */
[----:B------:R-:W-:-:S03]  /*1e660*/  IMAD.WIDE R124, R251, 0x4, R124 ;  /* 0x00000004fb7c7825 */ /* 0x000fc600078e027c */
[----:B------:R1:W-:Y:S04]  /*1e670*/  STL.64 [R1+0x3110], R72 ;  /* 0x0031104801007387 */ /* 0x0003e80000100a00 */
        /* <DEDUP_REMOVED lines=10> */
[----:B-1----:R-:W2:Y:S04]  /*1e720*/  LDL.LU.64 R124, [R1+0xb38] ;  /* 0x000b3800017c7983 */ /* 0x002ea80000300a00 */
[----:B------:R-:W-:Y:S04]  /*1e730*/  STL.64 [R1+0x3128], R248 ;  /* 0x003128f801007387 */ /* 0x000fe80000100a00 */
[----:B------:R1:W-:Y:S04]  /*1e740*/  STL.64 [R1+0x31e0], R248 ;  /* 0x0031e0f801007387 */ /* 0x0003e80000100a00 */
[----:B-1----:R-:W2:Y:S04]  /*1e750*/  LDL.LU.64 R248, [R1+0xbf0] ;  /* 0x000bf00001f87983 */ /* 0x002ea80000300a00 */
[----:B------:R1:W-:Y:S04]  /*1e760*/  STL.64 [R1+0xb18], R24 ;  /* 0x000b181801007387 */ /* 0x0003e80000100a00 */
[----:B-1----:R-:W3:Y:S01]  /*1e770*/  LDL.LU.64 R24, [R1+0x3798] ;  /* 0x0037980001187983 */ /* 0x002ee20000300a00 */
[----:B--2---:R-:W-:-:S05]  /*1e780*/  IMAD.WIDE R248, R251, 0x4, R248 ;  /* 0x00000004fbf87825 */ /* 0x004fca00078e02f8 */
[----:B------:R3:W-:Y:S02]  /*1e790*/  STL.64 [R1+0xb58], R248 ;  /* 0x000b58f801007387 */ /* 0x0007e40000100a00 */
[C---:B---3--:R-:W-:Y:S02]  /*1e7a0*/  IMAD.WIDE R248, R251.reuse, 0x4, R24 ;  /* 0x00000004fbf87825 */ /* 0x048fe400078e0218 */
[----:B------:R-:W2:Y:S04]  /*1e7b0*/  LDL.LU.64 R24, [R1+0xb30] ;  /* 0x000b300001187983 */ /* 0x000ea80000300a00 */
[----:B------:R1:W-:Y:S02]  /*1e7c0*/  STL.64 [R1+0xb98], R248 ;  /* 0x000b98f801007387 */ /* 0x0003e40000100a00 */
[----:B-1----:R-:W-:-:S02]  /*1e7d0*/  IMAD.WIDE R248, R251, 0x4, R224 ;  /* 0x00000004fbf87825 */ /* 0x002fc400078e02e0 */
[----:B------:R-:W3:Y:S02]  /*1e7e0*/  LDL.LU.64 R224, [R1+0x3790] ;  /* 0x0037900001e07983 */ /* 0x000ee40000300a00 */
[C---:B------:R-:W-:Y:S02]  /*1e7f0*/  IMAD.WIDE R94, R251.reuse, 0x4, R94 ;  /* 0x00000004fb5e7825 */ /* 0x040fe400078e025e */
[----:B------:R1:W-:Y:S04]  /*1e800*/  STL.64 [R1+0xbd8], R248 ;  /* 0x000bd8f801007387 */ /* 0x0003e80000100a00 */
[----:B------:R4:W-:Y:S01]  /*1e810*/  STL.64 [R1+0xbd0], R94 ;  /* 0x000bd05e01007387 */ /* 0x0009e20000100a00 */
[----:B-1----:R-:W-:-:S04]  /*1e820*/  IMAD.WIDE R248, R251, 0x4, R182 ;  /* 0x00000004fbf87825 */ /* 0x002fc800078e02b6 */
[C---:B------:R-:W-:Y:S01]  /*1e830*/  IMAD.WIDE R182, R251.reuse, 0x4, R58 ;  /* 0x00000004fbb67825 */ /* 0x040fe200078e023a */
[----:B------:R-:W-:Y:S03]  /*1e840*/  STL.64 [R1+0xbc8], R248 ;  /* 0x000bc8f801007387 */ /* 0x000fe60000100a00 */
[C---:B----4-:R-:W-:Y:S01]  /*1e850*/  IMAD.WIDE R94, R251.reuse, 0x4, R198 ;  /* 0x00000004fb5e7825 */ /* 0x050fe200078e02c6 */
[----:B------:R-:W-:Y:S03]  /*1e860*/  STL.64 [R1+0xbc0], R182 ;  /* 0x000bc0b601007387 */ /* 0x000fe60000100a00 */
[C---:B------:R-:W-:Y:S01]  /*1e870*/  IMAD.WIDE R58, R251.reuse, 0x4, R28 ;  /* 0x00000004fb3a7825 */ /* 0x040fe200078e021c */
[----:B------:R1:W-:Y:S03]  /*1e880*/  STL.64 [R1+0xbb8], R94 ;  /* 0x000bb85e01007387 */ /* 0x0003e60000100a00 */
[----:B------:R-:W-:-:S02]  /*1e890*/  IMAD.WIDE R28, R251, 0x4, R98 ;  /* 0x00000004fb1c7825 */ /* 0x000fc400078e0262 */
[----:B------:R-:W4:Y:S04]  /*1e8a0*/  LDL.LU.64 R98, [R1+0xb10] ;  /* 0x000b100001627983 */ /* 0x000f280000300a00 */
[----:B------:R1:W-:Y:S04]  /*1e8b0*/  STL.64 [R1+0xbb0], R58 ;  /* 0x000bb03a01007387 */ /* 0x0003e80000100a00 */
[----:B------:R1:W-:Y:S02]  /*1e8c0*/  STL.64 [R1+0xba8], R28 ;  /* 0x000ba81c01007387 */ /* 0x0003e40000100a00 */
[----:B-1----:R-:W-:-:S04]  /*1e8d0*/  IMAD.WIDE R94, R251, 0x4, R128 ;  /* 0x00000004fb5e7825 */ /* 0x002fc800078e0280 */
[----:B------:R-:W-:-:S04]  /*1e8e0*/  IMAD.WIDE R58, R251, 0x4, R230 ;  /* 0x00000004fb3a7825 */ /* 0x000fc800078e02e6 */
[C---:B------:R-:W-:Y:S01]  /*1e8f0*/  IMAD.WIDE R28, R251.reuse, 0x4, R170 ;  /* 0x00000004fb1c7825 */ /* 0x040fe200078e02aa */
[----:B------:R1:W-:Y:S04]  /*1e900*/  STL.64 [R1+0xba0], R58 ;  /* 0x000ba03a01007387 */ /* 0x0003e80000100a00 */
[----:B------:R1:W-:Y:S04]  /*1e910*/  STL.64 [R1+0xb90], R28 ;  /* 0x000b901c01007387 */ /* 0x0003e80000100a00 */
[----:B------:R1:W-:Y:S02]  /*1e920*/  STL.64 [R1+0xb88], R94 ;  /* 0x000b885e01007387 */ /* 0x0003e40000100a00 */
[----:B-1----:R-:W-:-:S02]  /*1e930*/  IMAD.WIDE R58, R251, 0x4, R14 ;  /* 0x00000004fb3a7825 */ /* 0x002fc400078e020e */
[----:B------:R-:W4:Y:S02]  /*1e940*/  LDL.LU.64 R14, [R1+0xb08] ;  /* 0x000b0800010e7983 */ /* 0x000f240000300a00 */
[C---:B------:R-:W-:Y:S02]  /*1e950*/  IMAD.WIDE R28, R251.reuse, 0x4, R96 ;  /* 0x00000004fb1c7825 */ /* 0x040fe400078e0260 */
[----:B------:R1:W-:Y:S04]  /*1e960*/  STL.64 [R1+0xb80], R58 ;  /* 0x000b803a01007387 */ /* 0x0003e80000100a00 */
[----:B------:R-:W4:Y:S01]  /*1e970*/  LDL.LU.64 R96, [R1+0xb00] ;  /* 0x000b000001607983 */ /* 0x000f220000300a00 */
[----:B------:R-:W-:-:S03]  /*1e980*/  IMAD.WIDE R94, R251, 0x4, R204 ;  /* 0x00000004fb5e7825 */ /* 0x000fc600078e02cc */
[----:B------:R3:W-:Y:S01]  /*1e990*/  STL.64 [R1+0xb78], R28 ;  /* 0x000b781c01007387 */ /* 0x0007e20000100a00 */
[----:B-1----:R-:W-:-:S03]  /*1e9a0*/  IMAD.WIDE R58, R251, 0x4, R72 ;  /* 0x00000004fb3a7825 */ /* 0x002fc600078e0248 */
[----:B------:R-:W4:Y:S04]  /*1e9b0*/  LDL.LU.64 R72, [R1+0xaf8] ;  /* 0x000af80001487983 */ /* 0x000f280000300a00 */
[----:B------:R-:W-:Y:S01]  /*1e9c0*/  STL.64 [R1+0xb70], R58 ;  /* 0x000b703a01007387 */ /* 0x000fe20000100a00 */
[----:B---3--:R-:W-:-:S05]  /*1e9d0*/  IMAD.WIDE R28, R251, 0x4, R224 ;  /* 0x00000004fb1c7825 */ /* 0x008fca00078e02e0 */
[----:B------:R-:W-:Y:S04]  /*1e9e0*/  STL.64 [R1+0xb68], R28 ;  /* 0x000b681c01007387 */ /* 0x000fe80000100a00 */
[----:B------:R1:W-:Y:S04]  /*1e9f0*/  STL.64 [R1+0xb60], R94 ;  /* 0x000b605e01007387 */ /* 0x0003e80000100a00 */
[----:B-1----:R-:W3:Y:S01]  /*1ea00*/  LDL.LU.64 R94, [R1+0xaf0] ;  /* 0x000af000015e7983 */ /* 0x002ee20000300a00 */
[----:B------:R-:W-:-:S04]  /*1ea10*/  IMAD.WIDE R58, R251, 0x4, R130 ;  /* 0x00000004fb3a7825 */ /* 0x000fc800078e0282 */
[C---:B------:R-:W-:Y:S01]  /*1ea20*/  IMAD.WIDE R28, R251.reuse, 0x4, R108 ;  /* 0x00000004fb1c7825 */ /* 0x040fe200078e026c */
[----:B------:R-:W-:Y:S04]  /*1ea30*/  STL.64 [R1+0xb50], R58 ;  /* 0x000b503a01007387 */ /* 0x000fe80000100a00 */
[----:B------:R-:W3:Y:S04]  /*1ea40*/  LDL.LU.64 R182, [R1+0xae8] ;  /* 0x000ae80001b67983 */ /* 0x000ee80000300a00 */
[----:B------:R1:W-:Y:S04]  /*1ea50*/  STL.64 [R1+0xb48], R28 ;  /* 0x000b481c01007387 */ /* 0x0003e80000100a00 */
[----:B------:R-:W3:Y:S01]  /*1ea60*/  LDL.LU.64 R248, [R1+0xad0] ;  /* 0x000ad00001f87983 */ /* 0x000ee20000300a00 */
[----:B-1----:R-:W-:-:S03]  /*1ea70*/  IMAD.WIDE R28, R251, 0x4, R126 ;  /* 0x00000004fb1c7825 */ /* 0x002fc600078e027e */
[----:B------:R-:W3:Y:S04]  /*1ea80*/  LDL.LU.64 R126, [R1+0xac8] ;  /* 0x000ac800017e7983 */ /* 0x000ee80000300a00 */
[----:B------:R1:W-:Y:S01]  /*1ea90*/  STL.64 [R1+0xb40], R28 ;  /* 0x000b401c01007387 */ /* 0x0003e20000100a00 */
[----:B--2---:R-:W-:-:S03]  /*1eaa0*/  IMAD.WIDE R108, R251, 0x4, R24 ;  /* 0x00000004fb6c7825 */ /* 0x004fc600078e0218 */
[----:B------:R-:W2:Y:S01]  /*1eab0*/  LDL.LU.64 R58, [R1+0xac0] ;  /* 0x000ac000013a7983 */ /* 0x000ea20000300a00 */
[----:B------:R-:W-:-:S03]  /*1eac0*/  IMAD.WIDE R24, R251, 0x4, R114 ;  /* 0x00000004fb187825 */ /* 0x000fc600078e0272 */
[----:B------:R-:W2:Y:S01]  /*1ead0*/  LDL.LU.64 R198, [R1+0xab8] ;  /* 0x000ab80001c67983 */ /* 0x000ea20000300a00 */
[----:B-1----:R-:W-:-:S05]  /*1eae0*/  IMAD.WIDE R28, R251, 0x4, R124 ;  /* 0x00000004fb1c7825 */ /* 0x002fca00078e027c */
[----:B------:R1:W-:Y:S01]  /*1eaf0*/  STL.64 [R1+0xb38], R28 ;  /* 0x000b381c01007387 */ /* 0x0003e20000100a00 */
[----:B------:R-:W-:-:S03]  /*1eb00*/  IMAD.WIDE R40, R251, 0x4, R40 ;  /* 0x00000004fb287825 */ /* 0x000fc600078e0228 */
[----:B-1----:R-:W2:Y:S04]  /*1eb10*/  LDL.LU.64 R28, [R1+0xab0] ;  /* 0x000ab000011c7983 */ /* 0x002ea80000300a00 */
[----:B------:R-:W2:Y:S04]  /*1eb20*/  LDL.LU.64 R230, [R1+0xa90] ;  /* 0x000a900001e67983 */ /* 0x000ea80000300a00 */
[----:B------:R-:W-:Y:S04]  /*1eb30*/  STL.64 [R1+0xb30], R108 ;  /* 0x000b306c01007387 */ /* 0x000fe80000100a00 */
[----:B------:R-:W2:Y:S04]  /*1eb40*/  LDL.LU.64 R170, [R1+0xa88] ;  /* 0x000a880001aa7983 */ /* 0x000ea80000300a00 */
[----:B------:R4:W-:Y:S04]  /*1eb50*/  STL.64 [R1+0xb28], R24 ;  /* 0x000b281801007387 */ /* 0x0009e80000100a00 */
[----:B------:R-:W2:Y:S04]  /*1eb60*/  LDL.LU.64 R128, [R1+0xa80] ;  /* 0x000a800001807983 */ /* 0x000ea80000300a00 */
[----:B------:R-:W2:Y:S01]  /*1eb70*/  LDL.LU.64 R224, [R1+0xa78] ;  /* 0x000a780001e07983 */ /* 0x000ea20000300a00 */
[----:B----4-:R-:W-:-:S03]  /*1eb80*/  IMAD.WIDE R24, R251, 0x4, R98 ;  /* 0x00000004fb187825 */ /* 0x010fc600078e0262 */
[----:B------:R-:W4:Y:S04]  /*1eb90*/  LDL.LU.64 R204, [R1+0xa70] ;  /* 0x000a700001cc7983 */ /* 0x000f280000300a00 */
[----:B------:R-:W4:Y:S01]  /*1eba0*/  LDL.LU.64 R130, [R1+0xa50] ;  /* 0x000a500001827983 */ /* 0x000f220000300a00 */
[----:B------:R-:W-:-:S03]  /*1ebb0*/  IMAD.WIDE R14, R251, 0x4, R14 ;  /* 0x00000004fb0e7825 */ /* 0x000fc600078e020e */
[----:B------:R1:W-:Y:S04]  /*1ebc0*/  STL.64 [R1+0xb20], R40 ;  /* 0x000b202801007387 */ /* 0x0003e80000100a00 */
[----:B------:R-:W4:Y:S04]  /*1ebd0*/  LDL.LU.64 R108, [R1+0xa48] ;  /* 0x000a4800016c7983 */ /* 0x000f280000300a00 */
[----:B------:R1:W-:Y:S04]  /*1ebe0*/  STL.64 [R1+0x2c80], R24 ;  /* 0x002c801801007387 */ /* 0x0003e80000100a00 */
[----:B------:R-:W4:Y:S01]  /*1ebf0*/  LDL.LU.64 R124, [R1+0xa40] ;  /* 0x000a4000017c7983 */ /* 0x000f220000300a00 */
[----:B-1----:R-:W-:-:S03]  /*1ec00*/  IMAD.WIDE R40, R251, 0x4, R96 ;  /* 0x00000004fb287825 */ /* 0x002fc600078e0260 */
[----:B------:R-:W4:Y:S04]  /*1ec10*/  LDL.LU.64 R24, [R1+0xa38] ;  /* 0x000a380001187983 */ /* 0x000f280000300a00 */
[----:B------:R-:W4:Y:S04]  /*1ec20*/  LDL.LU.64 R114, [R1+0xa30] ;  /* 0x000a300001727983 */ /* 0x000f280000300a00 */
[----:B------:R-:W4:Y:S04]  /*1ec30*/  LDL.LU.64 R96, [R1+0xa10] ;  /* 0x000a100001607983 */ /* 0x000f280000300a00 */
[----:B------:R1:W-:Y:S04]  /*1ec40*/  STL.64 [R1+0x2ca0], R14 ;  /* 0x002ca00e01007387 */ /* 0x0003e80000100a00 */
[----:B------:R1:W-:Y:S02]  /*1ec50*/  STL.64 [R1+0x2cb8], R40 ;  /* 0x002cb82801007387 */ /* 0x0003e40000100a00 */
[----:B-1----:R-:W-:-:S02]  /*1ec60*/  IMAD.WIDE R14, R251, 0x4, R72 ;  /* 0x00000004fb0e7825 */ /* 0x002fc400078e0248 */
[----:B------:R-:W4:Y:S04]  /*1ec70*/  LDL.LU.64 R40, [R1+0xa08] ;  /* 0x000a080001287983 */ /* 0x000f280000300a00 */
[----:B------:R-:W4:Y:S04]  /*1ec80*/  LDL.LU.64 R98, [R1+0xa00] ;  /* 0x000a000001627983 */ /* 0x000f280000300a00 */
[----:B------:R1:W-:Y:S04]  /*1ec90*/  STL.64 [R1+0x2cd0], R14 ;  /* 0x002cd00e01007387 */ /* 0x0003e80000100a00 */
[----:B-1----:R-:W4:Y:S04]  /*1eca0*/  LDL.LU.64 R14, [R1+0x9f8] ;  /* 0x0009f800010e7983 */ /* 0x002f280000300a00 */
[----:B------:R-:W4:Y:S01]  /*1ecb0*/  LDL.LU.64 R72, [R1+0x9f0] ;  /* 0x0009f00001487983 */ /* 0x000f220000300a00 */
[----:B---3--:R-:W-:-:S05]  /*1ecc0*/  IMAD.WIDE R94, R251, 0x4, R94 ;  /* 0x00000004fb5e7825 */ /* 0x008fca00078e025e */
[----:B------:R1:W-:Y:S04]  /*1ecd0*/  STL.64 [R1+0x2ce8], R94 ;  /* 0x002ce85e01007387 */ /* 0x0003e80000100a00 */
[----:B-1----:R-:W3:Y:S01]  /*1ece0*/  LDL.LU.64 R94, [R1+0x3788] ;  /* 0x00378800015e7983 */ /* 0x002ee20000300a00 */
[----:B------:R-:W-:-:S04]  /*1ecf0*/  IMAD.WIDE R182, R251, 0x4, R182 ;  /* 0x00000004fbb67825 */ /* 0x000fc800078e02b6 */
[C---:B------:R-:W-:Y:S01]  /*1ed00*/  IMAD.WIDE R60, R251.reuse, 0x4, R60 ;  /* 0x00000004fb3c7825 */ /* 0x040fe200078e023c */
[----:B------:R1:W-:Y:S03]  /*1ed10*/  STL.64 [R1+0x2d00], R182 ;  /* 0x002d00b601007387 */ /* 0x0003e60000100a00 */
[C---:B------:R-:W-:Y:S01]  /*1ed20*/  IMAD.WIDE R248, R251.reuse, 0x4, R248 ;  /* 0x00000004fbf87825 */ /* 0x040fe200078e02f8 */
[----:B-1----:R-:W3:Y:S04]  /*1ed30*/  LDL.LU.64 R182, [R1+0x3780] ;  /* 0x0037800001b67983 */ /* 0x002ee80000300a00 */
[----:B------:R1:W-:Y:S01]  /*1ed40*/  STL.64 [R1+0x2d18], R60 ;  /* 0x002d183c01007387 */ /* 0x0003e20000100a00 */
[----:B--2---:R-:W-:-:S03]  /*1ed50*/  IMAD.WIDE R58, R251, 0x4, R58 ;  /* 0x00000004fb3a7825 */ /* 0x004fc600078e023a */
[----:B-1----:R-:W2:Y:S04]  /*1ed60*/  LDL.LU.64 R60, [R1+0x3778] ;  /* 0x00377800013c7983 */ /* 0x002ea80000300a00 */
[----:B------:R1:W-:Y:S01]  /*1ed70*/  STL.64 [R1+0x2d38], R248 ;  /* 0x002d38f801007387 */ /* 0x0003e20000100a00 */
[----:B------:R-:W-:-:S04]  /*1ed80*/  IMAD.WIDE R198, R251, 0x4, R198 ;  /* 0x00000004fbc67825 */ /* 0x000fc800078e02c6 */
[C---:B-1----:R-:W-:Y:S02]  /*1ed90*/  IMAD.WIDE R248, R251.reuse, 0x4, R126 ;  /* 0x00000004fbf87825 */ /* 0x042fe400078e027e */
[----:B------:R-:W2:Y:S02]  /*1eda0*/  LDL.LU.64 R126, [R1+0x9d0] ;  /* 0x0009d000017e7983 */ /* 0x000ea40000300a00 */
[C---:B------:R-:W-:Y:S02]  /*1edb0*/  IMAD.WIDE R28, R251.reuse, 0x4, R28 ;  /* 0x00000004fb1c7825 */ /* 0x040fe400078e021c */
[----:B------:R-:W-:Y:S04]  /*1edc0*/  STL.64 [R1+0x2d50], R248 ;  /* 0x002d50f801007387 */ /* 0x000fe80000100a00 */
[----:B------:R-:W-:Y:S04]  /*1edd0*/  STL.64 [R1+0x2d60], R58 ;  /* 0x002d603a01007387 */ /* 0x000fe80000100a00 */
[----:B------:R-:W-:Y:S04]  /*1ede0*/  STL.64 [R1+0x2d78], R198 ;  /* 0x002d78c601007387 */ /* 0x000fe80000100a00 */
[----:B------:R1:W-:Y:S02]  /*1edf0*/  STL.64 [R1+0x2d88], R28 ;  /* 0x002d881c01007387 */ /* 0x0003e40000100a00 */
[----:B-1----:R-:W-:-:S04]  /*1ee00*/  IMAD.WIDE R28, R251, 0x4, R230 ;  /* 0x00000004fb1c7825 */ /* 0x002fc800078e02e6 */
[----:B----4-:R-:W-:-:S04]  /*1ee10*/  IMAD.WIDE R24, R251, 0x4, R24 ;  /* 0x00000004fb187825 */ /* 0x010fc800078e0218 */
[----:B---3--:R-:W-:-:S04]  /*1ee20*/  IMAD.WIDE R58, R251, 0x4, R94 ;  /* 0x00000004fb3a7825 */ /* 0x008fc800078e025e */
[C---:B------:R-:W-:Y:S01]  /*1ee30*/  IMAD.WIDE R94, R251.reuse, 0x4, R200 ;  /* 0x00000004fb5e7825 */ /* 0x040fe200078e02c8 */
[----:B------:R1:W-:Y:S04]  /*1ee40*/  STL.64 [R1+0x2d98], R58 ;  /* 0x002d983a01007387 */ /* 0x0003e80000100a00 */
[----:B------:R3:W-:Y:S04]  /*1ee50*/  STL.64 [R1+0x2da8], R94 ;  /* 0x002da85e01007387 */ /* 0x0007e80000100a00 */
[----:B------:R4:W-:Y:S01]  /*1ee60*/  STL.64 [R1+0x2db0], R28 ;  /* 0x002db01c01007387 */ /* 0x0009e20000100a00 */
[----:B-1----:R-:W-:-:S04]  /*1ee70*/  IMAD.WIDE R58, R251, 0x4, R170 ;  /* 0x00000004fb3a7825 */ /* 0x002fc800078e02aa */
[C---:B---3--:R-:W-:Y:S01]  /*1ee80*/  IMAD.WIDE R94, R251.reuse, 0x4, R128 ;  /* 0x00000004fb5e7825 */ /* 0x048fe200078e0280 */
[----:B------:R1:W-:Y:S03]  /*1ee90*/  STL.64 [R1+0x2dc0], R58 ;  /* 0x002dc03a01007387 */ /* 0x0003e60000100a00 */
[C---:B----4-:R-:W-:Y:S01]  /*1eea0*/  IMAD.WIDE R28, R251.reuse, 0x4, R224 ;  /* 0x00000004fb1c7825 */ /* 0x050fe200078e02e0 */
[----:B------:R3:W-:Y:S04]  /*1eeb0*/  STL.64 [R1+0x2dd0], R94 ;  /* 0x002dd05e01007387 */ /* 0x0007e80000100a00 */
[----:B------:R4:W-:Y:S01]  /*1eec0*/  STL.64 [R1+0x2de0], R28 ;  /* 0x002de01c01007387 */ /* 0x0009e20000100a00 */
[----:B-1----:R-:W-:-:S04]  /*1eed0*/  IMAD.WIDE R58, R251, 0x4, R204 ;  /* 0x00000004fb3a7825 */ /* 0x002fc800078e02cc */
[C---:B---3--:R-:W-:Y:S01]  /*1eee0*/  IMAD.WIDE R94, R251.reuse, 0x4, R206 ;  /* 0x00000004fb5e7825 */ /* 0x048fe200078e02ce */
[----:B------:R1:W-:Y:S03]  /*1eef0*/  STL.64 [R1+0x2df0], R58 ;  /* 0x002df03a01007387 */ /* 0x0003e60000100a00 */
[C---:B----4-:R-:W-:Y:S01]  /*1ef00*/  IMAD.WIDE R28, R251.reuse, 0x4, R6 ;  /* 0x00000004fb1c7825 */ /* 0x050fe200078e0206 */
[----:B------:R-:W-:Y:S03]  /*1ef10*/  STL.64 [R1+0x2e08], R94 ;  /* 0x002e085e01007387 */ /* 0x000fe60000100a00 */
[C---:B------:R-:W-:Y:S01]  /*1ef20*/  IMAD.WIDE R6, R251.reuse, 0x4, R108 ;  /* 0x00000004fb067825 */ /* 0x040fe200078e026c */
[----:B------:R3:W-:Y:S03]  /*1ef30*/  STL.64 [R1+0x2e20], R28 ;  /* 0x002e201c01007387 */ /* 0x0007e60000100a00 */
[----:B-1----:R-:W-:-:S05]  /*1ef40*/  IMAD.WIDE R58, R251, 0x4, R130 ;  /* 0x00000004fb3a7825 */ /* 0x002fca00078e0282 */
[----:B------:R-:W-:Y:S01]  /*1ef50*/  STL.64 [R1+0x2e40], R58 ;  /* 0x002e403a01007387 */ /* 0x000fe20000100a00 */
[----:B---3--:R-:W-:-:S03]  /*1ef60*/  IMAD.WIDE R28, R251, 0x4, R124 ;  /* 0x00000004fb1c7825 */ /* 0x008fc600078e027c */
[----:B------:R1:W-:Y:S04]  /*1ef70*/  STL.64 [R1+0x2e50], R6 ;  /* 0x002e500601007387 */ /* 0x0003e80000100a00 */
[----:B------:R3:W-:Y:S04]  /*1ef80*/  STL.64 [R1+0x2e60], R28 ;  /* 0x002e601c01007387 */ /* 0x0007e80000100a00 */
[----:B------:R-:W-:Y:S01]  /*1ef90*/  STL.64 [R1+0x2e70], R24 ;  /* 0x002e701801007387 */ /* 0x000fe20000100a00 */
[----:B-1----:R-:W-:-:S04]  /*1efa0*/  IMAD.WIDE R6, R251, 0x4, R114 ;  /* 0x00000004fb067825 */ /* 0x002fc800078e0272 */
[C---:B---3--:R-:W-:Y:S01]  /*1efb0*/  IMAD.WIDE R28, R251.reuse, 0x4, R186 ;  /* 0x00000004fb1c7825 */ /* 0x048fe200078e02ba */
[----:B------:R1:W-:Y:S04]  /*1efc0*/  STL.64 [R1+0x2e80], R6 ;  /* 0x002e800601007387 */ /* 0x0003e80000100a00 */
[----:B------:R3:W-:Y:S01]  /*1efd0*/  STL.64 [R1+0x2e90], R28 ;  /* 0x002e901c01007387 */ /* 0x0007e20000100a00 */
[----:B-1----:R-:W-:-:S03]  /*1efe0*/  IMAD.WIDE R6, R251, 0x4, R96 ;  /* 0x00000004fb067825 */ /* 0x002fc600078e0260 */
[----:B------:R-:W4:Y:S01]  /*1eff0*/  LDL.LU.64 R96, [R1+0x9c8] ;  /* 0x0009c80001607983 */ /* 0x000f220000300a00 */
[----:B------:R-:W-:-:S04]  /*1f000*/  IMAD.WIDE R24, R251, 0x4, R136 ;  /* 0x00000004fb187825 */ /* 0x000fc800078e0288 */
[C---:B---3--:R-:W-:Y:S01]  /*1f010*/  IMAD.WIDE R28, R251.reuse, 0x4, R40 ;  /* 0x00000004fb1c7825 */ /* 0x048fe200078e0228 */
[----:B------:R1:W-:Y:S04]  /*1f020*/  STL.64 [R1+0x2ea0], R24 ;  /* 0x002ea01801007387 */ /* 0x0003e80000100a00 */
[----:B------:R3:W-:Y:S04]  /*1f030*/  STL.64 [R1+0x2ec8], R6 ;  /* 0x002ec80601007387 */ /* 0x0007e80000100a00 */
[----:B------:R-:W-:Y:S01]  /*1f040*/  STL.64 [R1+0x2ed8], R28 ;  /* 0x002ed81c01007387 */ /* 0x000fe20000100a00 */
[----:B-1----:R-:W-:-:S04]  /*1f050*/  IMAD.WIDE R24, R251, 0x4, R14 ;  /* 0x00000004fb187825 */ /* 0x002fc800078e020e */
[----:B---3--:R-:W-:-:S04]  /*1f060*/  IMAD.WIDE R6, R251, 0x4, R98 ;  /* 0x00000004fb067825 */ /* 0x008fc800078e0262 */
[C---:B------:R-:W-:Y:S01]  /*1f070*/  IMAD.WIDE R14, R251.reuse, 0x4, R72 ;  /* 0x00000004fb0e7825 */ /* 0x040fe200078e0248 */
[----:B------:R1:W-:Y:S04]  /*1f080*/  STL.64 [R1+0x2ee8], R6 ;  /* 0x002ee80601007387 */ /* 0x0003e80000100a00 */
[----:B------:R-:W-:Y:S04]  /*1f090*/  STL.64 [R1+0x2f00], R24 ;  /* 0x002f001801007387 */ /* 0x000fe80000100a00 */
[----:B------:R-:W3:Y:S01]  /*1f0a0*/  LDL.LU.64 R58, [R1+0x9c0] ;  /* 0x0009c000013a7983 */ /* 0x000ee20000300a00 */
[----:B-1----:R-:W-:-:S03]  /*1f0b0*/  IMAD.WIDE R6, R251, 0x4, R56 ;  /* 0x00000004fb067825 */ /* 0x002fc600078e0238 */
[----:B------:R1:W-:Y:S04]  /*1f0c0*/  STL.64 [R1+0x2f18], R14 ;  /* 0x002f180e01007387 */ /* 0x0003e80000100a00 */
[----:B------:R-:W3:Y:S04]  /*1f0d0*/  LDL.LU.64 R198, [R1+0x9b8] ;  /* 0x0009b80001c67983 */ /* 0x000ee80000300a00 */
[----:B------:R2:W-:Y:S04]  /*1f0e0*/  STL.64 [R1+0x2f30], R6 ;  /* 0x002f300601007387 */ /* 0x0005e80000100a00 */
[----:B------:R-:W3:Y:S01]  /*1f0f0*/  LDL.LU.64 R28, [R1+0x9b0] ;  /* 0x0009b000011c7983 */ /* 0x000ee20000300a00 */
[----:B-1----:R-:W-:-:S03]  /*1f100*/  IMAD.WIDE R14, R251, 0x4, R82 ;  /* 0x00000004fb0e7825 */ /* 0x002fc600078e0252 */
[----:B------:R-:W3:Y:S01]  /*1f110*/  LDL.LU.64 R94, [R1+0x990] ;  /* 0x00099000015e7983 */ /* 0x000ee20000300a00 */
[----:B--2---:R-:W-:-:S03]  /*1f120*/  IMAD.WIDE R6, R251, 0x4, R126 ;  /* 0x00000004fb067825 */ /* 0x004fc600078e027e */
[----:B------:R-:W-:Y:S04]  /*1f130*/  STL.64 [R1+0x2f48], R14 ;  /* 0x002f480e01007387 */ /* 0x000fe80000100a00 */
[----:B------:R-:W2:Y:S04]  /*1f140*/  LDL.LU.64 R200, [R1+0x988] ;  /* 0x0009880001c87983 */ /* 0x000ea80000300a00 */
[----:B------:R1:W-:Y:S04]  /*1f150*/  STL.64 [R1+0x2f70], R6 ;  /* 0x002f700601007387 */ /* 0x0003e80000100a00 */
[----:B------:R-:W2:Y:S04]  /*1f160*/  LDL.LU.64 R230, [R1+0x980] ;  /* 0x0009800001e67983 */ /* 0x000ea80000300a00 */
[----:B------:R-:W2:Y:S04]  /*1f170*/  LDL.LU.64 R170, [R1+0x950] ;  /* 0x0009500001aa7983 */ /* 0x000ea80000300a00 */
[----:B------:R-:W2:Y:S04]  /*1f180*/  LDL.LU.64 R128, [R1+0x910] ;  /* 0x0009100001807983 */ /* 0x000ea80000300a00 */
[----:B------:R-:W2:Y:S04]  /*1f190*/  LDL.LU.64 R224, [R1+0x8d0] ;  /* 0x0008d00001e07983 */ /* 0x000ea80000300a00 */
[----:B------:R-:W2:Y:S04]  /*1f1a0*/  LDL.LU.64 R204, [R1+0x890] ;  /* 0x0008900001cc7983 */ /* 0x000ea80000300a00 */
        /* <DEDUP_REMOVED lines=12> */
[----:B------:R-:W2:Y:S01]  /*1f270*/  LDL.LU.64 R72, [R1+0x970] ;  /* 0x0009700001487983 */ /* 0x000ea20000300a00 */
[----:B----4-:R-:W-:-:S03]  /*1f280*/  IMAD.WIDE R56, R251, 0x4, R96 ;  /* 0x00000004fb387825 */ /* 0x010fc600078e0260 */
[----:B------:R-:W4:Y:S04]  /*1f290*/  LDL.LU.64 R96, [R1+0x938] ;  /* 0x0009380001607983 */ /* 0x000f280000300a00 */
[----:B------:R-:W4:Y:S04]  /*1f2a0*/  LDL.LU.64 R248, [R1+0x8f8] ;  /* 0x0008f80001f87983 */ /* 0x000f280000300a00 */
[----:B------:R1:W-:Y:S01]  /*1f2b0*/  STL.64 [R1+0x2f80], R56 ;  /* 0x002f803801007387 */ /* 0x0003e20000100a00 */
[----:B------:R-:W-:-:S04]  /*1f2c0*/  IMAD.WIDE R104, R251, 0x4, R104 ;  /* 0x00000004fb687825 */ /* 0x000fc800078e0268 */
[C---:B------:R-:W-:Y:S01]  /*1f2d0*/  IMAD.WIDE R214, R251.reuse, 0x4, R214 ;  /* 0x00000004fbd67825 */ /* 0x040fe200078e02d6 */
[----:B-1----:R-:W4:Y:S04]  /*1f2e0*/  LDL.LU.64 R56, [R1+0x8b8] ;  /* 0x0008b80001387983 */ /* 0x002f280000300a00 */
[----:B------:R-:W4:Y:S04]  /*1f2f0*/  LDL.LU.64 R82, [R1+0x878] ;  /* 0x0008780001527983 */ /* 0x000f280000300a00 */
[----:B------:R-:W4:Y:S01]  /*1f300*/  LDL.LU.64 R126, [R1+0x838] ;  /* 0x00083800017e7983 */ /* 0x000f220000300a00 */
[----:B---3--:R-:W-:-:S05]  /*1f310*/  IMAD.WIDE R58, R251, 0x4, R58 ;  /* 0x00000004fb3a7825 */ /* 0x008fca00078e023a */
[----:B------:R1:W-:Y:S01]  /*1f320*/  STL.64 [R1+0x2f98], R58 ;  /* 0x002f983a01007387 */ /* 0x0003e20000100a00 */
[----:B------:R-:W-:-:S04]  /*1f330*/  IMAD.WIDE R198, R251, 0x4, R198 ;  /* 0x00000004fbc67825 */ /* 0x000fc800078e02c6 */
[C---:B------:R-:W-:Y:S01]  /*1f340*/  IMAD.WIDE R28, R251.reuse, 0x4, R28 ;  /* 0x00000004fb1c7825 */ /* 0x040fe200078e021c */
[----:B-1----:R-:W3:Y:S04]  /*1f350*/  LDL.LU.64 R58, [R1+0x3770] ;  /* 0x00377000013a7983 */ /* 0x002ee80000300a00 */
[----:B------:R1:W-:Y:S01]  /*1f360*/  STL.64 [R1+0x2fa8], R198 ;  /* 0x002fa8c601007387 */ /* 0x0003e20000100a00 */
[----:B------:R-:W-:-:S04]  /*1f370*/  IMAD.WIDE R94, R251, 0x4, R94 ;  /* 0x00000004fb5e7825 */ /* 0x000fc800078e025e */
[C---:B--2---:R-:W-:Y:S01]  /*1f380*/  IMAD.WIDE R200, R251.reuse, 0x4, R200 ;  /* 0x00000004fbc87825 */ /* 0x044fe200078e02c8 */
[----:B-1----:R-:W2:Y:S04]  /*1f390*/  LDL.LU.64 R198, [R1+0x3768] ;  /* 0x0037680001c67983 */ /* 0x002ea80000300a00 */
[----:B------:R1:W-:Y:S01]  /*1f3a0*/  STL.64 [R1+0x2fb8], R28 ;  /* 0x002fb81c01007387 */ /* 0x0003e20000100a00 */
[----:B------:R-:W-:-:S04]  /*1f3b0*/  IMAD.WIDE R230, R251, 0x4, R230 ;  /* 0x00000004fbe67825 */ /* 0x000fc800078e02e6 */
[C---:B------:R-:W-:Y:S01]  /*1f3c0*/  IMAD.WIDE R170, R251.reuse, 0x4, R170 ;  /* 0x00000004fbaa7825 */ /* 0x040fe200078e02aa */
[----:B-1----:R-:W2:Y:S04]  /*1f3d0*/  LDL.LU.64 R28, [R1+0x3760] ;  /* 0x00376000011c7983 */ /* 0x002ea80000300a00 */
[----:B------:R1:W-:Y:S01]  /*1f3e0*/  STL.64 [R1+0x2fc8], R104 ;  /* 0x002fc86801007387 */ /* 0x0003e20000100a00 */
[----:B------:R-:W-:-:S03]  /*1f3f0*/  IMAD.WIDE R128, R251, 0x4, R128 ;  /* 0x00000004fb807825 */ /* 0x000fc600078e0280 */
        /* <DEDUP_REMOVED lines=50> */
[----:B----4-:R-:W-:-:S03]  /*1f720*/  IMAD.WIDE R96, R251, 0x4, R96 ;  /* 0x00000004fb607825 */ /* 0x010fc600078e0260 */
        /* <DEDUP_REMOVED lines=12> */
[----:B-1----:R-:W3:Y:S01]  /*1f7f0*/  LDL.LU.64 R96, [R1+0x36a0] ;  /* 0x0036a00001607983 */ /* 0x002ee20000300a00 */
[----:B------:R-:W-:-:S05]  /*1f800*/  IMAD.WIDE R248, R251, 0x4, R248 ;  /* 0x00000004fbf87825 */ /* 0x000fca00078e02f8 */
[----:B------:R1:W-:Y:S01]  /*1f810*/  STL.64 [R1+0x30e8], R248 ;  /* 0x0030e8f801007387 */ /* 0x0003e20000100a00 */
[----:B------:R-:W-:-:S04]  /*1f820*/  IMAD.WIDE R64, R251, 0x4, R64 ;  /* 0x00000004fb407825 */ /* 0x000fc800078e0240 */
[----:B-1----:R-:W-:-:S04]  /*1f830*/  IMAD.WIDE R248, R251, 0x4, R56 ;  /* 0x00000004fbf87825 */ /* 0x002fc800078e0238 */
[C---:B------:R-:W-:Y:S01]  /*1f840*/  IMAD.WIDE R56, R251.reuse, 0x4, R82 ;  /* 0x00000004fb387825 */ /* 0x040fe200078e0252 */
[----:B------:R-:W-:Y:S03]  /*1f850*/  STL.64 [R1+0x30f8], R248 ;  /* 0x0030f8f801007387 */ /* 0x000fe60000100a00 */
[C---:B------:R-:W-:Y:S01]  /*1f860*/  IMAD.WIDE R82, R251.reuse, 0x4, R126 ;  /* 0x00000004fb527825 */ /* 0x040fe200078e027e */
[----:B------:R-:W-:Y:S04]  /*1f870*/  STL.64 [R1+0x3108], R56 ;  /* 0x0031083801007387 */ /* 0x000fe80000100a00 */
[----:B------:R1:W-:Y:S04]  /*1f880*/  STL.64 [R1+0x3118], R82 ;  /* 0x0031185201007387 */ /* 0x0003e80000100a00 */
[----:B------:R1:W-:Y:S02]  /*1f890*/  STL.64 [R1+0x3130], R64 ;  /* 0x0031304001007387 */ /* 0x0003e40000100a00 */
[----:B-1----:R-:W-:-:S02]  /*1f8a0*/  IMAD.WIDE R82, R251, 0x4, R220 ;  /* 0x00000004fb527825 */ /* 0x002fc400078e02dc */
[----:B------:R-:W4:Y:S02]  /*1f8b0*/  LDL.LU.64 R64, [R1+0x7e8] ;  /* 0x0007e80001407983 */ /* 0x000f240000300a00 */
[----:B--2---:R-:W-:-:S04]  /*1f8c0*/  IMAD.WIDE R2, R251, 0x4, R2 ;  /* 0x00000004fb027825 */ /* 0x004fc800078e0202 */
[----:B---3--:R-:W-:-:S05]  /*1f8d0*/  IMAD.WIDE R56, R251, 0x4, R96 ;  /* 0x00000004fb387825 */ /* 0x008fca00078e0260 */
[----:B------:R1:W-:Y:S04]  /*1f8e0*/  STL.64 [R1+0x3138], R56 ;  /* 0x0031383801007387 */ /* 0x0003e80000100a00 */
[----:B------:R-:W-:Y:S04]  /*1f8f0*/  STL.64 [R1+0x3140], R82 ;  /* 0x0031405201007387 */ /* 0x000fe80000100a00 */
[----:B------:R-:W2:Y:S01]  /*1f900*/  LDL.LU.64 R96, [R1+0x7a8] ;  /* 0x0007a80001607983 */ /* 0x000ea20000300a00 */
[----:B-1----:R-:W-:-:S05]  /*1f910*/  IMAD.WIDE R56, R251, 0x4, R112 ;  /* 0x00000004fb387825 */ /* 0x002fca00078e0270 */
[----:B------:R-:W-:Y:S04]  /*1f920*/  STL.64 [R1+0x3148], R56 ;  /* 0x0031483801007387 */ /* 0x000fe80000100a00 */
[----:B------:R-:W3:Y:S04]  /*1f930*/  LDL.LU.64 R220, [R1+0x768] ;  /* 0x0007680001dc7983 */ /* 0x000ee80000300a00 */
[----:B------:R1:W-:Y:S04]  /*1f940*/  STL.64 [R1+0x3150], R2 ;  /* 0x0031500201007387 */ /* 0x0003e80000100a00 */
[----:B------:R-:W3:Y:S04]  /*1f950*/  LDL.LU.64 R112, [R1+0x728] ;  /* 0x0007280001707983 */ /* 0x000ee80000300a00 */
[----:B-1----:R-:W3:Y:S01]  /*1f960*/  LDL.LU.64 R2, [R1+0x6e8] ;  /* 0x0006e80001027983 */ /* 0x002ee20000300a00 */
[----:B------:R-:W-:-:S04]  /*1f970*/  IMAD.WIDE R72, R251, 0x4, R72 ;  /* 0x00000004fb487825 */ /* 0x000fc800078e0248 */
[C---:B----4-:R-:W-:Y:S01]  /*1f980*/  IMAD.WIDE R82, R251.reuse, 0x4, R136 ;  /* 0x00000004fb527825 */ /* 0x050fe200078e0288 */
[----:B------:R1:W-:Y:S03]  /*1f990*/  STL.64 [R1+0x3158], R72 ;  /* 0x0031584801007387 */ /* 0x0003e60000100a00 */
[C---:B------:R-:W-:Y:S01]  /*1f9a0*/  IMAD.WIDE R56, R251.reuse, 0x4, R124 ;  /* 0x00000004fb387825 */ /* 0x040fe200078e027c */
[----:B------:R-:W-:Y:S04]  /*1f9b0*/  STL.64 [R1+0x3160], R82 ;  /* 0x0031605201007387 */ /* 0x000fe80000100a00 */
[----:B------:R4:W-:Y:S01]  /*1f9c0*/  STL.64 [R1+0x3168], R56 ;  /* 0x0031683801007387 */ /* 0x0009e20000100a00 */
[----:B-1----:R-:W-:-:S04]  /*1f9d0*/  IMAD.WIDE R72, R251, 0x4, R142 ;  /* 0x00000004fb487825 */ /* 0x002fc800078e028e */
[C---:B------:R-:W-:Y:S01]  /*1f9e0*/  IMAD.WIDE R42, R251.reuse, 0x4, R42 ;  /* 0x00000004fb2a7825 */ /* 0x040fe200078e022a */
[----:B----4-:R-:W4:Y:S04]  /*1f9f0*/  LDL.LU.64 R56, [R1+0x6a8] ;  /* 0x0006a80001387983 */ /* 0x010f280000300a00 */
[----:B------:R1:W-:Y:S04]  /*1fa00*/  STL.64 [R1+0x3170], R72 ;  /* 0x0031704801007387 */ /* 0x0003e80000100a00 */
[----:B------:R-:W4:Y:S04]  /*1fa10*/  LDL.LU.64 R136, [R1+0x668] ;  /* 0x0006680001887983 */ /* 0x000f280000300a00 */
[----:B------:R1:W-:Y:S02]  /*1fa20*/  STL.64 [R1+0x3178], R42 ;  /* 0x0031782a01007387 */ /* 0x0003e40000100a00 */
[----:B-1----:R-:W-:-:S02]  /*1fa30*/  IMAD.WIDE R72, R251, 0x4, R176 ;  /* 0x00000004fb487825 */ /* 0x002fc400078e02b0 */
[----:B------:R-:W4:Y:S02]  /*1fa40*/  LDL.LU.64 R42, [R1+0x628] ;  /* 0x00062800012a7983 */ /* 0x000f240000300a00 */
[C---:B------:R-:W-:Y:S02]  /*1fa50*/  IMAD.WIDE R82, R251.reuse, 0x4, R34 ;  /* 0x00000004fb527825 */ /* 0x040fe400078e0222 */
[----:B------:R-:W4:Y:S04]  /*1fa60*/  LDL.LU.64 R124, [R1+0x5e8] ;  /* 0x0005e800017c7983 */ /* 0x000f280000300a00 */
[----:B------:R-:W4:Y:S01]  /*1fa70*/  LDL.LU.64 R142, [R1+0x5a8] ;  /* 0x0005a800018e7983 */ /* 0x000f220000300a00 */
[----:B------:R-:W-:-:S03]  /*1fa80*/  IMAD.WIDE R34, R251, 0x4, R216 ;  /* 0x00000004fb227825 */ /* 0x000fc600078e02d8 */
[----:B------:R1:W-:Y:S04]  /*1fa90*/  STL.64 [R1+0x3180], R72 ;  /* 0x0031804801007387 */ /* 0x0003e80000100a00 */
[----:B------:R-:W4:Y:S04]  /*1faa0*/  LDL.LU.64 R176, [R1+0x568] ;  /* 0x0005680001b07983 */ /* 0x000f280000300a00 */
[----:B------:R1:W-:Y:S02]  /*1fab0*/  STL.64 [R1+0x3188], R82 ;  /* 0x0031885201007387 */ /* 0x0003e40000100a00 */
[----:B-1----:R-:W-:-:S04]  /*1fac0*/  IMAD.WIDE R72, R251, 0x4, R30 ;  /* 0x00000004fb487825 */ /* 0x002fc800078e021e */
[C---:B------:R-:W-:Y:S01]  /*1fad0*/  IMAD.WIDE R30, R251.reuse, 0x4, R208 ;  /* 0x00000004fb1e7825 */ /* 0x040fe200078e02d0 */
[----:B------:R1:W-:Y:S04]  /*1fae0*/  STL.64 [R1+0x3190], R72 ;  /* 0x0031904801007387 */ /* 0x0003e80000100a00 */
[----:B------:R-:W4:Y:S04]  /*1faf0*/  LDL.LU.64 R82, [R1+0x528] ;  /* 0x0005280001527983 */ /* 0x000f280000300a00 */
[----:B------:R1:W-:Y:S04]  /*1fb00*/  STL.64 [R1+0x3198], R34 ;  /* 0x0031982201007387 */ /* 0x0003e80000100a00 */
[----:B------:R-:W4:Y:S01]  /*1fb10*/  LDL.LU.64 R126, [R1+0x4e8] ;  /* 0x0004e800017e7983 */ /* 0x000f220000300a00 */
[----:B------:R-:W-:-:S03]  /*1fb20*/  IMAD.WIDE R88, R251, 0x4, R88 ;  /* 0x00000004fb587825 */ /* 0x000fc600078e0258 */
[----:B------:R1:W-:Y:S04]  /*1fb30*/  STL.64 [R1+0x31a0], R30 ;  /* 0x0031a01e01007387 */ /* 0x0003e80000100a00 */
[----:B-1----:R-:W4:Y:S01]  /*1fb40*/  LDL.LU.64 R72, [R1+0x4a8] ;  /* 0x0004a80001487983 */ /* 0x002f220000300a00 */
[----:B------:R-:W-:-:S03]  /*1fb50*/  IMAD.WIDE R248, R251, 0x4, R64 ;  /* 0x00000004fbf87825 */ /* 0x000fc600078e0240 */
[----:B------:R-:W4:Y:S04]  /*1fb60*/  LDL.LU.64 R34, [R1+0x468] ;  /* 0x0004680001227983 */ /* 0x000f280000300a00 */
[----:B------:R-:W4:Y:S04]  /*1fb70*/  LDL.LU.64 R30, [R1+0x820] ;  /* 0x00082000011e7983 */ /* 0x000f280000300a00 */
[----:B------:R-:W4:Y:S04]  /*1fb80*/  LDL.LU.64 R216, [R1+0x818] ;  /* 0x0008180001d87983 */ /* 0x000f280000300a00 */
[----:B------:R-:W4:Y:S04]  /*1fb90*/  LDL.LU.64 R208, [R1+0x810] ;  /* 0x0008100001d07983 */ /* 0x000f280000300a00 */
[----:B------:R1:W-:Y:S04]  /*1fba0*/  STL.64 [R1+0x31a8], R88 ;  /* 0x0031a85801007387 */ /* 0x0003e80000100a00 */
[----:B-1----:R-:W4:Y:S04]  /*1fbb0*/  LDL.LU.64 R88, [R1+0x808] ;  /* 0x0008080001587983 */ /* 0x002f280000300a00 */
[----:B------:R-:W4:Y:S04]  /*1fbc0*/  LDL.LU.64 R64, [R1+0x800] ;  /* 0x0008000001407983 */ /* 0x000f280000300a00 */
[----:B------:R2:W-:Y:S02]  /*1fbd0*/  STL.64 [R1+0x9e8], R248 ;  /* 0x0009e8f801007387 */ /* 0x0005e40000100a00 */
[----:B--2---:R-:W-:-:S05]  /*1fbe0*/  IMAD.WIDE R248, R251, 0x4, R96 ;  /* 0x00000004fbf87825 */ /* 0x004fca00078e0260 */
[----:B------:R-:W-:Y:S01]  /*1fbf0*/  STL.64 [R1+0xa28], R248 ;  /* 0x000a28f801007387 */ /* 0x000fe20000100a00 */
[----:B---3--:R-:W-:-:S05]  /*1fc00*/  IMAD.WIDE R96, R251, 0x4, R220 ;  /* 0x00000004fb607825 */ /* 0x008fca00078e02dc */
[----:B------:R1:W-:Y:S01]  /*1fc10*/  STL.64 [R1+0xa78], R96 ;  /* 0x000a786001007387 */ /* 0x0003e20000100a00 */
[----:B------:R-:W-:-:S04]  /*1fc20*/  IMAD.WIDE R220, R251, 0x4, R112 ;  /* 0x00000004fbdc7825 */ /* 0x000fc800078e0270 */
[C---:B------:R-:W-:Y:S01]  /*1fc30*/  IMAD.WIDE R112, R251.reuse, 0x4, R2 ;  /* 0x00000004fb707825 */ /* 0x040fe200078e0202 */
[----:B-1----:R-:W2:Y:S04]  /*1fc40*/  LDL.LU.64 R96, [R1+0x7e0] ;  /* 0x0007e00001607983 */ /* 0x002ea80000300a00 */
[----:B------:R1:W-:Y:S04]  /*1fc50*/  STL.64 [R1+0xaa0], R220 ;  /* 0x000aa0dc01007387 */ /* 0x0003e80000100a00 */
[----:B------:R-:W3:Y:S04]  /*1fc60*/  LDL.LU.64 R2, [R1+0x7d8] ;  /* 0x0007d80001027983 */ /* 0x000ee80000300a00 */
[----:B------:R4:W-:Y:S04]  /*1fc70*/  STL.64 [R1+0x2b20], R112 ;  /* 0x002b207001007387 */ /* 0x0009e80000100a00 */
[----:B------:R-:W3:Y:S04]  /*1fc80*/  LDL.LU.64 R248, [R1+0x7d0] ;  /* 0x0007d00001f87983 */ /* 0x000ee80000300a00 */
[----:B-1----:R-:W3:Y:S04]  /*1fc90*/  LDL.LU.64 R220, [R1+0x7c8] ;  /* 0x0007c80001dc7983 */ /* 0x002ee80000300a00 */
[----:B----4-:R-:W4:Y:S01]  /*1fca0*/  LDL.LU.64 R112, [R1+0x7c0] ;  /* 0x0007c00001707983 */ /* 0x010f220000300a00 */
[----:B------:R-:W-:-:S05]  /*1fcb0*/  IMAD.WIDE R56, R251, 0x4, R56 ;  /* 0x00000004fb387825 */ /* 0x000fca00078e0238 */
[----:B------:R1:W-:Y:S01]  /*1fcc0*/  STL.64 [R1+0x2bc8], R56 ;  /* 0x002bc83801007387 */ /* 0x0003e20000100a00 */
[----:B------:R-:W-:-:S03]  /*1fcd0*/  IMAD.WIDE R136, R251, 0x4, R136 ;  /* 0x00000004fb887825 */ /* 0x000fc600078e0288 */
[----:B-1----:R-:W4:Y:S04]  /*1fce0*/  LDL.LU.64 R56, [R1+0x3698] ;  /* 0x0036980001387983 */ /* 0x002f280000300a00 */
[----:B------:R1:W-:Y:S02]  /*1fcf0*/  STL.64 [R1+0x2c98], R136 ;  /* 0x002c988801007387 */ /* 0x0003e40000100a00 */
[C---:B-1----:R-:W-:Y:S02]  /*1fd00*/  IMAD.WIDE R136, R251.reuse, 0x4, R42 ;  /* 0x00000004fb887825 */ /* 0x042fe400078e022a */
[----:B------:R-:W4:Y:S04]  /*1fd10*/  LDL.LU.64 R42, [R1+0x7a0] ;  /* 0x0007a000012a7983 */ /* 0x000f280000300a00 */
[----:B------:R1:W-:Y:S02]  /*1fd20*/  STL.64 [R1+0x2d70], R136 ;  /* 0x002d708801007387 */ /* 0x0003e40000100a00 */
[----:B-1----:R-:W-:-:S04]  /*1fd30*/  IMAD.WIDE R136, R251, 0x4, R124 ;  /* 0x00000004fb887825 */ /* 0x002fc800078e027c */
[C---:B------:R-:W-:Y:S01]  /*1fd40*/  IMAD.WIDE R124, R251.reuse, 0x4, R142 ;  /* 0x00000004fb7c7825 */ /* 0x040fe200078e028e */
[----:B------:R1:W-:Y:S03]  /*1fd50*/  STL.64 [R1+0x2e00], R136 ;  /* 0x002e008801007387 */ /* 0x0003e60000100a00 */
[----:B------:R-:W-:-:S04]  /*1fd60*/  IMAD.WIDE R142, R251, 0x4, R176 ;  /* 0x00000004fb8e7825 */ /* 0x000fc800078e02b0 */
[C---:B------:R-:W-:Y:S01]  /*1fd70*/  IMAD.WIDE R82, R251.reuse, 0x4, R82 ;  /* 0x00000004fb527825 */ /* 0x040fe200078e0252 */
[----:B-1----:R-:W4:Y:S03]  /*1fd80*/  LDL.LU.64 R136, [R1+0x798] ;  /* 0x0007980001887983 */ /* 0x002f260000300a00 */
[C---:B------:R-:W-:Y:S01]  /*1fd90*/  IMAD.WIDE R126, R251.reuse, 0x4, R126 ;  /* 0x00000004fb7e7825 */ /* 0x040fe200078e027e */
[----:B------:R1:W-:Y:S03]  /*1fda0*/  STL.64 [R1+0x2eb0], R124 ;  /* 0x002eb07c01007387 */ /* 0x0003e60000100a00 */
[----:B------:R-:W-:-:S04]  /*1fdb0*/  IMAD.WIDE R72, R251, 0x4, R72 ;  /* 0x00000004fb487825 */ /* 0x000fc800078e0248 */
[C---:B------:R-:W-:Y:S01]  /*1fdc0*/  IMAD.WIDE R34, R251.reuse, 0x4, R34 ;  /* 0x00000004fb227825 */ /* 0x040fe200078e0222 */
[----:B-1----:R-:W4:Y:S04]  /*1fdd0*/  LDL.LU.64 R124, [R1+0x790] ;  /* 0x00079000017c7983 */ /* 0x002f280000300a00 */
[----:B------:R1:W-:Y:S01]  /*1fde0*/  STL.64 [R1+0x2ef8], R142 ;  /* 0x002ef88e01007387 */ /* 0x0003e20000100a00 */
[----:B------:R-:W-:-:S04]  /*1fdf0*/  IMAD.WIDE R30, R251, 0x4, R30 ;  /* 0x00000004fb1e7825 */ /* 0x000fc800078e021e */
[C---:B------:R-:W-:Y:S01]  /*1fe00*/  IMAD.WIDE R216, R251.reuse, 0x4, R216 ;  /* 0x00000004fbd87825 */ /* 0x040fe200078e02d8 */
[----:B-1----:R-:W4:Y:S04]  /*1fe10*/  LDL.LU.64 R142, [R1+0x788] ;  /* 0x00078800018e7983 */ /* 0x002f280000300a00 */
[----:B------:R-:W4:Y:S04]  /*1fe20*/  LDL.LU.64 R176, [R1+0x780] ;  /* 0x0007800001b07983 */ /* 0x000f280000300a00 */
[----:B------:R1:W-:Y:S01]  /*1fe30*/  STL.64 [R1+0x2f10], R82 ;  /* 0x002f105201007387 */ /* 0x0003e20000100a00 */
[----:B------:R-:W-:-:S03]  /*1fe40*/  IMAD.WIDE R208, R251, 0x4, R208 ;  /* 0x00000004fbd07825 */ /* 0x000fc600078e02d0 */
[----:B-1----:R-:W4:Y:S04]  /*1fe50*/  LDL.LU.64 R82, [R1+0x3690] ;  /* 0x0036900001527983 */ /* 0x002f280000300a00 */
        /* <DEDUP_REMOVED lines=23> */
[----:B--2---:R-:W-:-:S03]  /*1ffd0*/  IMAD.WIDE R96, R251, 0x4, R96 ;  /* 0x00000004fb607825 */ /* 0x004fc600078e0260 */
[----:B-1----:R-:W2:Y:S01]  /*1ffe0*/  LDL.LU.64 R8, [R1+0x748] ;  /* 0x0007480001087983 */ /* 0x002ea20000300a00 */
[----:B---3--:R-:W-:-:S03]  /*1fff0*/  IMAD.WIDE R2, R251, 0x4, R2 ;  /* 0x00000004fb027825 */ /* 0x008fc600078e0202 */
[----:B------:R1:W-:Y:S01]  /*20000*/  STL.64 [R1+0x9d0], R96 ;  /* 0x0009d06001007387 */ /* 0x0003e20000100a00 */
[----:B------:R-:W-:-:S03]  /*20010*/  IMAD.WIDE R248, R251, 0x4, R248 ;  /* 0x00000004fbf87825 */ /* 0x000fc600078e02f8 */
[----:B-1----:R-:W3:Y:S04]  /*20020*/  LDL.LU.64 R96, [R1+0x3658] ;  /* 0x0036580001607983 */ /* 0x002ee80000300a00 */
[----:B------:R1:W-:Y:S01]  /*20030*/  STL.64 [R1+0x9d8], R2 ;  /* 0x0009d80201007387 */ /* 0x0003e20000100a00 */
[----:B------:R-:W-:-:S03]  /*20040*/  IMAD.WIDE R74, R251, 0x4, R74 ;  /* 0x00000004fb4a7825 */ /* 0x000fc600078e024a */
[----:B-1----:R-:W3:Y:S04]  /*20050*/  LDL.LU.64 R2, [R1+0x3650] ;  /* 0x0036500001027983 */ /* 0x002ee80000300a00 */
[----:B------:R1:W-:Y:S02]  /*20060*/  STL.64 [R1+0x9e0], R248 ;  /* 0x0009e0f801007387 */ /* 0x0003e40000100a00 */
[----:B-1----:R-:W-:-:S04]  /*20070*/  IMAD.WIDE R248, R251, 0x4, R220 ;  /* 0x00000004fbf87825 */ /* 0x002fc800078e02dc */
[C---:B----4-:R-:W-:Y:S01]  /*20080*/  IMAD.WIDE R220, R251.reuse, 0x4, R112 ;  /* 0x00000004fbdc7825 */ /* 0x050fe200078e0270 */
[----:B------:R-:W-:Y:S03]  /*20090*/  STL.64 [R1+0x9f0], R248 ;  /* 0x0009f0f801007387 */ /* 0x000fe60000100a00 */
[C---:B------:R-:W-:Y:S01]  /*200a0*/  IMAD.WIDE R112, R251.reuse, 0x4, R128 ;  /* 0x00000004fb707825 */ /* 0x040fe200078e0280 */
[----:B------:R-:W-:Y:S04]  /*200b0*/  STL.64 [R1+0x9f8], R220 ;  /* 0x0009f8dc01007387 */ /* 0x000fe80000100a00 */
[----:B------:R-:W4:Y:S04]  /*200c0*/  LDL.LU.64 R128, [R1+0x720] ;  /* 0x0007200001807983 */ /* 0x000f280000300a00 */
[----:B------:R1:W-:Y:S04]  /*200d0*/  STL.64 [R1+0xa00], R112 ;  /* 0x000a007001007387 */ /* 0x0003e80000100a00 */
        /* <DEDUP_REMOVED lines=8> */
[----:B------:R-:W-:-:S05]  /*20160*/  IMAD.WIDE R124, R251, 0x4, R124 ;  /* 0x00000004fb7c7825 */ /* 0x000fca00078e027c */
[----:B------:R1:W-:Y:S01]  /*20170*/  STL.64 [R1+0xa20], R124 ;  /* 0x000a207c01007387 */ /* 0x0003e20000100a00 */
[----:B------:R-:W-:-:S04]  /*20180*/  IMAD.WIDE R32, R251, 0x4, R32 ;  /* 0x00000004fb207825 */ /* 0x000fc800078e0220 */
[----:B------:R-:W-:-:S04]  /*20190*/  IMAD.WIDE R142, R251, 0x4, R142 ;  /* 0x00000004fb8e7825 */ /* 0x000fc800078e028e */
[C---:B-1----:R-:W-:Y:S01]  /*201a0*/  IMAD.WIDE R136, R251.reuse, 0x4, R176 ;  /* 0x00000004fb887825 */ /* 0x042fe200078e02b0 */
[----:B------:R1:W-:Y:S03]  /*201b0*/  STL.64 [R1+0xa30], R142 ;  /* 0x000a308e01007387 */ /* 0x0003e60000100a00 */
[C---:B------:R-:W-:Y:S01]  /*201c0*/  IMAD.WIDE R124, R251.reuse, 0x4, R200 ;  /* 0x00000004fb7c7825 */ /* 0x040fe200078e02c8 */
[----:B------:R1:W-:Y:S04]  /*201d0*/  STL.64 [R1+0xa38], R136 ;  /* 0x000a388801007387 */ /* 0x0003e80000100a00 */
[----:B-1----:R-:W4:Y:S04]  /*201e0*/  LDL.LU.64 R142, [R1+0x6e0] ;  /* 0x0006e000018e7983 */ /* 0x002f280000300a00 */
[----:B------:R1:W-:Y:S04]  /*201f0*/  STL.64 [R1+0xa40], R124 ;  /* 0x000a407c01007387 */ /* 0x0003e80000100a00 */
[----:B------:R-:W4:Y:S04]  /*20200*/  LDL.LU.64 R248, [R1+0x6d8] ;  /* 0x0006d80001f87983 */ /* 0x000f280000300a00 */
[----:B------:R1:W-:Y:S04]  /*20210*/  STL.64 [R1+0xa48], R32 ;  /* 0x000a482001007387 */ /* 0x0003e80000100a00 */
[----:B------:R-:W4:Y:S04]  /*20220*/  LDL.LU.64 R220, [R1+0x6d0] ;  /* 0x0006d00001dc7983 */ /* 0x000f280000300a00 */
[----:B------:R-:W4:Y:S04]  /*20230*/  LDL.LU.64 R136, [R1+0x6c8] ;  /* 0x0006c80001887983 */ /* 0x000f280000300a00 */
[----:B-1----:R-:W4:Y:S04]  /*20240*/  LDL.LU.64 R124, [R1+0x6c0] ;  /* 0x0006c000017c7983 */ /* 0x002f280000300a00 */
[----:B------:R-:W4:Y:S01]  /*20250*/  LDL.LU.64 R176, [R1+0x6a0] ;  /* 0x0006a00001b07983 */ /* 0x000f220000300a00 */
[----:B------:R-:W-:-:S04]  /*20260*/  IMAD.WIDE R104, R251, 0x4, R104 ;  /* 0x00000004fb687825 */ /* 0x000fc800078e0268 */
[----:B------:R-:W-:-:S04]  /*20270*/  IMAD.WIDE R46, R251, 0x4, R46 ;  /* 0x00000004fb2e7825 */ /* 0x000fc800078e022e */
[----:B------:R-:W-:-:S05]  /*20280*/  IMAD.WIDE R200, R251, 0x4, R216 ;  /* 0x00000004fbc87825 */ /* 0x000fca00078e02d8 */
[----:B------:R1:W-:Y:S01]  /*20290*/  STL.64 [R1+0xa50], R200 ;  /* 0x000a50c801007387 */ /* 0x0003e20000100a00 */
[----:B------:R-:W-:-:S03]  /*202a0*/  IMAD.WIDE R32, R251, 0x4, R208 ;  /* 0x00000004fb207825 */ /* 0x000fc600078e02d0 */
[----:B-1----:R-:W4:Y:S04]  /*202b0*/  LDL.LU.64 R200, [R1+0x698] ;  /* 0x0006980001c87983 */ /* 0x002f280000300a00 */
[----:B------:R1:W-:Y:S04]  /*202c0*/  STL.64 [R1+0xa60], R32 ;  /* 0x000a602001007387 */ /* 0x0003e80000100a00 */
[----:B-1----:R-:W4:Y:S04]  /*202d0*/  LDL.LU.64 R32, [R1+0x690] ;  /* 0x0006900001207983 */ /* 0x002f280000300a00 */
[----:B------:R-:W4:Y:S01]  /*202e0*/  LDL.LU.64 R216, [R1+0x688] ;  /* 0x0006880001d87983 */ /* 0x000f220000300a00 */
[----:B------:R-:W-:-:S05]  /*202f0*/  IMAD.WIDE R206, R251, 0x4, R206 ;  /* 0x00000004fbce7825 */ /* 0x000fca00078e02ce */
[----:B------:R1:W-:Y:S04]  /*20300*/  STL.64 [R1+0xa68], R206 ;  /* 0x000a68ce01007387 */ /* 0x0003e80000100a00 */
[----:B------:R-:W4:Y:S01]  /*20310*/  LDL.LU.64 R208, [R1+0x660] ;  /* 0x0006600001d07983 */ /* 0x000f220000300a00 */
[----:B--2---:R-:W-:-:S05]  /*20320*/  IMAD.WIDE R8, R251, 0x4, R8 ;  /* 0x00000004fb087825 */ /* 0x004fca00078e0208 */
[----:B------:R2:W-:Y:S04]  /*20330*/  STL.64 [R1+0xa70], R8 ;  /* 0x000a700801007387 */ /* 0x0005e80000100a00 */
[----:B-1----:R-:W4:Y:S01]  /*20340*/  LDL.LU.64 R206, [R1+0x658] ;  /* 0x0006580001ce7983 */ /* 0x002f220000300a00 */
[----:B---3--:R-:W-:-:S05]  /*20350*/  IMAD.WIDE R2, R251, 0x4, R2 ;  /* 0x00000004fb027825 */ /* 0x008fca00078e0202 */
[----:B------:R1:W-:Y:S04]  /*20360*/  STL.64 [R1+0xa80], R2 ;  /* 0x000a800201007387 */ /* 0x0003e80000100a00 */
[----:B--2---:R-:W2:Y:S04]  /*20370*/  LDL.LU.64 R8, [R1+0x650] ;  /* 0x0006500001087983 */ /* 0x004ea80000300a00 */
[----:B-1----:R-:W3:Y:S04]  /*20380*/  LDL.LU.64 R2, [R1+0x648] ;  /* 0x0006480001027983 */ /* 0x002ee80000300a00 */
[----:B------:R1:W-:Y:S01]  /*20390*/  STL.64 [R1+0xa88], R104 ;  /* 0x000a886801007387 */ /* 0x0003e20000100a00 */
[----:B----4-:R-:W-:-:S03]  /*203a0*/  IMAD.WIDE R128, R251, 0x4, R128 ;  /* 0x00000004fb807825 */ /* 0x010fc600078e0280 */
[----:B-1----:R-:W4:Y:S04]  /*203b0*/  LDL.LU.64 R104, [R1+0x3648] ;  /* 0x0036480001687983 */ /* 0x002f280000300a00 */
        /* <DEDUP_REMOVED lines=13> */
[----:B------:R1:W-:Y:S01]  /*20490*/  STL.64 [R1+0x2a18], R42 ;  /* 0x002a182a01007387 */ /* 0x0003e20000100a00 */
[----:B------:R-:W-:-:S03]  /*204a0*/  IMAD.WIDE R142, R251, 0x4, R142 ;  /* 0x00000004fb8e7825 */ /* 0x000fc600078e028e */
        /* <DEDUP_REMOVED lines=13> */
[----:B------:R3:W-:Y:S01]  /*20580*/  STL.64 [R1+0x2a78], R220 ;  /* 0x002a78dc01007387 */ /* 0x0007e20000100a00 */
[----:B-1----:R-:W-:-:S04]  /*20590*/  IMAD.WIDE R248, R251, 0x4, R136 ;  /* 0x00000004fbf87825 */ /* 0x002fc800078e0288 */
[C---:B---3--:R-:W-:Y:S01]  /*205a0*/  IMAD.WIDE R220, R251.reuse, 0x4, R124 ;  /* 0x00000004fbdc7825 */ /* 0x048fe200078e027c */
[----:B------:R-:W-:Y:S03]  /*205b0*/  STL.64 [R1+0x2a88], R248 ;  /* 0x002a88f801007387 */ /* 0x000fe60000100a00 */
[C---:B------:R-:W-:Y:S01]  /*205c0*/  IMAD.WIDE R136, R251.reuse, 0x4, R152 ;  /* 0x00000004fb887825 */ /* 0x040fe200078e0298 */
[----:B------:R-:W-:Y:S03]  /*205d0*/  STL.64 [R1+0x2a98], R220 ;  /* 0x002a98dc01007387 */ /* 0x000fe60000100a00 */
[C---:B------:R-:W-:Y:S01]  /*205e0*/  IMAD.WIDE R124, R251.reuse, 0x4, R184 ;  /* 0x00000004fb7c7825 */ /* 0x040fe200078e02b8 */
[----:B------:R1:W-:Y:S03]  /*205f0*/  STL.64 [R1+0x2aa0], R136 ;  /* 0x002aa08801007387 */ /* 0x0003e60000100a00 */
[C---:B------:R-:W-:Y:S01]  /*20600*/  IMAD.WIDE R152, R251.reuse, 0x4, R176 ;  /* 0x00000004fb987825 */ /* 0x040fe200078e02b0 */
[----:B------:R3:W-:Y:S04]  /*20610*/  STL.64 [R1+0x2ab0], R124 ;  /* 0x002ab07c01007387 */ /* 0x0007e80000100a00 */
[----:B------:R-:W-:Y:S01]  /*20620*/  STL.64 [R1+0x2ab8], R152 ;  /* 0x002ab89801007387 */ /* 0x000fe20000100a00 */
[----:B-1----:R-:W-:-:S04]  /*20630*/  IMAD.WIDE R136, R251, 0x4, R200 ;  /* 0x00000004fb887825 */ /* 0x002fc800078e02c8 */
[C---:B---3--:R-:W-:Y:S01]  /*20640*/  IMAD.WIDE R124, R251.reuse, 0x4, R32 ;  /* 0x00000004fb7c7825 */ /* 0x048fe200078e0220 */
[----:B------:R-:W-:Y:S03]  /*20650*/  STL.64 [R1+0x2ac8], R136 ;  /* 0x002ac88801007387 */ /* 0x000fe60000100a00 */
[C---:B------:R-:W-:Y:S01]  /*20660*/  IMAD.WIDE R32, R251.reuse, 0x4, R216 ;  /* 0x00000004fb207825 */ /* 0x040fe200078e02d8 */
[----:B------:R1:W-:Y:S04]  /*20670*/  STL.64 [R1+0x2ad8], R124 ;  /* 0x002ad87c01007387 */ /* 0x0003e80000100a00 */
[----:B------:R3:W-:Y:S01]  /*20680*/  STL.64 [R1+0x2ae8], R32 ;  /* 0x002ae82001007387 */ /* 0x0007e20000100a00 */
[----:B-1----:R-:W-:-:S04]  /*20690*/  IMAD.WIDE R124, R251, 0x4, R232 ;  /* 0x00000004fb7c7825 */ /* 0x002fc800078e02e8 */
[----:B---3--:R-:W-:-:S04]  /*206a0*/  IMAD.WIDE R32, R251, 0x4, R172 ;  /* 0x00000004fb207825 */ /* 0x008fc800078e02ac */
[----:B------:R-:W-:-:S04]  /*206b0*/  IMAD.WIDE R238, R251, 0x4, R238 ;  /* 0x00000004fbee7825 */ /* 0x000fc800078e02ee */
[----:B--2---:R-:W-:-:S05]  /*206c0*/  IMAD.WIDE R136, R251, 0x4, R142 ;  /* 0x00000004fb887825 */ /* 0x004fca00078e028e */
[----:B------:R1:W-:Y:S04]  /*206d0*/  STL.64 [R1+0x2af8], R136 ;  /* 0x002af88801007387 */ /* 0x0003e80000100a00 */
[----:B------:R2:W-:Y:S04]  /*206e0*/  STL.64 [R1+0x2b10], R124 ;  /* 0x002b107c01007387 */ /* 0x0005e80000100a00 */
[----:B------:R3:W-:Y:S01]  /*206f0*/  STL.64 [R1+0x2b28], R32 ;  /* 0x002b282001007387 */ /* 0x0007e20000100a00 */
[----:B-1----:R-:W-:-:S04]  /*20700*/  IMAD.WIDE R136, R251, 0x4, R208 ;  /* 0x00000004fb887825 */ /* 0x002fc800078e02d0 */
[C---:B--2---:R-:W-:Y:S01]  /*20710*/  IMAD.WIDE R124, R251.reuse, 0x4, R206 ;  /* 0x00000004fb7c7825 */ /* 0x044fe200078e02ce */
[----:B------:R-:W-:Y:S03]  /*20720*/  STL.64 [R1+0x2b48], R136 ;  /* 0x002b488801007387 */ /* 0x000fe60000100a00 */
[C---:B---3--:R-:W-:Y:S01]  /*20730*/  IMAD.WIDE R32, R251.reuse, 0x4, R8 ;  /* 0x00000004fb207825 */ /* 0x048fe200078e0208 */
[----:B------:R-:W-:Y:S03]  /*20740*/  STL.64 [R1+0x2b58], R124 ;  /* 0x002b587c01007387 */ /* 0x000fe60000100a00 */
[C---:B------:R-:W-:Y:S01]  /*20750*/  IMAD.WIDE R8, R251.reuse, 0x4, R2 ;  /* 0x00000004fb087825 */ /* 0x040fe200078e0202 */
[----:B------:R1:W-:Y:S03]  /*20760*/  STL.64 [R1+0x2b68], R32 ;  /* 0x002b682001007387 */ /* 0x0003e60000100a00 */
[C---:B------:R-:W-:Y:S01]  /*20770*/  IMAD.WIDE R2, R251.reuse, 0x4, R144 ;  /* 0x00000004fb027825 */ /* 0x040fe200078e0290 */
[----:B------:R2:W-:Y:S04]  /*20780*/  STL.64 [R1+0x2b78], R8 ;  /* 0x002b780801007387 */ /* 0x0005e80000100a00 */
[----:B------:R3:W-:Y:S01]  /*20790*/  STL.64 [R1+0x2b88], R2 ;  /* 0x002b880201007387 */ /* 0x0007e20000100a00 */
[----:B-1----:R-:W-:-:S04]  /*207a0*/  IMAD.WIDE R32, R251, 0x4, R90 ;  /* 0x00000004fb207825 */ /* 0x002fc800078e025a */
[C---:B--2---:R-:W-:Y:S01]  /*207b0*/  IMAD.WIDE R8, R251.reuse, 0x4, R26 ;  /* 0x00000004fb087825 */ /* 0x044fe200078e021a */
[----:B------:R-:W-:Y:S03]  /*207c0*/  STL.64 [R1+0x2b98], R32 ;  /* 0x002b982001007387 */ /* 0x000fe60000100a00 */
[C---:B---3--:R-:W-:Y:S01]  /*207d0*/  IMAD.WIDE R2, R251.reuse, 0x4, R128 ;  /* 0x00000004fb027825 */ /* 0x048fe200078e0280 */
[----:B------:R-:W2:Y:S03]  /*207e0*/  LDL.LU.64 R220, [R1+0x5e0] ;  /* 0x0005e00001dc7983 */ /* 0x000ea60000300a00 */
[C---:B------:R-:W-:Y:S01]  /*207f0*/  IMAD.WIDE R26, R251.reuse, 0x4, R74 ;  /* 0x00000004fb1a7825 */ /* 0x040fe200078e024a */
[----:B------:R1:W-:Y:S04]  /*20800*/  STL.64 [R1+0x2ba8], R8 ;  /* 0x002ba80801007387 */ /* 0x0003e80000100a00 */
[----:B------:R-:W3:Y:S04]  /*20810*/  LDL.LU.64 R136, [R1+0x5d8] ;  /* 0x0005d80001887983 */ /* 0x000ee80000300a00 */
[----:B------:R4:W-:Y:S01]  /*20820*/  STL.64 [R1+0x2bd0], R2 ;  /* 0x002bd00201007387 */ /* 0x0009e20000100a00 */
[----:B-1----:R-:W-:-:S03]  /*20830*/  IMAD.WIDE R8, R251, 0x4, R42 ;  /* 0x00000004fb087825 */ /* 0x002fc600078e022a */
[----:B------:R-:W3:Y:S04]  /*20840*/  LDL.LU.64 R124, [R1+0x5d0] ;  /* 0x0005d000017c7983 */ /* 0x000ee80000300a00 */
[----:B------:R-:W3:Y:S01]  /*20850*/  LDL.LU.64 R152, [R1+0x5c8] ;  /* 0x0005c80001987983 */ /* 0x000ee20000300a00 */
[----:B----4-:R-:W-:-:S03]  /*20860*/  IMAD.WIDE R2, R251, 0x4, R112 ;  /* 0x00000004fb027825 */ /* 0x010fc600078e0270 */
[----:B------:R-:W-:Y:S04]  /*20870*/  STL.64 [R1+0x2be0], R26 ;  /* 0x002be01a01007387 */ /* 0x000fe80000100a00 */
[----:B------:R-:W4:Y:S04]  /*20880*/  LDL.LU.64 R184, [R1+0x5a0] ;  /* 0x0005a00001b87983 */ /* 0x000f280000300a00 */
[----:B------:R-:W-:Y:S04]  /*20890*/  STL.64 [R1+0x2bf0], R8 ;  /* 0x002bf00801007387 */ /* 0x000fe80000100a00 */
[----:B------:R-:W4:Y:S04]  /*208a0*/  LDL.LU.64 R176, [R1+0x598] ;  /* 0x0005980001b07983 */ /* 0x000f280000300a00 */
[----:B------:R1:W-:Y:S04]  /*208b0*/  STL.64 [R1+0x2c08], R2 ;  /* 0x002c080201007387 */ /* 0x0003e80000100a00 */
        /* <DEDUP_REMOVED lines=8> */
[----:B-1----:R-:W4:Y:S04]  /*20940*/  LDL.LU.64 R2, [R1+0x498] ;  /* 0x0004980001027983 */ /* 0x002f280000300a00 */
[----:B------:R-:W4:Y:S01]  /*20950*/  LDL.LU.64 R8, [R1+0x458] ;  /* 0x0004580001087983 */ /* 0x000f220000300a00 */
[----:B------:R-:W-:-:S03]  /*20960*/  IMAD.WIDE R248, R251, 0x4, R58 ;  /* 0x00000004fbf87825 */ /* 0x000fc600078e023a */
        /* <DEDUP_REMOVED lines=14> */
[----:B------:R-:W-:-:S03]  /*20a50*/  IMAD.WIDE R168, R251, 0x4, R168 ;  /* 0x00000004fba87825 */ /* 0x000fc600078e02a8 */
[----:B-1----:R-:W4:Y:S01]  /*20a60*/  LDL.LU.64 R120, [R1+0x3610] ;  /* 0x0036100001787983 */ /* 0x002f220000300a00 */
[----:B------:R-:W-:-:S04]  /*20a70*/  IMAD.WIDE R244, R251, 0x4, R244 ;  /* 0x00000004fbf47825 */ /* 0x000fc800078e02f4 */
[----:B------:R-:W-:-:S04]  /*20a80*/  IMAD.WIDE R96, R251, 0x4, R96 ;  /* 0x00000004fb607825 */ /* 0x000fc800078e0260 */
[----:B--2---:R-:W-:-:S05]  /*20a90*/  IMAD.WIDE R220, R251, 0x4, R220 ;  /* 0x00000004fbdc7825 */ /* 0x004fca00078e02dc */
[----:B------:R1:W-:Y:S01]  /*20aa0*/  STL.64 [R1+0x2c78], R220 ;  /* 0x002c78dc01007387 */ /* 0x0003e20000100a00 */
[----:B---3--:R-:W-:-:S04]  /*20ab0*/  IMAD.WIDE R136, R251, 0x4, R136 ;  /* 0x00000004fb887825 */ /* 0x008fc800078e0288 */
[C---:B------:R-:W-:Y:S01]  /*20ac0*/  IMAD.WIDE R124, R251.reuse, 0x4, R124 ;  /* 0x00000004fb7c7825 */ /* 0x040fe200078e027c */
[----:B-1----:R-:W2:Y:S03]  /*20ad0*/  LDL.LU.64 R220, [R1+0x3608] ;  /* 0x0036080001dc7983 */ /* 0x002ea60000300a00 */
[C---:B------:R-:W-:Y:S01]  /*20ae0*/  IMAD.WIDE R152, R251.reuse, 0x4, R152 ;  /* 0x00000004fb987825 */ /* 0x040fe200078e0298 */
[----:B------:R1:W-:Y:S04]  /*20af0*/  STL.64 [R1+0x2c90], R136 ;  /* 0x002c908801007387 */ /* 0x0003e80000100a00 */
[----:B-1----:R-:W3:Y:S04]  /*20b00*/  LDL.LU.64 R136, [R1+0x3600] ;  /* 0x0036000001887983 */ /* 0x002ee80000300a00 */
[----:B------:R1:W-:Y:S01]  /*20b10*/  STL.64 [R1+0x2cb0], R124 ;  /* 0x002cb07c01007387 */ /* 0x0003e20000100a00 */
[----:B----4-:R-:W-:-:S04]  /*20b20*/  IMAD.WIDE R184, R251, 0x4, R184 ;  /* 0x00000004fbb87825 */ /* 0x010fc800078e02b8 */
[C---:B------:R-:W-:Y:S01]  /*20b30*/  IMAD.WIDE R176, R251.reuse, 0x4, R176 ;  /* 0x00000004fbb07825 */ /* 0x040fe200078e02b0 */
[----:B-1----:R-:W4:Y:S04]  /*20b40*/  LDL.LU.64 R124, [R1+0x35f8] ;  /* 0x0035f800017c7983 */ /* 0x002f280000300a00 */
[----:B------:R1:W-:Y:S01]  /*20b50*/  STL.64 [R1+0x2cc8], R152 ;  /* 0x002cc89801007387 */ /* 0x0003e20000100a00 */
[----:B------:R-:W-:-:S03]  /*20b60*/  IMAD.WIDE R200, R251, 0x4, R200 ;  /* 0x00000004fbc87825 */ /* 0x000fc600078e02c8 */
[----:B-1----:R-:W2:Y:S01]  /*20b70*/  LDL.LU.64 R152, [R1+0x35f0] ;  /* 0x0035f00001987983 */ /* 0x002ea20000300a00 */
        /* <DEDUP_REMOVED lines=64> */
[C---:B------:R-:W-:Y:S01]  /*20f80*/  IMAD.WIDE R248, R251.reuse, 0x4, R248 ;  /* 0x00000004fbf87825 */ /* 0x040fe200078e02f8 */
[----:B------:R1:W-:Y:S04]  /*20f90*/  STL.64 [R1+0x2ee0], R58 ;  /* 0x002ee03a01007387 */ /* 0x0003e80000100a00 */
[----:B-1----:R-:W4:Y:S04]  /*20fa0*/  LDL.LU.64 R58, [R1+0x3530] ;  /* 0x00353000013a7983 */ /* 0x002f280000300a00 */
[----:B------:R3:W-:Y:S01]  /*20fb0*/  STL.64 [R1+0x2ef0], R248 ;  /* 0x002ef0f801007387 */ /* 0x0007e20000100a00 */
[----:B------:R-:W-:-:S04]  /*20fc0*/  IMAD.WIDE R14, R251, 0x4, R14 ;  /* 0x00000004fb0e7825 */ /* 0x000fc800078e020e */
[----:B------:R-:W-:-:S04]  /*20fd0*/  IMAD.WIDE R122, R251, 0x4, R122 ;  /* 0x00000004fb7a7825 */ /* 0x000fc800078e027a */
[----:B------:R-:W-:-:S04]  /*20fe0*/  IMAD.WIDE R80, R251, 0x4, R80 ;  /* 0x00000004fb507825 */ /* 0x000fc800078e0250 */
[----:B------:R-:W-:-:S04]  /*20ff0*/  IMAD.WIDE R92, R251, 0x4, R92 ;  /* 0x00000004fb5c7825 */ /* 0x000fc800078e025c */
[----:B--2---:R-:W-:-:S04]  /*21000*/  IMAD.WIDE R90, R251, 0x4, R90 ;  /* 0x00000004fb5a7825 */ /* 0x004fc800078e025a */
[C---:B---3--:R-:W-:Y:S02]  /*21010*/  IMAD.WIDE R248, R251.reuse, 0x4, R96 ;  /* 0x00000004fbf87825 */ /* 0x048fe400078e0260 */
[----:B------:R-:W2:Y:S04]  /*21020*/  LDL.LU.64 R96, [R1+0x3528] ;  /* 0x0035280001607983 */ /* 0x000ea80000300a00 */
[----:B------:R1:W-:Y:S02]  /*21030*/  STL.64 [R1+0x2f08], R248 ;  /* 0x002f08f801007387 */ /* 0x0003e40000100a00 */
[C---:B-1----:R-:W-:Y:S02]  /*21040*/  IMAD.WIDE R248, R251.reuse, 0x4, R74 ;  /* 0x00000004fbf87825 */ /* 0x042fe400078e024a */
[----:B------:R-:W3:Y:S04]  /*21050*/  LDL.LU.64 R74, [R1+0x3520] ;  /* 0x00352000014a7983 */ /* 0x000ee80000300a00 */
[----:B------:R1:W-:Y:S04]  /*21060*/  STL.64 [R1+0x2f20], R248 ;  /* 0x002f20f801007387 */ /* 0x0003e80000100a00 */
[----:B------:R4:W-:Y:S01]  /*21070*/  STL.64 [R1+0x2f38], R90 ;  /* 0x002f385a01007387 */ /* 0x0009e20000100a00 */
[----:B-1----:R-:W-:-:S04]  /*21080*/  IMAD.WIDE R248, R251, 0x4, R48 ;  /* 0x00000004fbf87825 */ /* 0x002fc800078e0230 */
[C---:B----4-:R-:W-:Y:S01]  /*21090*/  IMAD.WIDE R90, R251.reuse, 0x4, R106 ;  /* 0x00000004fb5a7825 */ /* 0x050fe200078e026a */
[----:B------:R1:W-:Y:S03]  /*210a0*/  STL.64 [R1+0x2f50], R248 ;  /* 0x002f50f801007387 */ /* 0x0003e60000100a00 */
[C---:B------:R-:W-:Y:S01]  /*210b0*/  IMAD.WIDE R48, R251.reuse, 0x4, R30 ;  /* 0x00000004fb307825 */ /* 0x040fe200078e021e */
[----:B------:R4:W-:Y:S03]  /*210c0*/  STL.64 [R1+0x2f60], R90 ;  /* 0x002f605a01007387 */ /* 0x0009e60000100a00 */
[C---:B------:R-:W-:Y:S01]  /*210d0*/  IMAD.WIDE R30, R251.reuse, 0x4, R154 ;  /* 0x00000004fb1e7825 */ /* 0x040fe200078e029a */
[----:B-1----:R-:W2:Y:S03]  /*210e0*/  LDL.LU.64 R248, [R1+0x3f0] ;  /* 0x0003f00001f87983 */ /* 0x002ea60000300a00 */
[C---:B------:R-:W-:Y:S01]  /*210f0*/  IMAD.WIDE R106, R251.reuse, 0x4, R190 ;  /* 0x00000004fb6a7825 */ /* 0x040fe200078e02be */
[----:B------:R1:W-:Y:S04]  /*21100*/  STL.64 [R1+0x2f68], R48 ;  /* 0x002f683001007387 */ /* 0x0003e80000100a00 */
[----:B----4-:R-:W4:Y:S04]  /*21110*/  LDL.LU.64 R90, [R1+0x3b0] ;  /* 0x0003b000015a7983 */ /* 0x010f280000300a00 */
[----:B------:R1:W-:Y:S02]  /*21120*/  STL.64 [R1+0x2f78], R30 ;  /* 0x002f781e01007387 */ /* 0x0003e40000100a00 */
[----:B-1----:R-:W-:-:S02]  /*21130*/  IMAD.WIDE R48, R251, 0x4, R126 ;  /* 0x00000004fb307825 */ /* 0x002fc400078e027e */
[----:B------:R-:W3:Y:S04]  /*21140*/  LDL.LU.64 R30, [R1+0x370] ;  /* 0x00037000011e7983 */ /* 0x000ee80000300a00 */
[----:B------:R-:W3:Y:S04]  /*21150*/  LDL.LU.64 R154, [R1+0x330] ;  /* 0x00033000019a7983 */ /* 0x000ee80000300a00 */
[----:B------:R-:W3:Y:S04]  /*21160*/  LDL.LU.64 R126, [R1+0x2f0] ;  /* 0x0002f000017e7983 */ /* 0x000ee80000300a00 */
[----:B------:R1:W-:Y:S04]  /*21170*/  STL.64 [R1+0x2f90], R106 ;  /* 0x002f906a01007387 */ /* 0x0003e80000100a00 */
[----:B------:R1:W-:Y:S04]  /*21180*/  STL.64 [R1+0x2fa0], R48 ;  /* 0x002fa03001007387 */ /* 0x0003e80000100a00 */
[----:B------:R1:W-:Y:S02]  /*21190*/  STL.64 [R1+0x2fb0], R14 ;  /* 0x002fb00e01007387 */ /* 0x0003e40000100a00 */
[----:B-1----:R-:W-:-:S04]  /*211a0*/  IMAD.WIDE R106, R251, 0x4, R108 ;  /* 0x00000004fb6a7825 */ /* 0x002fc800078e026c */
[----:B------:R-:W-:-:S04]  /*211b0*/  IMAD.WIDE R48, R251, 0x4, R186 ;  /* 0x00000004fb307825 */ /* 0x000fc800078e02ba */
[C---:B------:R-:W-:Y:S01]  /*211c0*/  IMAD.WIDE R14, R251.reuse, 0x4, R202 ;  /* 0x00000004fb0e7825 */ /* 0x040fe200078e02ca */
        /* <DEDUP_REMOVED lines=8> */
[----:B------:R-:W3:Y:S04]  /*21250*/  LDL.LU.64 R186, [R1+0x1f0] ;  /* 0x0001f00001ba7983 */ /* 0x000ee80000300a00 */
[----:B------:R-:W3:Y:S04]  /*21260*/  LDL.LU.64 R108, [R1+0x1b0] ;  /* 0x0001b000016c7983 */ /* 0x000ee80000300a00 */
[----:B------:R-:W3:Y:S04]  /*21270*/  LDL.LU.64 R202, [R1+0x170] ;  /* 0x0001700001ca7983 */ /* 0x000ee80000300a00 */
[----:B------:R1:W-:Y:S04]  /*21280*/  STL.64 [R1+0x2fe8], R122 ;  /* 0x002fe87a01007387 */ /* 0x0003e80000100a00 */
[----:B------:R1:W-:Y:S02]  /*21290*/  STL.64 [R1+0x2ff8], R190 ;  /* 0x002ff8be01007387 */ /* 0x0003e40000100a00 */
[----:B-1----:R-:W-:-:S02]  /*212a0*/  IMAD.WIDE R122, R251, 0x4, R234 ;  /* 0x00000004fb7a7825 */ /* 0x002fc400078e02ea */
[----:B------:R-:W3:Y:S04]  /*212b0*/  LDL.LU.64 R190, [R1+0x130] ;  /* 0x0001300001be7983 */ /* 0x000ee80000300a00 */
[----:B------:R1:W-:Y:S04]  /*212c0*/  STL.64 [R1+0x3008], R122 ;  /* 0x0030087a01007387 */ /* 0x0003e80000100a00 */
[----:B-1----:R-:W3:Y:S04]  /*212d0*/  LDL.LU.64 R122, [R1+0xf0] ;  /* 0x0000f000017a7983 */ /* 0x002ee80000300a00 */
[----:B------:R1:W-:Y:S04]  /*212e0*/  STL.64 [R1+0x3018], R218 ;  /* 0x003018da01007387 */ /* 0x0003e80000100a00 */
[----:B-1----:R-:W3:Y:S04]  /*212f0*/  LDL.LU.64 R218, [R1+0xb0] ;  /* 0x0000b00001da7983 */ /* 0x002ee80000300a00 */
[----:B------:R-:W3:Y:S04]  /*21300*/  LDL.LU.64 R234, [R1+0x70] ;  /* 0x0000700001ea7983 */ /* 0x000ee80000300a00 */
[----:B------:R-:W3:Y:S04]  /*21310*/  LDL.LU.64 R242, [R1+0x428] ;  /* 0x0004280001f27983 */ /* 0x000ee80000300a00 */
[----:B------:R1:W-:Y:S04]  /*21320*/  STL.64 [R1+0x3028], R80 ;  /* 0x0030285001007387 */ /* 0x0003e80000100a00 */
[----:B-1----:R-:W3:Y:S04]  /*21330*/  LDL.LU.64 R80, [R1+0x3518] ;  /* 0x0035180001507983 */ /* 0x002ee80000300a00 */
[----:B------:R1:W-:Y:S04]  /*21340*/  STL.64 [R1+0x3030], R92 ;  /* 0x0030305c01007387 */ /* 0x0003e80000100a00 */
[----:B-1----:R-:W3:Y:S01]  /*21350*/  LDL.LU.64 R92, [R1+0x420] ;  /* 0x00042000015c7983 */ /* 0x002ee20000300a00 */
[----:B------:R-:W-:-:S05]  /*21360*/  IMAD.WIDE R44, R251, 0x4, R44 ;  /* 0x00000004fb2c7825 */ /* 0x000fca00078e022c */
[----:B------:R1:W-:Y:S04]  /*21370*/  STL.64 [R1+0x3038], R44 ;  /* 0x0030382c01007387 */ /* 0x0003e80000100a00 */
[----:B-1----:R-:W3:Y:S01]  /*21380*/  LDL.LU.64 R44, [R1+0x418] ;  /* 0x00041800012c7983 */ /* 0x002ee20000300a00 */
[----:B--2---:R-:W-:-:S04]  /*21390*/  IMAD.WIDE R248, R251, 0x4, R248 ;  /* 0x00000004fbf87825 */ /* 0x004fc800078e02f8 */
[----:B----4-:R-:W-:-:S05]  /*213a0*/  IMAD.WIDE R90, R251, 0x4, R90 ;  /* 0x00000004fb5a7825 */ /* 0x010fca00078e025a */
[----:B------:R1:W-:Y:S01]  /*213b0*/  STL.64 [R1+0x448], R90 ;  /* 0x0004485a01007387 */ /* 0x0003e20000100a00 */
[----:B---3--:R-:W-:-:S03]  /*213c0*/  IMAD.WIDE R30, R251, 0x4, R30 ;  /* 0x00000004fb1e7825 */ /* 0x008fc600078e021e */
[----:B-1----:R-:W2:Y:S04]  /*213d0*/  LDL.LU.64 R90, [R1+0x3510] ;  /* 0x00351000015a7983 */ /* 0x002ea80000300a00 */
[----:B------:R1:W-:Y:S01]  /*213e0*/  STL.64 [R1+0x450], R30 ;  /* 0x0004501e01007387 */ /* 0x0003e20000100a00 */
[----:B------:R-:W-:-:S03]  /*213f0*/  IMAD.WIDE R126, R251, 0x4, R126 ;  /* 0x00000004fb7e7825 */ /* 0x000fc600078e027e */
[----:B------:R-:W-:Y:S04]  /*21400*/  STL.64 [R1+0x440], R248 ;  /* 0x000440f801007387 */ /* 0x000fe80000100a00 */
[----:B------:R-:W-:Y:S01]  /*21410*/  STL.64 [R1+0x3200], R248 ;  /* 0x003200f801007387 */ /* 0x000fe20000100a00 */
[----:B-1----:R-:W-:-:S05]  /*21420*/  IMAD.WIDE R30, R251, 0x4, R154 ;  /* 0x00000004fb1e7825 */ /* 0x002fca00078e029a */
[----:B------:R1:W-:Y:S04]  /*21430*/  STL.64 [R1+0x458], R30 ;  /* 0x0004581e01007387 */ /* 0x0003e80000100a00 */
[----:B-1----:R-:W3:Y:S04]  /*21440*/  LDL.LU.64 R30, [R1+0x3e8] ;  /* 0x0003e800011e7983 */ /* 0x002ee80000300a00 */
[----:B------:R-:W4:Y:S04]  /*21450*/  LDL.LU.64 R154, [R1+0x3e0] ;  /* 0x0003e000019a7983 */ /* 0x000f280000300a00 */
[----:B------:R1:W-:Y:S01]  /*21460*/  STL.64 [R1+0x588], R126 ;  /* 0x0005887e01007387 */ /* 0x0003e20000100a00 */
[----:B------:R-:W-:-:S03]  /*21470*/  IMAD.WIDE R48, R251, 0x4, R48 ;  /* 0x00000004fb307825 */ /* 0x000fc600078e0230 */
[----:B-1----:R-:W2:Y:S04]  /*21480*/  LDL.LU.64 R126, [R1+0x3d8] ;  /* 0x0003d800017e7983 */ /* 0x002ea80000300a00 */
[----:B------:R-:W2:Y:S01]  /*21490*/  LDL.LU.64 R248, [R1+0x3d0] ;  /* 0x0003d00001f87983 */ /* 0x000ea20000300a00 */
[----:B------:R-:W-:-:S03]  /*214a0*/  IMAD.WIDE R106, R251, 0x4, R106 ;  /* 0x00000004fb6a7825 */ /* 0x000fc600078e026a */
[----:B------:R1:W-:Y:S04]  /*214b0*/  STL.64 [R1+0xab0], R48 ;  /* 0x000ab03001007387 */ /* 0x0003e80000100a00 */
[----:B-1----:R-:W2:Y:S01]  /*214c0*/  LDL.LU.64 R48, [R1+0x3508] ;  /* 0x0035080001307983 */ /* 0x002ea20000300a00 */
[----:B------:R-:W-:-:S03]  /*214d0*/  IMAD.WIDE R14, R251, 0x4, R14 ;  /* 0x00000004fb0e7825 */ /* 0x000fc600078e020e */
[----:B------:R1:W-:Y:S04]  /*214e0*/  STL.64 [R1+0xc10], R106 ;  /* 0x000c106a01007387 */ /* 0x0003e80000100a00 */
[----:B-1----:R-:W2:Y:S04]  /*214f0*/  LDL.LU.64 R106, [R1+0x3500] ;  /* 0x00350000016a7983 */ /* 0x002ea80000300a00 */
[----:B------:R1:W-:Y:S02]  /*21500*/  STL.64 [R1+0x2a80], R14 ;  /* 0x002a800e01007387 */ /* 0x0003e40000100a00 */
[----:B-1----:R-:W-:-:S04]  /*21510*/  IMAD.WIDE R14, R251, 0x4, R186 ;  /* 0x00000004fb0e7825 */ /* 0x002fc800078e02ba */
[C---:B------:R-:W-:Y:S01]  /*21520*/  IMAD.WIDE R186, R251.reuse, 0x4, R108 ;  /* 0x00000004fbba7825 */ /* 0x040fe200078e026c */
[----:B------:R1:W-:Y:S03]  /*21530*/  STL.64 [R1+0x2b08], R14 ;  /* 0x002b080e01007387 */ /* 0x0003e60000100a00 */
[----:B------:R-:W-:-:S04]  /*21540*/  IMAD.WIDE R108, R251, 0x4, R202 ;  /* 0x00000004fb6c7825 */ /* 0x000fc800078e02ca */
[C---:B------:R-:W-:Y:S01]  /*21550*/  IMAD.WIDE R190, R251.reuse, 0x4, R190 ;  /* 0x00000004fbbe7825 */ /* 0x040fe200078e02be */
[----:B-1----:R-:W2:Y:S03]  /*21560*/  LDL.LU.64 R14, [R1+0x3a8] ;  /* 0x0003a800010e7983 */ /* 0x002ea60000300a00 */
[C---:B------:R-:W-:Y:S01]  /*21570*/  IMAD.WIDE R122, R251.reuse, 0x4, R122 ;  /* 0x00000004fb7a7825 */ /* 0x040fe200078e027a */
[----:B------:R1:W-:Y:S04]  /*21580*/  STL.64 [R1+0x2bb8], R186 ;  /* 0x002bb8ba01007387 */ /* 0x0003e80000100a00 */
[----:B-1----:R-:W2:Y:S01]  /*21590*/  LDL.LU.64 R186, [R1+0x3a0] ;  /* 0x0003a00001ba7983 */ /* 0x002ea20000300a00 */
[----:B------:R-:W-:-:S03]  /*215a0*/  IMAD.WIDE R218, R251, 0x4, R218 ;  /* 0x00000004fbda7825 */ /* 0x000fc600078e02da */
[----:B------:R1:W-:Y:S01]  /*215b0*/  STL.64 [R1+0x2c00], R108 ;  /* 0x002c006c01007387 */ /* 0x0003e20000100a00 */
[----:B------:R-:W-:-:S04]  /*215c0*/  IMAD.WIDE R234, R251, 0x4, R234 ;  /* 0x00000004fbea7825 */ /* 0x000fc800078e02ea */
[C---:B------:R-:W-:Y:S01]  /*215d0*/  IMAD.WIDE R242, R251.reuse, 0x4, R242 ;  /* 0x00000004fbf27825 */ /* 0x040fe200078e02f2 */
[----:B-1----:R-:W2:Y:S04]  /*215e0*/  LDL.LU.64 R108, [R1+0x398] ;  /* 0x00039800016c7983 */ /* 0x002ea80000300a00 */
[----:B------:R-:W2:Y:S04]  /*215f0*/  LDL.LU.64 R202, [R1+0x390] ;  /* 0x0003900001ca7983 */ /* 0x000ea80000300a00 */
        /* <DEDUP_REMOVED lines=52> */
[----:B-1----:R-:W-:-:S02]  /*21940*/  IMAD.WIDE R248, R251, 0x4, R110 ;  /* 0x00000004fbf87825 */ /* 0x002fc400078e026e */
        /* <DEDUP_REMOVED lines=29> */
[----:B--2---:R-:W-:-:S03]  /*21b20*/  IMAD.WIDE R92, R251, 0x4, R92 ;  /* 0x00000004fb5c7825 */ /* 0x004fc600078e025c */
[----:B-1----:R-:W2:Y:S01]  /*21b30*/  LDL.LU.64 R242, [R1+0x3478] ;  /* 0x0034780001f27983 */ /* 0x002ea20000300a00 */
[----:B---3--:R-:W-:-:S04]  /*21b40*/  IMAD.WIDE R206, R251, 0x4, R206 ;  /* 0x00000004fbce7825 */ /* 0x008fc800078e02ce */
[----:B------:R-:W-:-:S04]  /*21b50*/  IMAD.WIDE R176, R251, 0x4, R176 ;  /* 0x00000004fbb07825 */ /* 0x000fc800078e02b0 */
[----:B------:R-:W-:-:S04]  /*21b60*/  IMAD.WIDE R60, R251, 0x4, R60 ;  /* 0x00000004fb3c7825 */ /* 0x000fc800078e023c */
[----:B------:R-:W-:-:S04]  /*21b70*/  IMAD.WIDE R156, R251, 0x4, R156 ;  /* 0x00000004fb9c7825 */ /* 0x000fc800078e029c */
[----:B----4-:R-:W-:-:S04]  /*21b80*/  IMAD.WIDE R172, R251, 0x4, R172 ;  /* 0x00000004fbac7825 */ /* 0x010fc800078e02ac */
[----:B------:R-:W-:-:S04]  /*21b90*/  IMAD.WIDE R110, R251, 0x4, R110 ;  /* 0x00000004fb6e7825 */ /* 0x000fc800078e026e */
[----:B------:R-:W-:-:S04]  /*21ba0*/  IMAD.WIDE R108, R251, 0x4, R108 ;  /* 0x00000004fb6c7825 */ /* 0x000fc800078e026c */
[----:B------:R-:W-:-:S05]  /*21bb0*/  IMAD.WIDE R10, R251, 0x4, R10 ;  /* 0x00000004fb0a7825 */ /* 0x000fca00078e020a */
        /* <DEDUP_REMOVED lines=28> */
[----:B------:R-:W-:Y:S03]  /*21d80*/  STL.64 [R1+0x2d8], R248 ;  /* 0x0002d8f801007387 */ /* 0x000fe60000100a00 */
        /* <DEDUP_REMOVED lines=8> */
[----:B------:R-:W-:Y:S01]  /*21e10*/  STL.64 [R1+0x540], R78 ;  /* 0x0005404e01007387 */ /* 0x000fe20000100a00 */
[----:B-1----:R-:W-:-:S04]  /*21e20*/  IMAD.WIDE R158, R251, 0x4, R142 ;  /* 0x00000004fb9e7825 */ /* 0x002fc800078e028e */
[C---:B------:R-:W-:Y:S01]  /*21e30*/  IMAD.WIDE R142, R251.reuse, 0x4, R94 ;  /* 0x00000004fb8e7825 */ /* 0x040fe200078e025e */
[----:B------:R1:W-:Y:S03]  /*21e40*/  STL.64 [R1+0x2a8], R158 ;  /* 0x0002a89e01007387 */ /* 0x0003e60000100a00 */
[C---:B------:R-:W-:Y:S01]  /*21e50*/  IMAD.WIDE R94, R251.reuse, 0x4, R126 ;  /* 0x00000004fb5e7825 */ /* 0x040fe200078e027e */
[----:B------:R-:W-:Y:S03]  /*21e60*/  STL.64 [R1+0x2a0], R142 ;  /* 0x0002a08e01007387 */ /* 0x000fe60000100a00 */
[C---:B------:R-:W-:Y:S01]  /*21e70*/  IMAD.WIDE R238, R251.reuse, 0x4, R238 ;  /* 0x00000004fbee7825 */ /* 0x040fe200078e02ee */
[----:B-1----:R-:W4:Y:S03]  /*21e80*/  LDL.LU.64 R158, [R1+0x1a8] ;  /* 0x0001a800019e7983 */ /* 0x002f260000300a00 */
        /* <DEDUP_REMOVED lines=10> */
[----:B-1----:R-:W2:Y:S04]  /*21f30*/  LDL.LU.64 R78, [R1+0x1a0] ;  /* 0x0001a000014e7983 */ /* 0x002ea80000300a00 */
[----:B------:R1:W-:Y:S04]  /*21f40*/  STL.64 [R1+0x580], R94 ;  /* 0x0005805e01007387 */ /* 0x0003e80000100a00 */
[----:B------:R-:W3:Y:S04]  /*21f50*/  LDL.LU.64 R142, [R1+0x168] ;  /* 0x00016800018e7983 */ /* 0x000ee80000300a00 */
[----:B-1----:R-:W4:Y:S04]  /*21f60*/  LDL.LU.64 R94, [R1+0x128] ;  /* 0x00012800015e7983 */ /* 0x002f280000300a00 */
[----:B------:R-:W4:Y:S04]  /*21f70*/  LDL.LU.64 R110, [R1+0xe8] ;  /* 0x0000e800016e7983 */ /* 0x000f280000300a00 */
[----:B------:R-:W4:Y:S04]  /*21f80*/  LDL.LU.64 R126, [R1+0xa8] ;  /* 0x0000a800017e7983 */ /* 0x000f280000300a00 */
        /* <DEDUP_REMOVED lines=31> */
[----:B------:R-:W-:-:S03]  /*22180*/  IMAD.WIDE R14, R251, 0x4, R14 ;  /* 0x00000004fb0e7825 */ /* 0x000fc600078e020e */
[----:B-1----:R-:W4:Y:S01]  /*22190*/  LDL.LU.64 R172, [R1+0x33d8] ;  /* 0x0033d80001ac7983 */ /* 0x002f220000300a00 */
        /* <DEDUP_REMOVED lines=47> */
[----:B-1----:R-:W3:Y:S04]  /*22490*/  LDL.LU.64 R110, [R1+0x3350] ;  /* 0x00335000016e7983 */ /* 0x002ee80000300a00 */
[----:B------:R1:W-:Y:S04]  /*224a0*/  STL.64 [R1+0x2af0], R126 ;  /* 0x002af07e01007387 */ /* 0x0003e80000100a00 */
[----:B-1----:R-:W3:Y:S04]  /*224b0*/  LDL.LU.64 R126, [R1+0x3348] ;  /* 0x00334800017e7983 */ /* 0x002ee80000300a00 */
[----:B------:R2:W-:Y:S02]  /*224c0*/  STL.64 [R1+0x2b00], R248 ;  /* 0x002b00f801007387 */ /* 0x0005e40000100a00 */
[----:B--2---:R-:W-:-:S02]  /*224d0*/  IMAD.WIDE R248, R251, 0x4, R142 ;  /* 0x00000004fbf87825 */ /* 0x004fc400078e028e */
[----:B------:R-:W2:Y:S04]  /*224e0*/  LDL.LU.64 R142, [R1+0x3340] ;  /* 0x00334000018e7983 */ /* 0x000ea80000300a00 */
[----:B------:R1:W-:Y:S02]  /*224f0*/  STL.64 [R1+0x2b18], R248 ;  /* 0x002b18f801007387 */ /* 0x0003e40000100a00 */
[C---:B-1----:R-:W-:Y:S02]  /*22500*/  IMAD.WIDE R248, R251.reuse, 0x4, R158 ;  /* 0x00000004fbf87825 */ /* 0x042fe400078e029e */
[----:B------:R-:W2:Y:S04]  /*22510*/  LDL.LU.64 R158, [R1+0x3338] ;  /* 0x00333800019e7983 */ /* 0x000ea80000300a00 */
        /* <DEDUP_REMOVED lines=11> */
[----:B------:R-:W3:Y:S04]  /*225d0*/  LDL.LU.64 R206, [R1+0x3320] ;  /* 0x0033200001ce7983 */ /* 0x000ee80000300a00 */
[----:B------:R1:W-:Y:S02]  /*225e0*/  STL.64 [R1+0x2b60], R248 ;  /* 0x002b60f801007387 */ /* 0x0003e40000100a00 */
[----:B-1----:R-:W-:-:S02]  /*225f0*/  IMAD.WIDE R248, R251, 0x4, R222 ;  /* 0x00000004fbf87825 */ /* 0x002fc400078e02de */
[----:B------:R-:W3:Y:S04]  /*22600*/  LDL.LU.64 R222, [R1+0x3318] ;  /* 0x0033180001de7983 */ /* 0x000ee80000300a00 */
        /* <DEDUP_REMOVED lines=41> */
[----:B------:R-:W4:Y:S04]  /*228a0*/  LDL.LU.64 R34, [R1+0x32a8] ;  /* 0x0032a80001227983 */ /* 0x000f280000300a00 */
[----:B------:R1:W-:Y:S01]  /*228b0*/  STL.64 [R1+0x2c70], R248 ;  /* 0x002c70f801007387 */ /* 0x0003e20000100a00 */
[----:B------:R-:W-:-:S04]  /*228c0*/  IMAD.WIDE R82, R251, 0x4, R82 ;  /* 0x00000004fb527825 */ /* 0x000fc800078e0252 */
[C---:B------:R-:W-:Y:S01]  /*228d0*/  IMAD.WIDE R98, R251.reuse, 0x4, R98 ;  /* 0x00000004fb627825 */ /* 0x040fe200078e0262 */
[----:B--2---:R2:W-:Y:S03]  /*228e0*/  LDGSTS.E [R247+0x2ff00], desc[UR12][R244.64], P1 ;  /* 0x2ff00000f4f77fae */ /* 0x0045e600089a100c */
        /* <DEDUP_REMOVED lines=8> */
[C---:B------:R-:W-:Y:S01]  /*22970*/  IMAD.WIDE R146, R251.reuse, 0x4, R146 ;  /* 0x00000004fb927825 */ /* 0x040fe200078e0292 */
[----:B-1----:R-:W4:Y:S04]  /*22980*/  LDL.LU.64 R248, [R1+0x30] ;  /* 0x0000300001f87983 */ /* 0x002f280000300a00 */
        /* <DEDUP_REMOVED lines=14> */
[----:B--2---:R-:W-:-:S03]  /*22a70*/  IMAD.WIDE R244, R251, 0x4, R244 ;  /* 0x00000004fbf47825 */ /* 0x004fc600078e02f4 */
        /* <DEDUP_REMOVED lines=12> */
[----:B-1----:R-:W4:Y:S01]  /*22b40*/  LDL.LU.64 R244, [R1+0x3240] ;  /* 0x0032400001f47983 */ /* 0x002f220000300a00 */
[----:B------:R-:W-:-:S05]  /*22b50*/  IMAD.WIDE R240, R251, 0x4, R240 ;  /* 0x00000004fbf07825 */ /* 0x000fca00078e02f0 */
[----:B------:R-:W-:Y:S04]  /*22b60*/  STL.64 [R1+0x2d80], R240 ;  /* 0x002d80f001007387 */ /* 0x000fe80000100a00 */
[----:B------:R2:W-:Y:S01]  /*22b70*/  STL.64 [R1+0x31b0], R240 ;  /* 0x0031b0f001007387 */ /* 0x0005e20000100a00 */
[----:B---3--:R-:W-:-:S04]  /*22b80*/  IMAD.WIDE R18, R251, 0x4, R18 ;  /* 0x00000004fb127825 */ /* 0x008fc800078e0212 */
[----:B--2---:R-:W-:-:S04]  /*22b90*/  IMAD.WIDE R240, R251, 0x4, R226 ;  /* 0x00000004fbf07825 */ /* 0x004fc800078e02e2 */
[----:B------:R-:W-:-:S04]  /*22ba0*/  IMAD.WIDE R226, R251, 0x4, R210 ;  /* 0x00000004fbe27825 */ /* 0x000fc800078e02d2 */
[----:B------:R-:W-:-:S04]  /*22bb0*/  IMAD.WIDE R210, R251, 0x4, R194 ;  /* 0x00000004fbd27825 */ /* 0x000fc800078e02c2 */
[----:B------:R-:W-:-:S04]  /*22bc0*/  IMAD.WIDE R194, R251, 0x4, R178 ;  /* 0x00000004fbc27825 */ /* 0x000fc800078e02b2 */
[----:B----4-:R-:W-:-:S04]  /*22bd0*/  IMAD.WIDE R244, R251, 0x4, R244 ;  /* 0x00000004fbf47825 */ /* 0x010fc800078e02f4 */
[C---:B------:R-:W-:Y:S01]  /*22be0*/  IMAD.WIDE R178, R251.reuse, 0x4, R162 ;  /* 0x00000004fbb27825 */ /* 0x040fe200078e02a2 */
[----:B------:R-:W-:Y:S03]  /*22bf0*/  STL.64 [R1+0x38], R244 ;  /* 0x000038f401007387 */ /* 0x000fe60000100a00 */
        /* <DEDUP_REMOVED lines=11> */
[----:B------:R1:W-:Y:S03]  /*22cb0*/  STL.64 [R1+0x178], R162 ;  /* 0x000178a201007387 */ /* 0x0003e60000100a00 */
[C---:B------:R-:W-:Y:S01]  /*22cc0*/  IMAD.WIDE R66, R251.reuse, 0x4, R50 ;  /* 0x00000004fb427825 */ /* 0x040fe200078e0232 */
[----:B------:R-:W-:Y:S03]  /*22cd0*/  STL.64 [R1+0x1c0], R146 ;  /* 0x0001c09201007387 */ /* 0x000fe60000100a00 */
[C---:B------:R-:W-:Y:S01]  /*22ce0*/  IMAD.WIDE R50, R251.reuse, 0x4, R34 ;  /* 0x00000004fb327825 */ /* 0x040fe200078e0222 */
[----:B------:R-:W-:Y:S04]  /*22cf0*/  STL.64 [R1+0x1e8], R130 ;  /* 0x0001e88201007387 */ /* 0x000fe80000100a00 */
[----:B------:R-:W-:Y:S01]  /*22d00*/  STL.64 [R1+0x218], R114 ;  /* 0x0002187201007387 */ /* 0x000fe20000100a00 */
[----:B------:R-:W-:-:S03]  /*22d10*/  IMAD.WIDE R34, R251, 0x4, R248 ;  /* 0x00000004fb227825 */ /* 0x000fc600078e02f8 */
[----:B------:R-:W-:Y:S04]  /*22d20*/  STL.64 [R1+0xae0], R98 ;  /* 0x000ae06201007387 */ /* 0x000fe80000100a00 */
[----:B------:R-:W-:Y:S04]  /*22d30*/  STL.64 [R1+0xaf0], R82 ;  /* 0x000af05201007387 */ /* 0x000fe80000100a00 */
[----:B------:R2:W-:Y:S04]  /*22d40*/  STL.64 [R1+0xb00], R66 ;  /* 0x000b004201007387 */ /* 0x0005e80000100a00 */
[----:B------:R3:W-:Y:S01]  /*22d50*/  STL.64 [R1+0xbe0], R50 ;  /* 0x000be03201007387 */ /* 0x0007e20000100a00 */
[----:B-1----:R-:W-:-:S03]  /*22d60*/  IMAD.WIDE R162, R251, 0x4, R242 ;  /* 0x00000004fba27825 */ /* 0x002fc600078e02f2 */
[----:B------:R1:W-:Y:S01]  /*22d70*/  STL.64 [R1+0x31e8], R34 ;  /* 0x0031e82201007387 */ /* 0x0003e20000100a00 */
[----:B--2---:R-:W-:-:S03]  /*22d80*/  IMAD.WIDE R66, R251, 0x4, R192 ;  /* 0x00000004fb427825 */ /* 0x004fc600078e02c0 */
[----:B------:R2:W-:Y:S01]  /*22d90*/  STL.64 [R1+0xbf0], R18 ;  /* 0x000bf01201007387 */ /* 0x0005e20000100a00 */
[----:B---3--:R-:W-:-:S03]  /*22da0*/  IMAD.WIDE R50, R251, 0x4, R176 ;  /* 0x00000004fb327825 */ /* 0x008fc600078e02b0 */
[----:B------:R-:W3:Y:S01]  /*22db0*/  LDL.LU.64 R176, [R1+0x3238] ;  /* 0x0032380001b07983 */ /* 0x000ee20000300a00 */
[C---:B------:R-:W-:Y:S01]  /*22dc0*/  IMAD.WIDE R178, R251.reuse, 0x4, R208 ;  /* 0x00000004fbb27825 */ /* 0x040fe200078e02d0 */
[----:B-1----:R-:W1:Y:S02]  /*22dd0*/  LDC R35, c[0x0][0x3a0] ;  /* 0x0000e800ff237b82 */ /* 0x002e640000000800 */
[----:B------:R-:W-:Y:S04]  /*22de0*/  STL.64 [R1+0x31c0], R50 ;  /* 0x0031c03201007387 */ /* 0x000fe80000100a00 */
[----:B------:R-:W4:Y:S01]  /*22df0*/  LDL.LU.64 R192, [R1+0x3230] ;  /* 0x0032300001c07983 */ /* 0x000f220000300a00 */
[C---:B------:R-:W-:Y:S01]  /*22e00*/  IMAD.WIDE R194, R251.reuse, 0x4, R224 ;  /* 0x00000004fbc27825 */ /* 0x040fe200078e02e0 */
[----:B------:R-:W1:Y:S02]  /*22e10*/  LDC R34, c[0x0][0x3a0] ;  /* 0x0000e800ff227b82 */ /* 0x000e640000000800 */
[----:B------:R2:W-:Y:S04]  /*22e20*/  STL.64 [R1+0x31b8], R66 ;  /* 0x0031b84201007387 */ /* 0x0005e80000100a00 */
[----:B------:R-:W3:Y:S04]  /*22e30*/  LDL.LU.64 R242, [R1+0x3228] ;  /* 0x0032280001f27983 */ /* 0x000ee80000300a00 */
[----:B------:R1:W-:Y:S04]  /*22e40*/  STL.64 [R1+0x31c8], R162 ;  /* 0x0031c8a201007387 */ /* 0x0003e80000100a00 */
[----:B------:R-:W4:Y:S04]  /*22e50*/  LDL.LU.64 R208, [R1+0x3220] ;  /* 0x0032200001d07983 */ /* 0x000f280000300a00 */
[----:B------:R-:W-:Y:S04]  /*22e60*/  STL.64 [R1+0x31d0], R178 ;  /* 0x0031d0b201007387 */ /* 0x000fe80000100a00 */
[----:B------:R-:W1:Y:S01]  /*22e70*/  LDL.LU.64 R224, [R1+0x3218] ;  /* 0x0032180001e07983 */ /* 0x000e620000300a00 */
[----:B------:R-:W-:-:S03]  /*22e80*/  IMAD.WIDE R210, R251, 0x4, R4 ;  /* 0x00000004fbd27825 */ /* 0x000fc600078e0204 */
[----:B------:R-:W-:Y:S04]  /*22e90*/  STL.64 [R1+0x31f0], R194 ;  /* 0x0031f0c201007387 */ /* 0x000fe80000100a00 */
[----:B------:R-:W4:Y:S01]  /*22ea0*/  LDL.LU.64 R4, [R1+0x3210] ;  /* 0x0032100001047983 */ /* 0x000f220000300a00 */
[----:B--2---:R-:W-:-:S03]  /*22eb0*/  IMAD.WIDE R18, R251, 0x4, R234 ;  /* 0x00000004fb127825 */ /* 0x004fc600078e02ea */
[----:B------:R-:W-:Y:S01]  /*22ec0*/  STL.64 [R1+0x31f8], R210 ;  /* 0x0031f8d201007387 */ /* 0x000fe20000100a00 */
        /* <DEDUP_REMOVED lines=15> */
[C---:B------:R-:W-:Y:S02]  /*22fc0*/  IMAD.WIDE R172, R251.reuse, 0x4, R128 ;  /* 0x00000004fbac7825 */ /* 0x040fe400078e0280 */
[----:B------:R-:W2:Y:S02]  /*22fd0*/  LDC R129, c[0x0][0x3a0] ;  /* 0x0000e800ff817b82 */ /* 0x000ea40000000800 */
        /* <DEDUP_REMOVED lines=19> */
[----:B------:R-:W1:Y:S02]  /*23110*/  LDC R10, c[0x0][0x3a0] ;  /* 0x0000e800ff0a7b82 */ /* 0x000e640000000800 */
        /* <DEDUP_REMOVED lines=10> */
[----:B------:R-:W-:-:S04]  /*231c0*/  IMAD.WIDE R232, R251, 0x4, R6 ;  /* 0x00000004fbe87825 */ /* 0x000fc800078e0206 */
[C---:B------:R-:W-:Y:S02]  /*231d0*/  IMAD.WIDE R82, R251.reuse, 0x4, R12 ;  /* 0x00000004fb527825 */ /* 0x040fe400078e020c */
[----:B------:R-:W1:Y:S02]  /*231e0*/  LDC R12, c[0x0][0x3a0] ;  /* 0x0000e800ff0c7b82 */ /* 0x000e640000000800 */
[----:B---3--:R-:W-:-:S04]  /*231f0*/  IMAD.WIDE R244, R251, 0x4, R242 ;  /* 0x00000004fbf47825 */ /* 0x008fc800078e02f2 */
[C---:B------:R-:W-:Y:S01]  /*23200*/  IMAD.WIDE R242, R251.reuse, 0x4, R230 ;  /* 0x00000004fbf27825 */ /* 0x040fe200078e02e6 */
[----:B------:R-:W-:Y:S04]  /*23210*/  STL.64 [R1+0x3208], R244 ;  /* 0x003208f401007387 */ /* 0x000fe80000100a00 */
[----:B------:R-:W3:Y:S04]  /*23220*/  LDL.64 R248, [R1+0x15b8] ;  /* 0x0015b80001f87983 */ /* 0x000ee80000100a00 */
[----:B------:R2:W-:Y:S01]  /*23230*/  STL.64 [R1], R18 ;  /* 0x0000001201007387 */ /* 0x0005e20000100a00 */
[----:B-1----:R-:W-:-:S03]  /*23240*/  IMAD.WIDE R162, R251, 0x4, R224 ;  /* 0x00000004fba27825 */ /* 0x002fc600078e02e0 */
[----:B------:R-:W-:Y:S04]  /*23250*/  STL.64 [R1+0x8], R240 ;  /* 0x000008f001007387 */ /* 0x000fe80000100a00 */
[----:B------:R-:W-:Y:S01]  /*23260*/  STL.64 [R1+0x10], R242 ;  /* 0x000010f201007387 */ /* 0x000fe20000100a00 */
[----:B------:R-:W-:-:S03]  /*23270*/  IMAD.WIDE R224, R251, 0x4, R170 ;  /* 0x00000004fbe07825 */ /* 0x000fc600078e02aa */
[----:B------:R-:W-:Y:S01]  /*23280*/  STL.64 [R1+0x20], R162 ;  /* 0x000020a201007387 */ /* 0x000fe20000100a00 */
[----:B--2---:R-:W-:-:S03]  /*23290*/  IMAD.WIDE R18, R251, 0x4, R164 ;  /* 0x00000004fb127825 */ /* 0x004fc600078e02a4 */
[----:B------:R-:W-:Y:S04]  /*232a0*/  STL.64 [R1+0x18], R130 ;  /* 0x0000188201007387 */ /* 0x000fe80000100a00 */
[----:B------:R-:W-:Y:S04]  /*232b0*/  STL.64 [R1+0x28], R66 ;  /* 0x0000284201007387 */ /* 0x000fe80000100a00 */
[----:B------:R-:W-:Y:S04]  /*232c0*/  STL.64 [R1+0x30], R222 ;  /* 0x000030de01007387 */ /* 0x000fe80000100a00 */
[----:B------:R-:W-:Y:S01]  /*232d0*/  STL.64 [R1+0x60], R220 ;  /* 0x000060dc01007387 */ /* 0x000fe20000100a00 */
[----:B------:R-:W-:-:S03]  /*232e0*/  IMAD.WIDE R230, R251, 0x4, R144 ;  /* 0x00000004fbe67825 */ /* 0x000fc600078e0290 */
[----:B------:R-:W-:Y:S04]  /*232f0*/  STL.64 [R1+0x68], R146 ;  /* 0x0000689201007387 */ /* 0x000fe80000100a00 */
[----:B------:R-:W-:Y:S04]  /*23300*/  STL.64 [R1+0x78], R224 ;  /* 0x000078e001007387 */ /* 0x000fe80000100a00 */
[----:B------:R-:W-:Y:S04]  /*23310*/  STL.64 [R1+0x80], R114 ;  /* 0x0000807201007387 */ /* 0x000fe80000100a00 */
[----:B------:R-:W-:Y:S04]  /*23320*/  STL.64 [R1+0x88], R226 ;  /* 0x000088e201007387 */ /* 0x000fe80000100a00 */
[----:B------:R-:W-:Y:S04]  /*23330*/  STL.64 [R1+0x90], R18 ;  /* 0x0000901201007387 */ /* 0x000fe80000100a00 */
[----:B------:R-:W-:Y:S04]  /*23340*/  STL.64 [R1+0x98], R98 ;  /* 0x0000986201007387 */ /* 0x000fe80000100a00 */
[----:B------:R-:W2:Y:S04]  /*23350*/  LDL.64 R144, [R1+0x15b0] ;  /* 0x0015b00001907983 */ /* 0x000ea80000100a00 */
[----:B------:R-:W-:Y:S04]  /*23360*/  STL.64 [R1+0xa0], R152 ;  /* 0x0000a09801007387 */ /* 0x000fe80000100a00 */
        /* <DEDUP_REMOVED lines=26> */
[----:B------:R-:W-:Y:S01]  /*23510*/  STL.64 [R1+0xac8], R74 ;  /* 0x000ac84a01007387 */ /* 0x000fe20000100a00 */
[----:B----4-:R-:W-:-:S03]  /*23520*/  IMAD.WIDE R6, R251, 0x4, R4 ;  /* 0x00000004fb067825 */ /* 0x010fc600078e0204 */
[----:B------:R-:W-:Y:S04]  /*23530*/  STL.64 [R1+0xb10], R174 ;  /* 0x000b10ae01007387 */ /* 0x000fe80000100a00 */
[----:B------:R-:W-:Y:S04]  /*23540*/  STL.64 [R1+0x29d0], R86 ;  /* 0x0029d05601007387 */ /* 0x000fe80000100a00 */
[----:B------:R-:W-:Y:S04]  /*23550*/  STL.64 [R1+0x29e0], R72 ;  /* 0x0029e04801007387 */ /* 0x000fe80000100a00 */
[----:B------:R-:W-:Y:S04]  /*23560*/  STL.64 [R1+0x29d8], R84 ;  /* 0x0029d85401007387 */ /* 0x000fe80000100a00 */
[----:B------:R-:W-:Y:S04]  /*23570*/  STL.64 [R1+0x29e8], R70 ;  /* 0x0029e84601007387 */ /* 0x000fe80000100a00 */
[----:B------:R-:W-:Y:S04]  /*23580*/  STL.64 [R1+0x29f8], R68 ;  /* 0x0029f84401007387 */ /* 0x000fe80000100a00 */
[----:B------:R-:W-:Y:S04]  /*23590*/  STL.64 [R1+0x2a40], R232 ;  /* 0x002a40e801007387 */ /* 0x000fe80000100a00 */
[----:B------:R-:W4:Y:S04]  /*235a0*/  LDL.64 R140, [R1+0x15c0] ;  /* 0x0015c000018c7983 */ /* 0x000f280000100a00 */
[----:B------:R-:W4:Y:S04]  /*235b0*/  LDL.64 R154, [R1+0x15c8] ;  /* 0x0015c800019a7983 */ /* 0x000f280000100a00 */
[----:B------:R1:W-:Y:S04]  /*235c0*/  STL.64 [R1+0x2aa8], R6 ;  /* 0x002aa80601007387 */ /* 0x0003e80000100a00 */
[----:B------:R1:W-:Y:S04]  /*235d0*/  STL.64 [R1+0x2a90], R82 ;  /* 0x002a905201007387 */ /* 0x0003e80000100a00 */
[----:B------:R-:W4:Y:S04]  /*235e0*/  LDL.64 R164, [R1+0xc98] ;  /* 0x000c980001a47983 */ /* 0x000f280000100a00 */
[----:B------:R-:W4:Y:S01]  /*235f0*/  LDL.64 R50, [R1+0xca0] ;  /* 0x000ca00001327983 */ /* 0x000f220000100a00 */
[----:B------:R-:W-:-:S03]  /*23600*/  VIADD R35, R35, 0xffffff7f ;  /* 0xffffff7f23237836 */ /* 0x000fc60000000000 */
[----:B------:R1:W-:Y:S02]  /*23610*/  LDGSTS.E [R247+0x2ff80], desc[UR12][R4.64], P4 ;  /* 0x2ff8000004f77fae */ /* 0x0003e4000a1a100c */
[----:B------:R-:W-:Y:S02]  /*23620*/  ISETP.GE.U32.AND P1, PT, R35, 0x7fffff00, PT ;  /* 0x7fffff002300780c */ /* 0x000fe40003f26070 */
[----:B------:R-:W3:Y:S01]  /*23630*/  LDC R35, c[0x0][0x3a0] ;  /* 0x0000e800ff237b82 */ /* 0x000ee20000000800 */
[----:B------:R-:W0:Y:S07]  /*23640*/  LDGDEPBAR ;  /* 0x00000000000079af */ /* 0x000e2e0000000000 */
[----:B------:R-:W-:Y:S01]  /*23650*/  BAR.SYNC.DEFER_BLOCKING 0x0 ;  /* 0x0000000000007b1d */ /* 0x000fe20000010000 */
[----:B-1----:R-:W-:-:S05]  /*23660*/  VIADD R6, R34, 0xffffff7b ;  /* 0xffffff7b22067836 */ /* 0x002fca0000000000 */
[----:B------:R-:W4:Y:S04]  /*23670*/  LDL.64 R170, [R1+0xca8] ;  /* 0x000ca80001aa7983 */ /* 0x000f280000100a00 */
[----:B------:R-:W4:Y:S04]  /*23680*/  LDL.64 R244, [R1+0xcb0] ;  /* 0x000cb00001f47983 */ /* 0x000f280000100a00 */
[----:B------:R-:W4:Y:S01]  /*23690*/  LDL.64 R210, [R1+0xd18] ;  /* 0x000d180001d27983 */ /* 0x000f220000100a00 */
[----:B---3--:R-:W-:-:S03]  /*236a0*/  IADD3 R5, PT, PT, R35, -0x89, RZ ;  /* 0xffffff7723057810 */ /* 0x008fc60007ffe0ff */
[----:B------:R-:W3:Y:S01]  /*236b0*/  LDL.64 R194, [R1+0xd20] ;  /* 0x000d200001c27983 */ /* 0x000ee20000100a00 */
[----:B------:R-:W1:Y:S01]  /*236c0*/  LDC R35, c[0x0][0x3a0] ;  /* 0x0000e800ff237b82 */ /* 0x000e620000000800 */
[----:B------:R-:W-:Y:S02]  /*236d0*/  SEL R4, RZ, 0x4, P5 ;  /* 0x00000004ff047807 */ /* 0x000fe40002800000 */
[----:B------:R-:W-:Y:S01]  /*236e0*/  ISETP.GE.U32.AND P5, PT, R6, 0x7ffffefc, PT ;  /* 0x7ffffefc0600780c */ /* 0x000fe20003fa6070 */
[----:B------:R-:W3:Y:S04]  /*236f0*/  LDL.64 R178, [R1+0xd28] ;  /* 0x000d280001b27983 */ /* 0x000ee80000100a00 */
[----:B------:R-:W3:Y:S04]  /*23700*/  LDL.64 R16, [R1+0x1400] ;  /* 0x0014000001107983 */ /* 0x000ee80000100a00 */
[----:B------:R-:W3:Y:S01]  /*23710*/  LDL.64 R80, [R1+0x1488] ;  /* 0x0014880001507983 */ /* 0x000ee20000100a00 */
[----:B-1----:R-:W-:-:S03]  /*23720*/  VIADD R7, R35, 0xffffff73 ;  /* 0xffffff7323077836 */ /* 0x002fc60000000000 */
[----:B------:R-:W-:Y:S01]  /*23730*/  @!PT LDS RZ, [RZ] ;  /* 0x00000000fffff984 */ /* 0x000fe20000000800 */
[----:B------:R-:W-:Y:S01]  /*23740*/  @!PT LDS RZ, [RZ] ;  /* 0x00000000fffff984 */ /* 0x000fe20000000800 */
[----:B------:R-:W-:Y:S01]  /*23750*/  @!PT LDS RZ, [RZ] ;  /* 0x00000000fffff984 */ /* 0x000fe20000000800 */
[----:B--2---:R-:W-:Y:S01]  /*23760*/  LDGSTS.E [R246+0x10000], desc[UR12][R144.64], !P1 ;  /* 0x1000000090f67fae */ /* 0x004fe2000c9a100c */
[----:B------:R-:W-:Y:S01]  /*23770*/  ISETP.GE.U32.AND P4, PT, R5, 0x7ffffef8, PT ;  /* 0x7ffffef80500780c */ /* 0x000fe20003f86070 */
[----:B------:R-:W1:Y:S02]  /*23780*/  LDC R6, c[0x0][0x3a0] ;  /* 0x0000e800ff067b82 */ /* 0x000e640000000800 */
[----:B------:R-:W2:Y:S04]  /*23790*/  LDL.64 R34, [R1+0xd30] ;  /* 0x000d300001227983 */ /* 0x000ea80000100a00 */
[----:B------:R-:W-:Y:S04]  /*237a0*/  LDGSTS.E [R246+0x10080], desc[UR12][R248.64], !P1 ;  /* 0x10080000f8f67fae */ /* 0x000fe8000c9a100c */
[----:B------:R-:W2:Y:S04]  /*237b0*/  LDL.64 R144, [R1+0xd98] ;  /* 0x000d980001907983 */ /* 0x000ea80000100a00 */
[----:B------:R-:W2:Y:S04]  /*237c0*/  LDL.64 R248, [R1+0xda0] ;  /* 0x000da00001f87983 */ /* 0x000ea80000100a00 */
[----:B----4-:R-:W-:Y:S04]  /*237d0*/  LDGSTS.E [R246+0x10100], desc[UR12][R140.64], !P1 ;  /* 0x101000008cf67fae */ /* 0x010fe8000c9a100c */
[----:B------:R-:W-:Y:S04]  /*237e0*/  LDGSTS.E [R246+0x10180], desc[UR12][R154.64], !P1 ;  /* 0x101800009af67fae */ /* 0x000fe8000c9a100c */
[----:B------:R-:W4:Y:S04]  /*237f0*/  LDL.64 R140, [R1+0xda8] ;  /* 0x000da800018c7983 */ /* 0x000f280000100a00 */
[----:B------:R-:W4:Y:S04]  /*23800*/  LDL.64 R154, [R1+0xdb0] ;  /* 0x000db000019a7983 */ /* 0x000f280000100a00 */
[----:B------:R-:W-:Y:S04]  /*23810*/  LDGSTS.E [R246+0x10800], desc[UR12][R164.64], !P5 ;  /* 0x10800000a4f67fae */ /* 0x000fe8000e9a100c */
[----:B------:R-:W-:Y:S04]  /*23820*/  LDGSTS.E [R246+0x10880], desc[UR12][R50.64], !P5 ;  /* 0x1088000032f67fae */ /* 0x000fe8000e9a100c */
[----:B------:R-:W4:Y:S04]  /*23830*/  LDL.64 R164, [R1+0xe18] ;  /* 0x000e180001a47983 */ /* 0x000f280000100a00 */
[----:B------:R-:W4:Y:S01]  /*23840*/  LDL.64 R50, [R1+0xe20] ;  /* 0x000e200001327983 */ /* 0x000f220000100a00 */
[----:B------:R-:W-:Y:S01]  /*23850*/  SEL R4, R4, RZ, P2 ;  /* 0x000000ff04047207 */ /* 0x000fe20001000000 */
[----:B------:R-:W-:Y:S01]  /*23860*/  VIADD R5, R129, 0xffffff6f ;  /* 0xffffff6f81057836 */ /* 0x000fe20000000000 */
[----:B------:R-:W-:Y:S01]  /*23870*/  ISETP.GE.U32.AND P2, PT, R7, 0x7ffffef4, PT ;  /* 0x7ffffef40700780c */ /* 0x000fe20003f46070 */
[----:B------:R-:W1:Y:S01]  /*23880*/  LDC R129, c[0x0][0x3a0] ;  /* 0x0000e800ff817b82 */ /* 0x000e620000000800 */
[----:B------:R-:W-:Y:S02]  /*23890*/  LDGSTS.E [R246+0x10900], desc[UR12][R170.64], !P5 ;  /* 0x10900000aaf67fae */ /* 0x000fe4000e9a100c */
[----:B------:R-:W-:-:S02]  /*238a0*/  ISETP.GE.U32.AND P1, PT, R5, 0x7ffffef0, PT ;  /* 0x7ffffef00500780c */ /* 0x000fc40003f26070 */
[----:B------:R-:W-:Y:S03]  /*238b0*/  LDGSTS.E [R246+0x10980], desc[UR12][R244.64], !P5 ;  /* 0x10980000f4f67fae */ /* 0x000fe6000e9a100c */
[----:B------:R-:W1:Y:S01]  /*238c0*/  LDC R7, c[0x0][0x3a0] ;  /* 0x0000e800ff077b82 */ /* 0x000e620000000800 */
[----:B------:R-:W-:Y:S04]  /*238d0*/  LDGSTS.E [R246+0x11000], desc[UR12][R210.64], !P4 ;  /* 0x11000000d2f67fae */ /* 0x000fe8000e1a100c */
[----:B------:R-:W4:Y:S04]  /*238e0*/  LDL.64 R170, [R1+0xe28] ;  /* 0x000e280001aa7983 */ /* 0x000f280000100a00 */
[----:B------:R-:W4:Y:S04]  /*238f0*/  LDL.64 R244, [R1+0xe30] ;  /* 0x000e300001f47983 */ /* 0x000f280000100a00 */
[----:B------:R-:W4:Y:S04]  /*23900*/  LDL.64 R210, [R1+0xe98] ;  /* 0x000e980001d27983 */ /* 0x000f280000100a00 */
[----:B---3--:R-:W-:Y:S04]  /*23910*/  LDGSTS.E [R246+0x11080], desc[UR12][R194.64], !P4 ;  /* 0x11080000c2f67fae */ /* 0x008fe8000e1a100c */
[----:B------:R-:W-:Y:S04]  /*23920*/  LDGSTS.E [R246+0x11100], desc[UR12][R178.64], !P4 ;  /* 0x11100000b2f67fae */ /* 0x000fe8000e1a100c */
[----:B------:R-:W3:Y:S04]  /*23930*/  LDL.64 R194, [R1+0xea0] ;  /* 0x000ea00001c27983 */ /* 0x000ee80000100a00 */
[----:B------:R-:W3:Y:S04]  /*23940*/  LDL.64 R178, [R1+0xea8] ;  /* 0x000ea80001b27983 */ /* 0x000ee80000100a00 */
[----:B--2---:R-:W-:Y:S04]  /*23950*/  LDGSTS.E [R246+0x11180], desc[UR12][R34.64], !P4 ;  /* 0x1118000022f67fae */ /* 0x004fe8000e1a100c */
[----:B------:R-:W-:Y:S04]  /*23960*/  LDGSTS.E [R246+0x11800], desc[UR12][R144.64], !P2 ;  /* 0x1180000090f67fae */ /* 0x000fe8000d1a100c */
        /* <DEDUP_REMOVED lines=12> */
[----:B-1----:R-:W-:-:S03]  /*23a30*/  IADD3 R5, PT, PT, R129, -0x95, RZ ;  /* 0xffffff6b81057810 */ /* 0x002fc60007ffe0ff */
[----:B------:R-:W4:Y:S01]  /*23a40*/  LDL.64 R128, [R1+0x1110] ;  /* 0x0011100001807983 */ /* 0x000f220000100a00 */
[----:B------:R-:W-:Y:S01]  /*23a50*/  ISETP.GE.U32.AND P5, PT, R5, 0x7ffffeec, PT ;  /* 0x7ffffeec0500780c */ /* 0x000fe20003fa6070 */
[----:B------:R-:W-:Y:S02]  /*23a60*/  VIADD R5, R8, 0xffffff67 ;  /* 0xffffff6708057836 */ /* 0x000fe40000000000 */
[----:B------:R-:W-:Y:S01]  /*23a70*/  LDGSTS.E [R246+0x12100], desc[UR12][R170.64], !P1 ;  /* 0x12100000aaf67fae */ /* 0x000fe2000c9a100c */
[----:B------:R-:W1:Y:S02]  /*23a80*/  LDC R8, c[0x0][0x3a0] ;  /* 0x0000e800ff087b82 */ /* 0x000e640000000800 */
[----:B------:R-:W-:Y:S01]  /*23a90*/  ISETP.GE.U32.AND P4, PT, R5, 0x7ffffee8, PT ;  /* 0x7ffffee80500780c */ /* 0x000fe20003f86070 */
[----:B------:R-:W-:Y:S01]  /*23aa0*/  VIADD R5, R6, 0xffffff63 ;  /* 0xffffff6306057836 */ /* 0x000fe20000000000 */
[----:B------:R-:W-:Y:S04]  /*23ab0*/  LDGSTS.E [R246+0x12180], desc[UR12][R244.64], !P1 ;  /* 0x12180000f4f67fae */ /* 0x000fe8000c9a100c */
[----:B------:R-:W-:Y:S01]  /*23ac0*/  ISETP.GE.U32.AND P2, PT, R5, 0x7ffffee4, PT ;  /* 0x7ffffee40500780c */ /* 0x000fe20003f46070 */
[----:B------:R-:W-:Y:S01]  /*23ad0*/  LDGSTS.E [R246+0x12800], desc[UR12][R210.64], !P5 ;  /* 0x12800000d2f67fae */ /* 0x000fe2000e9a100c */
[----:B------:R-:W1:Y:S03]  /*23ae0*/  LDC R6, c[0x0][0x3a0] ;  /* 0x0000e800ff067b82 */ /* 0x000e660000000800 */
        /* <DEDUP_REMOVED lines=21> */
[----:B------:R-:W-:-:S02]  /*23c40*/  IADD3 R5, PT, PT, R7, -0xa1, RZ ;  /* 0xffffff5f07057810 */ /* 0x000fc40007ffe0ff */
[----:B------:R-:W1:Y:S02]  /*23c50*/  LDC R7, c[0x0][0x3a0] ;  /* 0x0000e800ff077b82 */ /* 0x000e640000000800 */
[----:B------:R-:W-:Y:S01]  /*23c60*/  ISETP.GE.U32.AND P1, PT, R5, 0x7ffffee0, PT ;  /* 0x7ffffee00500780c */ /* 0x000fe20003f26070 */
[----:B------:R-:W-:Y:S01]  /*23c70*/  VIADD R5, R9, 0xffffff5b ;  /* 0xffffff5b09057836 */ /* 0x000fe20000000000 */
[----:B------:R-:W-:Y:S04]  /*23c80*/  LDGSTS.E [R246+0x13900], desc[UR12][R170.64], !P2 ;  /* 0x13900000aaf67fae */ /* 0x000fe8000d1a100c */
[----:B------:R-:W-:Y:S01]  /*23c90*/  ISETP.GE.U32.AND P5, PT, R5, 0x7ffffedc, PT ;  /* 0x7ffffedc0500780c */ /* 0x000fe20003fa6070 */
[----:B------:R-:W-:Y:S01]  /*23ca0*/  VIADD R5, R10, 0xffffff57 ;  /* 0xffffff570a057836 */ /* 0x000fe20000000000 */
[----:B------:R-:W1:Y:S01]  /*23cb0*/  LDC R9, c[0x0][0x3a0] ;  /* 0x0000e800ff097b82 */ /* 0x000e620000000800 */
[----:B------:R-:W-:Y:S03]  /*23cc0*/  LDGSTS.E [R246+0x13980], desc[UR12][R244.64], !P2 ;  /* 0x13980000f4f67fae */ /* 0x000fe6000d1a100c */
[----:B------:R-:W-:Y:S01]  /*23cd0*/  ISETP.GE.U32.AND P4, PT, R5, 0x7ffffed8, PT ;  /* 0x7ffffed80500780c */ /* 0x000fe20003f86070 */
[----:B------:R-:W-:Y:S03]  /*23ce0*/  LDGSTS.E [R246+0x14000], desc[UR12][R210.64], !P1 ;  /* 0x14000000d2f67fae */ /* 0x000fe6000c9a100c */
[----:B------:R-:W1:Y:S01]  /*23cf0*/  LDC R10, c[0x0][0x3a0] ;  /* 0x0000e800ff0a7b82 */ /* 0x000e620000000800 */
        /* <DEDUP_REMOVED lines=21> */
[----:B-1----:R-:W-:-:S02]  /*23e50*/  IADD3 R5, PT, PT, R8, -0xad, RZ ;  /* 0xffffff5308057810 */ /* 0x002fc40007ffe0ff */
        /* <DEDUP_REMOVED lines=33> */
[----:B------:R-:W2:Y:S02]  /*24070*/  LDC R9, c[0x0][0x3a0] ;  /* 0x0000e800ff097b82 */ /* 0x000ea40000000800 */
[----:B------:R-:W-:Y:S01]  /*24080*/  ISETP.GE.U32.AND P4, PT, R5, 0x7ffffec8, PT ;  /* 0x7ffffec80500780c */ /* 0x000fe20003f86070 */
[----:B------:R-:W-:Y:S01]  /*24090*/  VIADD R5, R10, 0xffffff43 ;  /* 0xffffff430a057836 */ /* 0x000fe20000000000 */
[----:B------:R-:W-:Y:S04]  /*240a0*/  LDGSTS.E [R246+0x16900], desc[UR12][R170.64], !P5 ;  /* 0x16900000aaf67fae */ /* 0x000fe8000e9a100c */
[----:B------:R-:W-:Y:S01]  /*240b0*/  ISETP.GE.U32.AND P2, PT, R5, 0x7ffffec4, PT ;  /* 0x7ffffec40500780c */ /* 0x000fe20003f46070 */
[----:B-1----:R-:W-:Y:S01]  /*240c0*/  VIADD R5, R8, 0xffffff3f ;  /* 0xffffff3f08057836 */ /* 0x002fe20000000000 */
        /* <DEDUP_REMOVED lines=976> */
[----:B------:R-:W-:Y:S01]  /*27dd0*/  LDGSTS.E [R0+0x13780], desc[UR12][R154.64], !P4 ;  /* 0x137800009a007fae */ /* 0x000fe2000e1a100c */
[----:B------:R-:W-:-:S02]  /*27de0*/  IADD3 R5, PT, PT, R10, -0xa4, RZ ;  /* 0xffffff5c0a057810 */ /* 0x000fc40007ffe0ff */
[----:B------:R-:W4:Y:S01]  /*27df0*/  LDC R10, c[0x0][0x3a0] ;  /* 0x0000e800ff0a7b82 */ /* 0x000f220000000800 */
[----:B------:R-:W4:Y:S04]  /*27e00*/  LDL.64 R140, [R1+0x1278] ;  /* 0x00127800018c7983 */ /* 0x000f280000100a00 */
[----:B------:R-:W4:Y:S04]  /*27e10*/  LDL.64 R154, [R1+0x1108] ;  /* 0x00110800019a7983 */ /* 0x000f280000100a00 */
[----:B------:R-:W-:Y:S04]  /*27e20*/  LDGSTS.E [R0+0x13e00], desc[UR12][R164.64], !P2 ;  /* 0x13e00000a4007fae */ /* 0x000fe8000d1a100c */
[----:B------:R-:W-:Y:S04]  /*27e30*/  LDGSTS.E [R0+0x13e80], desc[UR12][R50.64], !P2 ;  /* 0x13e8000032007fae */ /* 0x000fe8000d1a100c */
[----:B------:R-:W4:Y:S04]  /*27e40*/  LDL.64 R164, [R1+0x1178] ;  /* 0x0011780001a47983 */ /* 0x000f280000100a00 */
[----:B------:R-:W4:Y:S01]  /*27e50*/  LDL.64 R50, [R1+0x1180] ;  /* 0x0011800001327983 */ /* 0x000f220000100a00 */
[----:B------:R-:W-:Y:S01]  /*27e60*/  ISETP.GE.U32.AND P1, PT, R5, 0x7ffffedd, PT ;  /* 0x7ffffedd0500780c */ /* 0x000fe20003f26070 */
[----:B------:R-:W-:-:S02]  /*27e70*/  VIADD R5, R11, 0xffffff58 ;  /* 0xffffff580b057836 */ /* 0x000fc40000000000 */
[----:B------:R-:W1:Y:S03]  /*27e80*/  LDC R11, c[0x0][0x3a0] ;  /* 0x0000e800ff0b7b82 */ /* 0x000e660000000800 */
[----:B------:R-:W-:Y:S01]  /*27e90*/  ISETP.GE.U32.AND P5, PT, R5, 0x7ffffed9, PT ;  /* 0x7ffffed90500780c */ /* 0x000fe20003fa6070 */
[----:B------:R-:W-:Y:S01]  /*27ea0*/  VIADD R5, R9, 0xffffff54 ;  /* 0xffffff5409057836 */ /* 0x000fe20000000000 */
[----:B------:R-:W-:Y:S03]  /*27eb0*/  LDGSTS.E [R0+0x13f00], desc[UR12][R170.64], !P2 ;  /* 0x13f00000aa007fae */ /* 0x000fe6000d1a100c */
[----:B------:R-:W1:Y:S01]  /*27ec0*/  LDC R9, c[0x0][0x3a0] ;  /* 0x0000e800ff097b82 */ /* 0x000e620000000800 */
[----:B------:R-:W-:Y:S01]  /*27ed0*/  ISETP.GE.U32.AND P4, PT, R5, 0x7ffffed5, PT ;  /* 0x7ffffed50500780c */ /* 0x000fe20003f86070 */
[----:B------:R-:W-:Y:S04]  /*27ee0*/  LDGSTS.E [R0+0x13f80], desc[UR12][R244.64], !P2 ;  /* 0x13f80000f4007fae */ /* 0x000fe8000d1a100c */
        /* <DEDUP_REMOVED lines=17> */
[----:B------:R-:W-:Y:S04]  /*28000*/  LDGSTS.E [R0+0x15600], desc[UR12][R164.64], !P4 ;  /* 0x15600000a4007fae */ /* 0x000fe8000e1a100c */
[----:B------:R-:W-:Y:S01]  /*28010*/  LDGSTS.E [R0+0x15680], desc[UR12][R50.64], !P4 ;  /* 0x1568000032007fae */ /* 0x000fe2000e1a100c */
[----:B-1----:R-:W-:-:S02]  /*28020*/  IADD3 R5, PT, PT, R6, -0xb0, RZ ;  /* 0xffffff5006057810 */ /* 0x002fc40007ffe0ff */
[----:B------:R-:W1:Y:S01]  /*28030*/  LDC R6, c[0x0][0x3a0] ;  /* 0x0000e800ff067b82 */ /* 0x000e620000000800 */
[----:B------:R-:W4:Y:S04]  /*28040*/  LDL.64 R128, [R1+0x1490] ;  /* 0x0014900001807983 */ /* 0x000f280000100a00 */
        /* <DEDUP_REMOVED lines=23> */
[----:B------:R-:W-:Y:S04]  /*281c0*/  LDGSTS.E [R0+0x16700], desc[UR12][R144.64], !P1 ;  /* 0x1670000090007fae */ /* 0x000fe8000c9a100c */
[----:B------:R-:W2:Y:S04]  /*281d0*/  LDL.64 R140, [R1+0x1408] ;  /* 0x00140800018c7983 */ /* 0x000ea80000100a00 */
[----:B------:R-:W2:Y:S04]  /*281e0*/  LDL.64 R248, [R1+0x13f8] ;  /* 0x0013f80001f87983 */ /* 0x000ea80000100a00 */
[----:B------:R-:W2:Y:S04]  /*281f0*/  LDL.64 R144, [R1+0x1410] ;  /* 0x0014100001907983 */ /* 0x000ea80000100a00 */
[----:B----4-:R-:W-:Y:S04]  /*28200*/  LDGSTS.E [R0+0x16780], desc[UR12][R154.64], !P1 ;  /* 0x167800009a007fae */ /* 0x010fe8000c9a100c */
[----:B------:R-:W4:Y:S04]  /*28210*/  LDL.64 R154, [R1+0x1478] ;  /* 0x00147800019a7983 */ /* 0x000f280000100a00 */
[----:B------:R-:W-:Y:S04]  /*28220*/  LDGSTS.E [R0+0x16e00], desc[UR12][R164.64], !P5 ;  /* 0x16e00000a4007fae */ /* 0x000fe8000e9a100c */
[----:B------:R-:W-:Y:S01]  /*28230*/  LDGSTS.E [R0+0x16e80], desc[UR12][R50.64], !P5 ;  /* 0x16e8000032007fae */ /* 0x000fe2000e9a100c */
[----:B------:R-:W-:-:S02]  /*28240*/  IADD3 R5, PT, PT, R11, -0xbc, RZ ;  /* 0xffffff440b057810 */ /* 0x000fc40007ffe0ff */
[----:B------:R-:W1:Y:S01]  /*28250*/  LDC R11, c[0x0][0x3a0] ;  /* 0x0000e800ff0b7b82 */ /* 0x000e620000000800 */
[----:B------:R-:W4:Y:S04]  /*28260*/  LDL.64 R164, [R1+0x14f8] ;  /* 0x0014f80001a47983 */ /* 0x000f280000100a00 */
[----:B------:R-:W4:Y:S01]  /*28270*/  LDL.64 R50, [R1+0x1480] ;  /* 0x0014800001327983 */ /* 0x000f220000100a00 */
[----:B------:R-:W-:Y:S01]  /*28280*/  ISETP.GE.U32.AND P4, PT, R5, 0x7ffffec5, PT ;  /* 0x7ffffec50500780c */ /* 0x000fe20003f86070 */
[----:B------:R-:W-:Y:S02]  /*28290*/  VIADD R5, R9, 0xffffff40 ;  /* 0xffffff4009057836 */ /* 0x000fe40000000000 */
        /* <DEDUP_REMOVED lines=16> */
[----:B------:R-:W2:Y:S04]  /*283a0*/  LDL.64 R34, [R1+0x1588] ;  /* 0x0015880001227983 */ /* 0x000ea80000100a00 */
[----:B------:R-:W-:Y:S04]  /*283b0*/  LDGSTS.E [R0+0x17e00], desc[UR12][R248.64], !P2 ;  /* 0x17e00000f8007fae */ /* 0x000fe8000d1a100c */
[----:B------:R-:W-:Y:S04]  /*283c0*/  LDGSTS.E [R0+0x17e80], desc[UR12][R16.64], !P2 ;  /* 0x17e8000010007fae */ /* 0x000fe8000d1a100c */
[----:B------:R-:W-:Y:S04]  /*283d0*/  LDGSTS.E [R0+0x17f00], desc[UR12][R140.64], !P2 ;  /* 0x17f000008c007fae */ /* 0x000fe8000d1a100c */
[----:B------:R-:W2:Y:S04]  /*283e0*/  LDL.64 R248, [R1+0x15a0] ;  /* 0x0015a00001f87983 */ /* 0x000ea80000100a00 */
[----:B------:R-:W-:Y:S04]  /*283f0*/  LDGSTS.E [R0+0x17f80], desc[UR12][R144.64], !P2 ;  /* 0x17f8000090007fae */ /* 0x000fe8000d1a100c */
[----:B------:R-:W2:Y:S01]  /*28400*/  LDL.64 R140, [R1+0x1f90] ;  /* 0x001f9000018c7983 */ /* 0x000ea20000100a00 */
[----:B-1----:R-:W-:-:S02]  /*28410*/  IADD3 R5, PT, PT, R6, -0xc8, RZ ;  /* 0xffffff3806057810 */ /* 0x002fc40007ffe0ff */
[----:B------:R-:W1:Y:S01]  /*28420*/  LDC R6, c[0x0][0x3a0] ;  /* 0x0000e800ff067b82 */ /* 0x000e620000000800 */
[----:B------:R-:W2:Y:S04]  /*28430*/  LDL.64 R16, [R1+0x2110] ;  /* 0x0021100001107983 */ /* 0x000ea80000100a00 */
[----:B------:R-:W2:Y:S04]  /*28440*/  LDL.64 R144, [R1+0x1f98] ;  /* 0x001f980001907983 */ /* 0x000ea80000100a00 */
[----:B----4-:R-:W-:Y:S04]  /*28450*/  LDGSTS.E [R0+0x18600], desc[UR12][R154.64], !P1 ;  /* 0x186000009a007fae */ /* 0x010fe8000c9a100c */
[----:B------:R-:W4:Y:S04]  /*28460*/  LDL.64 R154, [R1+0x1fa0] ;  /* 0x001fa000019a7983 */ /* 0x000f280000100a00 */
[----:B------:R-:W-:Y:S01]  /*28470*/  LDGSTS.E [R0+0x18680], desc[UR12][R50.64], !P1 ;  /* 0x1868000032007fae */ /* 0x000fe2000c9a100c */
[----:B------:R-:W-:-:S03]  /*28480*/  ISETP.GE.U32.AND P5, PT, R5, 0x7ffffeb9, PT ;  /* 0x7ffffeb90500780c */ /* 0x000fc60003fa6070 */
[----:B------:R-:W4:Y:S01]  /*28490*/  LDL.64 R50, [R1+0x1fa8] ;  /* 0x001fa80001327983 */ /* 0x000f220000100a00 */
[----:B------:R-:W-:Y:S02]  /*284a0*/  VIADD R5, R10, 0xffffff34 ;  /* 0xffffff340a057836 */ /* 0x000fe40000000000 */
[----:B------:R-:W1:Y:S01]  /*284b0*/  LDC R10, c[0x0][0x3a0] ;  /* 0x0000e800ff0a7b82 */ /* 0x000e620000000800 */
[----:B------:R-:W-:Y:S02]  /*284c0*/  LDGSTS.E [R0+0x18700], desc[UR12][R80.64], !P1 ;  /* 0x1870000050007fae */ /* 0x000fe4000c9a100c */
[----:B------:R-:W-:Y:S01]  /*284d0*/  ISETP.GE.U32.AND P4, PT, R5, 0x7ffffeb5, PT ;  /* 0x7ffffeb50500780c */ /* 0x000fe20003f86070 */
[----:B------:R-:W-:Y:S01]  /*284e0*/  VIADD R5, R11, 0xffffff30 ;  /* 0xffffff300b057836 */ /* 0x000fe20000000000 */
[----:B------:R-:W-:Y:S03]  /*284f0*/  LDGSTS.E [R0+0x18780], desc[UR12][R128.64], !P1 ;  /* 0x1878000080007fae */ /* 0x000fe6000c9a100c */
[----:B------:R-:W1:Y:S01]  /*28500*/  LDC R11, c[0x0][0x3a0] ;  /* 0x0000e800ff0b7b82 */ /* 0x000e620000000800 */
[----:B------:R-:W-:Y:S01]  /*28510*/  ISETP.GE.U32.AND P2, PT, R5, 0x7ffffeb1, PT ;  /* 0x7ffffeb10500780c */ /* 0x000fe20003f46070 */
[----:B------:R-:W-:Y:S04]  /*28520*/  LDGSTS.E [R0+0x18e00], desc[UR12][R164.64], !P5 ;  /* 0x18e00000a4007fae */ /* 0x000fe8000e9a100c */
[----:B------:R-:W4:Y:S04]  /*28530*/  LDL.64 R80, [R1+0x2118] ;  /* 0x0021180001507983 */ /* 0x000f280000100a00 */
[----:B------:R-:W-:Y:S04]  /*28540*/  LDGSTS.E [R0+0x18e80], desc[UR12][R210.64], !P5 ;  /* 0x18e80000d2007fae */ /* 0x000fe8000e9a100c */
[----:B------:R-:W4:Y:S04]  /*28550*/  LDL.64 R164, [R1+0x2010] ;  /* 0x0020100001a47983 */ /* 0x000f280000100a00 */
[----:B------:R-:W-:Y:S04]  /*28560*/  LDGSTS.E [R0+0x18f00], desc[UR12][R244.64], !P5 ;  /* 0x18f00000f4007fae */ /* 0x000fe8000e9a100c */
[----:B------:R-:W4:Y:S04]  /*28570*/  LDL.64 R210, [R1+0x2018] ;  /* 0x0020180001d27983 */ /* 0x000f280000100a00 */
[----:B---3--:R-:W-:Y:S04]  /*28580*/  LDGSTS.E [R0+0x18f80], desc[UR12][R194.64], !P5 ;  /* 0x18f80000c2007fae */ /* 0x008fe8000e9a100c */
[----:B------:R-:W-:Y:S04]  /*28590*/  LDGSTS.E [R0+0x19600], desc[UR12][R170.64], !P4 ;  /* 0x19600000aa007fae */ /* 0x000fe8000e1a100c */
[----:B------:R-:W-:Y:S04]  /*285a0*/  LDGSTS.E [R0+0x19680], desc[UR12][R178.64], !P4 ;  /* 0x19680000b2007fae */ /* 0x000fe8000e1a100c */
[----:B------:R-:W3:Y:S04]  /*285b0*/  LDL.64 R244, [R1+0x2020] ;  /* 0x0020200001f47983 */ /* 0x000ee80000100a00 */
[----:B------:R-:W3:Y:S04]  /*285c0*/  LDL.64 R194, [R1+0x2028] ;  /* 0x0020280001c27983 */ /* 0x000ee80000100a00 */
[----:B------:R-:W3:Y:S04]  /*285d0*/  LDL.64 R170, [R1+0x2098] ;  /* 0x0020980001aa7983 */ /* 0x000ee80000100a00 */
[----:B------:R-:W3:Y:S04]  /*285e0*/  LDL.64 R178, [R1+0x20a0] ;  /* 0x0020a00001b27983 */ /* 0x000ee80000100a00 */
[----:B------:R-:W3:Y:S04]  /*285f0*/  LDL.64 R128, [R1+0x2128] ;  /* 0x0021280001807983 */ /* 0x000ee80000100a00 */
[----:B--2---:R-:W-:Y:S04]  /*28600*/  LDGSTS.E [R0+0x19700], desc[UR12][R34.64], !P4 ;  /* 0x1970000022007fae */ /* 0x004fe8000e1a100c */
[----:B------:R-:W2:Y:S04]  /*28610*/  LDL.64 R34, [R1+0x20a8] ;  /* 0x0020a80001227983 */ /* 0x000ea80000100a00 */
[----:B------:R-:W-:Y:S04]  /*28620*/  LDGSTS.E [R0+0x19780], desc[UR12][R248.64], !P4 ;  /* 0x19780000f8007fae */ /* 0x000fe8000e1a100c */
[----:B------:R-:W-:Y:S04]  /*28630*/  LDGSTS.E [R0+0x19e00], desc[UR12][R140.64], !P2 ;  /* 0x19e000008c007fae */ /* 0x000fe8000d1a100c */
[----:B------:R-:W2:Y:S04]  /*28640*/  LDL.64 R248, [R1+0x2090] ;  /* 0x0020900001f87983 */ /* 0x000ea80000100a00 */
[----:B------:R-:W-:Y:S01]  /*28650*/  LDGSTS.E [R0+0x19e80], desc[UR12][R144.64], !P2 ;  /* 0x19e8000090007fae */ /* 0x000fe2000d1a100c */
[----:B------:R-:W-:-:S02]  /*28660*/  IADD3 R5, PT, PT, R9, -0xd4, RZ ;  /* 0xffffff2c09057810 */ /* 0x000fc40007ffe0ff */
[----:B------:R-:W1:Y:S01]  /*28670*/  LDC R9, c[0x0][0x3a0] ;  /* 0x0000e800ff097b82 */ /* 0x000e620000000800 */
[----:B------:R-:W2:Y:S04]  /*28680*/  LDL.64 R140, [R1+0x2190] ;  /* 0x00219000018c7983 */ /* 0x000ea80000100a00 */
[----:B------:R-:W2:Y:S04]  /*28690*/  LDL.64 R144, [R1+0x21a8] ;  /* 0x0021a80001907983 */ /* 0x000ea80000100a00 */
[----:B----4-:R-:W-:Y:S01]  /*286a0*/  LDGSTS.E [R0+0x19f00], desc[UR12][R154.64], !P2 ;  /* 0x19f000009a007fae */ /* 0x010fe2000d1a100c */
[----:B------:R-:W-:-:S03]  /*286b0*/  ISETP.GE.U32.AND P1, PT, R5, 0x7ffffead, PT ;  /* 0x7ffffead0500780c */ /* 0x000fc60003f26070 */
[----:B------:R-:W4:Y:S04]  /*286c0*/  LDL.64 R154, [R1+0x2210] ;  /* 0x00221000019a7983 */ /* 0x000f280000100a00 */
[----:B------:R-:W-:Y:S04]  /*286d0*/  LDGSTS.E [R0+0x19f80], desc[UR12][R50.64], !P2 ;  /* 0x19f8000032007fae */ /* 0x000fe8000d1a100c */
[----:B------:R-:W4:Y:S01]  /*286e0*/  LDL.64 R50, [R1+0x2120] ;  /* 0x0021200001327983 */ /* 0x000f220000100a00 */
[----:B------:R-:W-:Y:S02]  /*286f0*/  VIADD R5, R8, 0xffffff28 ;  /* 0xffffff2808057836 */ /* 0x000fe40000000000 */
[----:B------:R-:W1:Y:S03]  /*28700*/  LDC R8, c[0x0][0x3a0] ;  /* 0x0000e800ff087b82 */ /* 0x000e660000000800 */
[----:B------:R-:W-:Y:S01]  /*28710*/  ISETP.GE.U32.AND P5, PT, R5, 0x7ffffea9, PT ;  /* 0x7ffffea90500780c */ /* 0x000fe20003fa6070 */
[----:B------:R-:W-:-:S04]  /*28720*/  VIADD R5, R7, 0xffffff24 ;  /* 0xffffff2407057836 */ /* 0x000fc80000000000 */
[----:B------:R-:W1:Y:S01]  /*28730*/  LDC R7, c[0x0][0x3a0] ;  /* 0x0000e800ff077b82 */ /* 0x000e620000000800 */
[----:B------:R-:W-:Y:S01]  /*28740*/  ISETP.GE.U32.AND P4, PT, R5, 0x7ffffea5, PT ;  /* 0x7ffffea50500780c */ /* 0x000fe20003f86070 */
[----:B------:R-:W-:Y:S04]  /*28750*/  LDGSTS.E [R0+0x1a600], desc[UR12][R164.64], !P1 ;  /* 0x1a600000a4007fae */ /* 0x000fe8000c9a100c */
[----:B------:R-:W-:Y:S04]  /*28760*/  LDGSTS.E [R0+0x1a680], desc[UR12][R210.64], !P1 ;  /* 0x1a680000d2007fae */ /* 0x000fe8000c9a100c */
        /* <DEDUP_REMOVED lines=8> */
[----:B------:R-:W-:Y:S04]  /*287f0*/  LDGSTS.E [R0+0x1af00], desc[UR12][R178.64], !P5 ;  /* 0x1af00000b2007fae */ /* 0x000fe8000e9a100c */
[----:B------:R-:W2:Y:S04]  /*28800*/  LDL.64 R248, [R1+0x2228] ;  /* 0x0022280001f87983 */ /* 0x000ea80000100a00 */
[----:B------:R-:W-:Y:S04]  /*28810*/  LDGSTS.E [R0+0x1af80], desc[UR12][R34.64], !P5 ;  /* 0x1af8000022007fae */ /* 0x000fe8000e9a100c */
[----:B------:R-:W2:Y:S04]  /*28820*/  LDL.64 R170, [R1+0x2290] ;  /* 0x0022900001aa7983 */ /* 0x000ea80000100a00 */
        /* <DEDUP_REMOVED lines=8> */
[----:B----4-:R-:W-:Y:S01]  /*288b0*/  LDGSTS.E [R0+0x1b700], desc[UR12][R50.64], !P4 ;  /* 0x1b70000032007fae */ /* 0x010fe2000e1a100c */
[----:B------:R-:W-:-:S03]  /*288c0*/  ISETP.GE.U32.AND P2, PT, R5, 0x7ffffea1, PT ;  /* 0x7ffffea10500780c */ /* 0x000fc60003f46070 */
[----:B------:R-:W4:Y:S01]  /*288d0*/  LDL.64 R50, [R1+0x22a8] ;  /* 0x0022a80001327983 */ /* 0x000f220000100a00 */
[----:B------:R-:W-:-:S03]  /*288e0*/  VIADD R5, R12, 0xffffff1c ;  /* 0xffffff1c0c057836 */ /* 0x000fc60000000000 */
[----:B------:R-:W-:Y:S02]  /*288f0*/  LDGSTS.E [R0+0x1b780], desc[UR12][R128.64], !P4 ;  /* 0x1b78000080007fae */ /* 0x000fe4000e1a100c */
[----:B------:R-:W-:Y:S01]  /*28900*/  ISETP.GE.U32.AND P1, PT, R5, 0x7ffffe9d, PT ;  /* 0x7ffffe9d0500780c */ /* 0x000fe20003f26070 */
[----:B------:R-:W-:-:S03]  /*28910*/  VIADD R5, R11, 0xffffff18 ;  /* 0xffffff180b057836 */ /* 0x000fc60000000000 */
[----:B------:R-:W-:Y:S02]  /*28920*/  LDGSTS.E [R0+0x1be00], desc[UR12][R140.64], !P2 ;  /* 0x1be000008c007fae */ /* 0x000fe4000d1a100c */
[----:B------:R-:W-:Y:S02]  /*28930*/  ISETP.GE.U32.AND P5, PT, R5, 0x7ffffe99, PT ;  /* 0x7ffffe990500780c */ /* 0x000fe40003fa6070 */
[----:B------:R-:W-:Y:S01]  /*28940*/  LDGSTS.E [R0+0x1be80], desc[UR12][R164.64], !P2 ;  /* 0x1be80000a4007fae */ /* 0x000fe2000d1a100c */
[----:B------:R-:W-:-:S03]  /*28950*/  IADD3 R5, PT, PT, R9, -0xec, RZ ;  /* 0xffffff1409057810 */ /* 0x000fc60007ffe0ff */
[----:B------:R-:W4:Y:S01]  /*28960*/  LDL.64 R128, [R1+0x2320] ;  /* 0x0023200001807983 */ /* 0x000f220000100a00 */
[----:B------:R-:W-:Y:S01]  /*28970*/  ISETP.GE.U32.AND P4, PT, R5, 0x7ffffe95, PT ;  /* 0x7ffffe950500780c */ /* 0x000fe20003f86070 */
[----:B------:R-:W-:Y:S02]  /*28980*/  VIADD R5, R10, 0xffffff10 ;  /* 0xffffff100a057836 */ /* 0x000fe40000000000 */
[----:B------:R-:W-:Y:S04]  /*28990*/  LDGSTS.E [R0+0x1bf00], desc[UR12][R210.64], !P2 ;  /* 0x1bf00000d2007fae */ /* 0x000fe8000d1a100c */
[----:B------:R-:W-:Y:S01]  /*289a0*/  LDGSTS.E [R0+0x1bf80], desc[UR12][R144.64], !P2 ;  /* 0x1bf8000090007fae */ /* 0x000fe2000d1a100c */
[----:B------:R-:W-:Y:S01]  /*289b0*/  ISETP.GE.U32.AND P2, PT, R5, 0x7ffffe91, PT ;  /* 0x7ffffe910500780c */ /* 0x000fe20003f46070 */
[----:B------:R-:W-:-:S02]  /*289c0*/  VIADD R5, R8, 0xffffff0c ;  /* 0xffffff0c08057836 */ /* 0x000fc40000000000 */
[----:B------:R-:W4:Y:S04]  /*289d0*/  LDL.64 R164, [R1+0x2310] ;  /* 0x0023100001a47983 */ /* 0x000f280000100a00 */
[----:B------:R-:W4:Y:S04]  /*289e0*/  LDL.64 R210, [R1+0x2318] ;  /* 0x0023180001d27983 */ /* 0x000f280000100a00 */
[----:B------:R-:W-:Y:S04]  /*289f0*/  LDGSTS.E [R0+0x1c600], desc[UR12][R154.64], !P1 ;  /* 0x1c6000009a007fae */ /* 0x000fe8000c9a100c */
[----:B---3--:R-:W-:Y:S04]  /*28a00*/  LDGSTS.E [R0+0x1c680], desc[UR12][R244.64], !P1 ;  /* 0x1c680000f4007fae */ /* 0x008fe8000c9a100c */
[----:B------:R-:W3:Y:S04]  /*28a10*/  LDL.64 R140, [R1+0x2328] ;  /* 0x00232800018c7983 */ /* 0x000ee80000100a00 */
[----:B------:R-:W-:Y:S04]  /*28a20*/  LDGSTS.E [R0+0x1c700], desc[UR12][R194.64], !P1 ;  /* 0x1c700000c2007fae */ /* 0x000fe8000c9a100c */
[----:B------:R-:W3:Y:S04]  /*28a30*/  LDL.64 R244, [R1+0x2390] ;  /* 0x0023900001f47983 */ /* 0x000ee80000100a00 */
[----:B------:R-:W3:Y:S04]  /*28a40*/  LDL.64 R154, [R1+0x23a0] ;  /* 0x0023a000019a7983 */ /* 0x000ee80000100a00 */
[----:B------:R-:W3:Y:S04]  /*28a50*/  LDL.64 R194, [R1+0x23a8] ;  /* 0x0023a80001c27983 */ /* 0x000ee80000100a00 */
[----:B------:R-:W3:Y:S04]  /*28a60*/  LDL.64 R144, [R1+0x2490] ;  /* 0x0024900001907983 */ /* 0x000ee80000100a00 */
[----:B------:R-:W3:Y:S04]  /*28a70*/  LDL.64 R8, [R1+0x24a0] ;  /* 0x0024a00001087983 */ /* 0x000ee80000100a00 */
[----:B------:R-:W3:Y:S04]  /*28a80*/  LDL.64 R10, [R1+0x24a8] ;  /* 0x0024a800010a7983 */ /* 0x000ee80000100a00 */
[----:B------:R-:W3:Y:S04]  /*28a90*/  LDL.64 R12, [R1+0x2528] ;  /* 0x00252800010c7983 */ /* 0x000ee80000100a00 */
[----:B--2---:R-:W-:Y:S01]  /*28aa0*/  LDGSTS.E [R0+0x1c780], desc[UR12][R248.64], !P1 ;  /* 0x1c780000f8007fae */ /* 0x004fe2000c9a100c */
[----:B------:R-:W-:-:S02]  /*28ab0*/  ISETP.GE.U32.AND P1, PT, R5, 0x7ffffe8d, PT ;  /* 0x7ffffe8d0500780c */ /* 0x000fc40003f26070 */
[----:B------:R-:W-:Y:S01]  /*28ac0*/  IADD3 R5, PT, PT, R7, -0xf8, RZ ;  /* 0xffffff0807057810 */ /* 0x000fe20007ffe0ff */
[----:B------:R-:W-:Y:S04]  /*28ad0*/  LDGSTS.E [R0+0x1ce00], desc[UR12][R170.64], !P5 ;  /* 0x1ce00000aa007fae */ /* 0x000fe8000e9a100c */
[----:B------:R-:W2:Y:S04]  /*28ae0*/  LDL.64 R248, [R1+0x2398] ;  /* 0x0023980001f87983 */ /* 0x000ea80000100a00 */
[----:B------:R-:W-:Y:S04]  /*28af0*/  LDGSTS.E [R0+0x1ce80], desc[UR12][R178.64], !P5 ;  /* 0x1ce80000b2007fae */ /* 0x000fe8000e9a100c */
[----:B------:R-:W2:Y:S04]  /*28b00*/  LDL.64 R170, [R1+0x2410] ;  /* 0x0024100001aa7983 */ /* 0x000ea80000100a00 */
[----:B------:R-:W-:Y:S04]  /*28b10*/  LDGSTS.E [R0+0x1cf00], desc[UR12][R34.64], !P5 ;  /* 0x1cf0000022007fae */ /* 0x000fe8000e9a100c */
[----:B------:R-:W2:Y:S04]  /*28b20*/  LDL.64 R178, [R1+0x2418] ;  /* 0x0024180001b27983 */ /* 0x000ea80000100a00 */
[----:B------:R-:W2:Y:S04]  /*28b30*/  LDL.64 R34, [R1+0x2420] ;  /* 0x0024200001227983 */ /* 0x000ea80000100a00 */
[----:B----4-:R-:W-:Y:S01]  /*28b40*/  LDGSTS.E [R0+0x1cf80], desc[UR12][R50.64], !P5 ;  /* 0x1cf8000032007fae */ /* 0x010fe2000e9a100c */
[----:B------:R-:W-:Y:S01]  /*28b50*/  ISETP.GE.U32.AND P5, PT, R5, 0x7ffffe89, PT ;  /* 0x7ffffe890500780c */ /* 0x000fe20003fa6070 */
[----:B-1----:R-:W-:-:S02]  /*28b60*/  VIADD R5, R6, 0xffffff04 ;  /* 0xffffff0406057836 */ /* 0x002fc40000000000 */
[----:B------:R-:W4:Y:S04]  /*28b70*/  LDL.64 R6, [R1+0x2428] ;  /* 0x0024280001067983 */ /* 0x000f280000100a00 */
[----:B------:R-:W4:Y:S04]  /*28b80*/  LDL.64 R50, [R1+0x2498] ;  /* 0x0024980001327983 */ /* 0x000f280000100a00 */
[----:B------:R-:W-:Y:S04]  /*28b90*/  LDGSTS.E [R0+0x1d600], desc[UR12][R164.64], !P4 ;  /* 0x1d600000a4007fae */ /* 0x000fe8000e1a100c */
[----:B------:R-:W-:Y:S04]  /*28ba0*/  LDGSTS.E [R0+0x1d680], desc[UR12][R210.64], !P4 ;  /* 0x1d680000d2007fae */ /* 0x000fe8000e1a100c */
[----:B------:R-:W-:Y:S04]  /*28bb0*/  LDGSTS.E [R0+0x1d700], desc[UR12][R128.64], !P4 ;  /* 0x1d70000080007fae */ /* 0x000fe8000e1a100c */
[----:B------:R-:W4:Y:S04]  /*28bc0*/  LDL.64 R164, [R1+0x2518] ;  /* 0x0025180001a47983 */ /* 0x000f280000100a00 */
[----:B------:R-:W4:Y:S04]  /*28bd0*/  LDL.64 R210, [R1+0x2520] ;  /* 0x0025200001d27983 */ /* 0x000f280000100a00 */
[----:B---3--:R-:W-:Y:S04]  /*28be0*/  LDGSTS.E [R0+0x1d780], desc[UR12][R140.64], !P4 ;  /* 0x1d7800008c007fae */ /* 0x008fe8000e1a100c */
[----:B------:R-:W3:Y:S04]  /*28bf0*/  LDL.64 R128, [R1+0x2598] ;  /* 0x0025980001807983 */ /* 0x000ee80000100a00 */
[----:B------:R-:W-:Y:S04]  /*28c00*/  LDGSTS.E [R0+0x1de00], desc[UR12][R244.64], !P2 ;  /* 0x1de00000f4007fae */ /* 0x000fe8000d1a100c */
[----:B------:R-:W3:Y:S04]  /*28c10*/  LDL.64 R140, [R1+0x25a0] ;  /* 0x0025a000018c7983 */ /* 0x000ee80000100a00 */
[----:B------:R-:W3:Y:S04]  /*28c20*/  LDL.LU.64 R244, [R1+0x3208] ;  /* 0x0032080001f47983 */ /* 0x000ee80000300a00 */
[----:B--2---:R-:W-:Y:S04]  /*28c30*/  LDGSTS.E [R0+0x1de80], desc[UR12][R248.64], !P2 ;  /* 0x1de80000f8007fae */ /* 0x004fe8000d1a100c */
[----:B------:R-:W-:Y:S04]  /*28c40*/  LDGSTS.E [R0+0x1df00], desc[UR12][R154.64], !P2 ;  /* 0x1df000009a007fae */ /* 0x000fe8000d1a100c */
[----:B------:R-:W-:Y:S04]  /*28c50*/  LDGSTS.E [R0+0x1df80], desc[UR12][R194.64], !P2 ;  /* 0x1df80000c2007fae */ /* 0x000fe8000d1a100c */
[----:B------:R-:W2:Y:S04]  /*28c60*/  LDL.LU.64 R248, [R1+0x3200] ;  /* 0x0032000001f87983 */ /* 0x000ea80000300a00 */
[----:B------:R-:W2:Y:S04]  /*28c70*/  LDL.64 R154, [R1+0x25a8] ;  /* 0x0025a800019a7983 */ /* 0x000ea80000100a00 */
[----:B------:R-:W2:Y:S04]  /*28c80*/  LDL.64 R194, [R1+0xc30] ;  /* 0x000c300001c27983 */ /* 0x000ea80000100a00 */
[----:B------:R-:W-:Y:S04]  /*28c90*/  LDGSTS.E [R0+0x1e600], desc[UR12][R170.64], !P1 ;  /* 0x1e600000aa007fae */ /* 0x000fe8000c9a100c */
[----:B------:R-:W-:Y:S04]  /*28ca0*/  LDGSTS.E [R0+0x1e680], desc[UR12][R178.64], !P1 ;  /* 0x1e680000b2007fae */ /* 0x000fe8000c9a100c */
[----:B------:R-:W-:Y:S04]  /*28cb0*/  LDGSTS.E [R0+0x1e700], desc[UR12][R34.64], !P1 ;  /* 0x1e70000022007fae */ /* 0x000fe8000c9a100c */
[----:B------:R-:W2:Y:S04]  /*28cc0*/  LDL.64 R170, [R1+0xc28] ;  /* 0x000c280001aa7983 */ /* 0x000ea80000100a00 */
[----:B------:R-:W2:Y:S04]  /*28cd0*/  LDL.64 R178, [R1+0xc20] ;  /* 0x000c200001b27983 */ /* 0x000ea80000100a00 */
[----:B------:R-:W2:Y:S04]  /*28ce0*/  LDL.64 R34, [R1+0xc18] ;  /* 0x000c180001227983 */ /* 0x000ea80000100a00 */
[----:B----4-:R-:W-:Y:S04]  /*28cf0*/  LDGSTS.E [R0+0x1e780], desc[UR12][R6.64], !P1 ;  /* 0x1e78000006007fae */ /* 0x010fe8000c9a100c */
[----:B------:R-:W-:Y:S04]  /*28d00*/  LDGSTS.E [R0+0x1ee00], desc[UR12][R144.64], !P5 ;  /* 0x1ee0000090007fae */ /* 0x000fe8000e9a100c */
[----:B------:R-:W-:Y:S01]  /*28d10*/  LDGSTS.E [R0+0x1ee80], desc[UR12][R50.64], !P5 ;  /* 0x1ee8000032007fae */ /* 0x000fe2000e9a100c */
[----:B------:R-:W-:Y:S01]  /*28d20*/  UIADD3 UR8, UPT, UPT, UR8, -0x100, URZ ;  /* 0xffffff0008087890 */ /* 0x000fe2000fffe0ff */
[----:B------:R-:W-:-:S02]  /*28d30*/  ISETP.GE.U32.AND P4, PT, R5, 0x7ffffe85, PT ;  /* 0x7ffffe850500780c */ /* 0x000fc40003f86070 */
[----:B------:R-:W-:Y:S04]  /*28d40*/  LDGSTS.E [R0+0x1ef00], desc[UR12][R8.64], !P5 ;  /* 0x1ef0000008007fae */ /* 0x000fe8000e9a100c */
[----:B------:R-:W4:Y:S04]  /*28d50*/  LDL.64 R144, [R1+0x26b0] ;  /* 0x0026b00001907983 */ /* 0x000f280000100a00 */
[----:B------:R-:W4:Y:S01]  /*28d60*/  LDL.64 R50, [R1+0x9e8] ;  /* 0x0009e80001327983 */ /* 0x000f220000100a00 */
[----:B------:R-:W-:Y:S01]  /*28d70*/  UISETP.GE.U32.AND UP0, UPT, UR8, 0x7ffffe81, UPT ;  /* 0x7ffffe810800788c */ /* 0x000fe2000bf06070 */
[----:B------:R-:W-:-:S02]  /*28d80*/  ISETP.NE.U32.AND P1, PT, R4, RZ, PT ;  /* 0x000000ff0400720c */ /* 0x000fc40003f25070 */
[----:B------:R-:W-:Y:S03]  /*28d90*/  LDGSTS.E [R0+0x1ef80], desc[UR12][R10.64], !P5 ;  /* 0x1ef800000a007fae */ /* 0x000fe6000e9a100c */
[----:B------:R-:W-:Y:S01]  /*28da0*/  PLOP3.LUT P2, PT, PT, PT, UP0, 0x80, 0x8 ;  /* 0x000000000008781c */ /* 0x000fe20003f4f008 */
[----:B------:R-:W-:Y:S04]  /*28db0*/  LDGSTS.E [R0+0x1f600], desc[UR12][R80.64], !P4 ;  /* 0x1f60000050007fae */ /* 0x000fe8000e1a100c */
[----:B------:R-:W4:Y:S04]  /*28dc0*/  LDL.64 R4, [R1+0x448] ;  /* 0x0004480001047983 */ /* 0x000f280000100a00 */
[----:B------:R-:W4:Y:S04]  /*28dd0*/  LDL.64 R6, [R1+0xaa0] ;  /* 0x000aa00001067983 */ /* 0x000f280000100a00 */
[----:B------:R-:W-:Y:S04]  /*28de0*/  LDGSTS.E [R0+0x1f680], desc[UR12][R164.64], !P4 ;  /* 0x1f680000a4007fae */ /* 0x000fe8000e1a100c */
[----:B------:R-:W4:Y:S04]  /*28df0*/  LDL.64 R80, [R1+0x38] ;  /* 0x0000380001507983 */ /* 0x000f280000100a00 */
[----:B------:R-:W-:Y:S04]  /*28e00*/  LDGSTS.E [R0+0x1f700], desc[UR12][R210.64], !P4 ;  /* 0x1f700000d2007fae */ /* 0x000fe8000e1a100c */
[----:B------:R-:W4:Y:S04]  /*28e10*/  LDL.64 R164, [R1+0x27b0] ;  /* 0x0027b00001a47983 */ /* 0x000f280000100a00 */
[----:B------:R-:W-:Y:S04]  /*28e20*/  LDGSTS.E [R0+0x1f780], desc[UR12][R12.64], !P4 ;  /* 0x1f7800000c007fae */ /* 0x000fe8000e1a100c */
        /* <DEDUP_REMOVED lines=10> */
[----:B--2---:R-:W-:Y:S04]  /*28ed0*/  LDGSTS.E [R0+0x1ff80], desc[UR12][R154.64], !P2 ;  /* 0x1ff800009a007fae */ /* 0x004fe8000d1a100c */
[----:B------:R-:W0:Y:S04]  /*28ee0*/  LDGDEPBAR ;  /* 0x00000000000079af */ /* 0x000e280000000000 */
[----:B------:R-:W-:Y:S04]  /*28ef0*/  LDGSTS.E [R246+0x30000], desc[UR12][R194.64], P3 ;  /* 0x30000000c2f67fae */ /* 0x000fe800099a100c */
[----:B------:R-:W2:Y:S04]  /*28f00*/  LDL.64 R154, [R1+0x50] ;  /* 0x00005000019a7983 */ /* 0x000ea80000100a00 */
[----:B------:R-:W2:Y:S04]  /*28f10*/  LDL.64 R194, [R1+0x29b0] ;  /* 0x0029b00001c27983 */ /* 0x000ea80000100a00 */
[----:B------:R-:W-:Y:S04]  /*28f20*/  LDGSTS.E [R246+0x30080], desc[UR12][R170.64], P0 ;  /* 0x30080000aaf67fae */ /* 0x000fe800081a100c */
[----:B------:R-:W-:Y:S04]  /*28f30*/  LDGSTS.E [R246+0x30100], desc[UR12][R178.64], P6 ;  /* 0x30100000b2f67fae */ /* 0x000fe8000b1a100c */
[----:B------:R-:W-:Y:S04]  /*28f40*/  LDGSTS.E [R246+0x30180], desc[UR12][R34.64], P1 ;  /* 0x3018000022f67fae */ /* 0x000fe800089a100c */
[----:B------:R-:W2:Y:S04]  /*28f50*/  LDL.64 R170, [R1+0x458] ;  /* 0x0004580001aa7983 */ /* 0x000ea80000100a00 */
[----:B------:R-:W2:Y:S04]  /*28f60*/  LDL.64 R178, [R1+0x58] ;  /* 0x0000580001b27983 */ /* 0x000ea80000100a00 */
[----:B------:R-:W2:Y:S04]  /*28f70*/  LDL.64 R34, [R1+0x2e18] ;  /* 0x002e180001227983 */ /* 0x000ea80000100a00 */
[----:B----4-:R-:W-:Y:S04]  /*28f80*/  LDGSTS.E [R246+0x31000], desc[UR12][R144.64], P3 ;  /* 0x3100000090f67fae */ /* 0x010fe800099a100c */
[----:B------:R-:W-:Y:S04]  /*28f90*/  LDGSTS.E [R246+0x31080], desc[UR12][R50.64], P0 ;  /* 0x3108000032f67fae */ /* 0x000fe800081a100c */
[----:B------:R-:W-:Y:S04]  /*28fa0*/  LDGSTS.E [R246+0x31100], desc[UR12][R248.64], P6 ;  /* 0x31100000f8f67fae */ /* 0x000fe8000b1a100c */
[----:B------:R-:W4:Y:S04]  /*28fb0*/  LDL.64 R144, [R1+0x588] ;  /* 0x0005880001907983 */ /* 0x000f280000100a00 */
[----:B------:R-:W4:Y:S04]  /*28fc0*/  LDL.64 R50, [R1+0xa8] ;  /* 0x0000a80001327983 */ /* 0x000f280000100a00 */
[----:B------:R-:W4:Y:S04]  /*28fd0*/  LDL.64 R248, [R1+0x2ec0] ;  /* 0x002ec00001f87983 */ /* 0x000f280000100a00 */
[----:B------:R-:W-:Y:S04]  /*28fe0*/  LDGSTS.E [R246+0x31180], desc[UR12][R80.64], P1 ;  /* 0x3118000050f67fae */ /* 0x000fe800089a100c */
[----:B------:R-:W-:Y:S04]  /*28ff0*/  LDGSTS.E [R246+0x32000], desc[UR12][R164.64], P3 ;  /* 0x32000000a4f67fae */ /* 0x000fe800099a100c */
[----:B------:R-:W4:Y:S04]  /*29000*/  LDL.64 R80, [R1+0xab0] ;  /* 0x000ab00001507983 */ /* 0x000f280000100a00 */
[----:B------:R-:W-:Y:S04]  /*29010*/  LDGSTS.E [R246+0x32080], desc[UR12][R210.64], P0 ;  /* 0x32080000d2f67fae */ /* 0x000fe800081a100c */
[----:B------:R-:W4:Y:S04]  /*29020*/  LDL.64 R164, [R1+0xf8] ;  /* 0x0000f80001a47983 */ /* 0x000f280000100a00 */
[----:B------:R-:W-:Y:S04]  /*29030*/  LDGSTS.E [R246+0x32100], desc[UR12][R4.64], P6 ;  /* 0x3210000004f67fae */ /* 0x000fe8000b1a100c */
[----:B------:R-:W4:Y:S04]  /*29040*/  LDL.64 R210, [R1+0x2f88] ;  /* 0x002f880001d27983 */ /* 0x000f280000100a00 */
[----:B---3--:R-:W-:Y:S04]  /*29050*/  LDGSTS.E [R246+0x32180], desc[UR12][R12.64], P1 ;  /* 0x321800000cf67fae */ /* 0x008fe800089a100c */
[----:B------:R-:W-:Y:S04]  /*29060*/  LDGSTS.E [R246+0x33000], desc[UR12][R16.64], P3 ;  /* 0x3300000010f67fae */ /* 0x000fe800099a100c */
[----:B------:R-:W-:Y:S04]  /*29070*/  LDGSTS.E [R246+0x33080], desc[UR12][R128.64], P0 ;  /* 0x3308000080f67fae */ /* 0x000fe800081a100c */
[----:B------:R-:W3:Y:S04]  /*29080*/  LDL.64 R12, [R1+0x2c98] ;  /* 0x002c9800010c7983 */ /* 0x000ee80000100a00 */
[----:B------:R-:W3:Y:S04]  /*29090*/  LDL.64 R16, [R1+0xc10] ;  /* 0x000c100001107983 */ /* 0x000ee80000100a00 */
[----:B------:R-:W3:Y:S04]  /*290a0*/  LDL.64 R128, [R1+0x178] ;  /* 0x0001780001807983 */ /* 0x000ee80000100a00 */
[----:B------:R-:W-:Y:S04]  /*290b0*/  LDGSTS.E [R246+0x33100], desc[UR12][R140.64], P6 ;  /* 0x331000008cf67fae */ /* 0x000fe8000b1a100c */
[----:B------:R-:W3:Y:S04]  /*290c0*/  LDL.64 R4, [R1+0x2bb8] ;  /* 0x002bb80001047983 */ /* 0x000ee80000100a00 */
[----:B------:R-:W3:Y:S04]  /*290d0*/  LDL.64 R140, [R1+0x3020] ;  /* 0x00302000018c7983 */ /* 0x000ee80000100a00 */
[----:B--2---:R-:W-:Y:S04]  /*290e0*/  LDGSTS.E [R246+0x33180], desc[UR12][R154.64], P1 ;  /* 0x331800009af67fae */ /* 0x004fe800089a100c */
[----:B------:R-:W-:Y:S04]  /*290f0*/  LDGSTS.E [R246+0x34000], desc[UR12][R194.64], P3 ;  /* 0x34000000c2f67fae */ /* 0x000fe800099a100c */
[----:B------:R-:W2:Y:S04]  /*29100*/  LDL.64 R154, [R1+0x2d70] ;  /* 0x002d7000019a7983 */ /* 0x000ea80000100a00 */
[----:B------:R-:W-:Y:S04]  /*29110*/  LDGSTS.E [R246+0x34080], desc[UR12][R6.64], P0 ;  /* 0x3408000006f67fae */ /* 0x000fe800081a100c */
[----:B------:R-:W2:Y:S04]  /*29120*/  LDL.64 R194, [R1+0x2a80] ;  /* 0x002a800001c27983 */ /* 0x000ea80000100a00 */
[----:B------:R-:W-:Y:S04]  /*29130*/  LDGSTS.E [R246+0x34100], desc[UR12][R170.64], P6 ;  /* 0x34100000aaf67fae */ /* 0x000fe8000b1a100c */
[----:B------:R-:W-:Y:S04]  /*29140*/  LDGSTS.E [R246+0x34180], desc[UR12][R178.64], P1 ;  /* 0x34180000b2f67fae */ /* 0x000fe800089a100c */
[----:B------:R-:W-:Y:S04]  /*29150*/  LDGSTS.E [R246+0x35000], desc[UR12][R34.64], P3 ;  /* 0x3500000022f67fae */ /* 0x000fe800099a100c */
[----:B------:R-:W2:Y:S04]  /*29160*/  LDL.64 R170, [R1+0x1c0] ;  /* 0x0001c00001aa7983 */ /* 0x000ea80000100a00 */
[----:B------:R-:W2:Y:S04]  /*29170*/  LDL.64 R178, [R1+0x3070] ;  /* 0x0030700001b27983 */ /* 0x000ea80000100a00 */
[----:B------:R-:W2:Y:S04]  /*29180*/  LDL.64 R34, [R1+0x2e00] ;  /* 0x002e000001227983 */ /* 0x000ea80000100a00 */
[----:B------:R-:W-:Y:S04]  /*29190*/  LDGSTS.E [R246+0x35080], desc[UR12][R8.64], P0 ;  /* 0x3508000008f67fae */ /* 0x000fe800081a100c */
        /* <DEDUP_REMOVED lines=10> */
[----:B------:R-:W-:Y:S04]  /*29240*/  LDGSTS.E [R246+0x36180], desc[UR12][R164.64], P1 ;  /* 0x36180000a4f67fae */ /* 0x000fe800089a100c */
[----:B------:R-:W4:Y:S04]  /*29250*/  LDL.64 R80, [R1+0x218] ;  /* 0x0002180001507983 */ /* 0x000f280000100a00 */
[----:B------:R-:W-:Y:S04]  /*29260*/  LDGSTS.E [R246+0x37000], desc[UR12][R210.64], P3 ;  /* 0x37000000d2f67fae */ /* 0x000fe800099a100c */
[----:B------:R-:W4:Y:S04]  /*29270*/  LDL.64 R164, [R1+0x30f0] ;  /* 0x0030f00001a47983 */ /* 0x000f280000100a00 */
[----:B------:R-:W4:Y:S04]  /*29280*/  LDL.64 R10, [R1+0x2c00] ;  /* 0x002c0000010a7983 */ /* 0x000f280000100a00 */
        /* <DEDUP_REMOVED lines=9> */
[----:B--2---:R-:W-:Y:S04]  /*29320*/  LDGSTS.E [R246+0x38080], desc[UR12][R154.64], P0 ;  /* 0x380800009af67fae */ /* 0x004fe800081a100c */
        /* <DEDUP_REMOVED lines=18> */
[----:B------:R-:W-:Y:S04]  /*29450*/  LDGSTS.E [R246+0x3b000], desc[UR12][R164.64], P3 ;  /* 0x3b000000a4f67fae */ /* 0x000fe800099a100c */
[----:B------:R-:W-:Y:S04]  /*29460*/  LDGSTS.E [R246+0x3b080], desc[UR12][R6.64], P0 ;  /* 0x3b08000006f67fae */ /* 0x000fe800081a100c */
[----:B------:R-:W-:Y:S04]  /*29470*/  LDGSTS.E [R246+0x3b100], desc[UR12][R10.64], P6 ;  /* 0x3b1000000af67fae */ /* 0x000fe8000b1a100c */
[----:B---3--:R-:W-:Y:S04]  /*29480*/  LDGSTS.E [R246+0x3b180], desc[UR12][R128.64], P1 ;  /* 0x3b18000080f67fae */ /* 0x008fe800089a100c */
[----:B------:R-:W3:Y:S04]  /*29490*/  LDL.LU.64 R210, [R1+0x31f8] ;  /* 0x0031f80001d27983 */ /* 0x000ee80000300a00 */
[----:B------:R-:W3:Y:S04]  /*294a0*/  LDL.64 R4, [R1+0x2f58] ;  /* 0x002f580001047983 */ /* 0x000ee80000100a00 */
[----:B------:R-:W3:Y:S04]  /*294b0*/  LDL.64 R80, [R1+0x2c60] ;  /* 0x002c600001507983 */ /* 0x000ee80000100a00 */
[----:B------:R-:W3:Y:S04]  /*294c0*/  LDL.64 R164, [R1+0xbf0] ;  /* 0x000bf00001a47983 */ /* 0x000ee80000100a00 */
[----:B------:R-:W3:Y:S04]  /*294d0*/  LDL.64 R6, [R1+0xa58] ;  /* 0x000a580001067983 */ /* 0x000ee80000100a00 */
[----:B------:R-:W3:Y:S04]  /*294e0*/  LDL.64 R10, [R1+0x4e8] ;  /* 0x0004e800010a7983 */ /* 0x000ee80000100a00 */
[----:B------:R-:W3:Y:S04]  /*294f0*/  LDL.64 R128, [R1+0x40] ;  /* 0x0000400001807983 */ /* 0x000ee80000100a00 */
[----:B--2---:R-:W-:Y:S04]  /*29500*/  LDGSTS.E [R246+0x3c000], desc[UR12][R194.64], P3 ;  /* 0x3c000000c2f67fae */ /* 0x004fe800099a100c */
[----:B------:R-:W-:Y:S04]  /*29510*/  LDGSTS.E [R246+0x3c080], desc[UR12][R8.64], P0 ;  /* 0x3c08000008f67fae */ /* 0x000fe800081a100c */
[----:B------:R-:W-:Y:S04]  /*29520*/  LDGSTS.E [R246+0x3c100], desc[UR12][R12.64], P6 ;  /* 0x3c1000000cf67fae */ /* 0x000fe8000b1a100c */
[----:B------:R-:W-:Y:S04]  /*29530*/  LDGSTS.E [R246+0x3c180], desc[UR12][R140.64], P1 ;  /* 0x3c1800008cf67fae */ /* 0x000fe800089a100c */
[----:B------:R-:W2:Y:S04]  /*29540*/  LDL.LU.64 R194, [R1+0x31f0] ;  /* 0x0031f00001c27983 */ /* 0x000ea80000300a00 */
[----:B------:R-:W2:Y:S04]  /*29550*/  LDL.64 R8, [R1+0xbd0] ;  /* 0x000bd00001087983 */ /* 0x000ea80000100a00 */
[----:B------:R-:W-:Y:S04]  /*29560*/  LDGSTS.E [R246+0x3d000], desc[UR12][R34.64], P3 ;  /* 0x3d00000022f67fae */ /* 0x000fe800099a100c */
[----:B------:R-:W-:Y:S04]  /*29570*/  LDGSTS.E [R246+0x3d080], desc[UR12][R154.64], P0 ;  /* 0x3d0800009af67fae */ /* 0x000fe800081a100c */
[----:B------:R-:W2:Y:S04]  /*29580*/  LDL.64 R12, [R1+0x9d0] ;  /* 0x0009d000010c7983 */ /* 0x000ea80000100a00 */
[----:B------:R-:W2:Y:S04]  /*29590*/  LDL.64 R140, [R1+0x230] ;  /* 0x00023000018c7983 */ /* 0x000ea80000100a00 */
[----:B------:R-:W-:Y:S04]  /*295a0*/  LDGSTS.E [R246+0x3d100], desc[UR12][R170.64], P6 ;  /* 0x3d100000aaf67fae */ /* 0x000fe8000b1a100c */
[----:B------:R-:W2:Y:S04]  /*295b0*/  LDL.LU.64 R34, [R1+0x31e8] ;  /* 0x0031e80001227983 */ /* 0x000ea80000300a00 */
[----:B------:R-:W-:Y:S04]  /*295c0*/  LDGSTS.E [R246+0x3d180], desc[UR12][R178.64], P1 ;  /* 0x3d180000b2f67fae */ /* 0x000fe800089a100c */
[----:B------:R-:W2:Y:S04]  /*295d0*/  LDL.64 R154, [R1+0xa10] ;  /* 0x000a1000019a7983 */ /* 0x000ea80000100a00 */
[----:B------:R-:W2:Y:S04]  /*295e0*/  LDL.64 R170, [R1+0x3a8] ;  /* 0x0003a80001aa7983 */ /* 0x000ea80000100a00 */
[----:B------:R-:W2:Y:S04]  /*295f0*/  LDL.64 R178, [R1+0xb90] ;  /* 0x000b900001b27983 */ /* 0x000ea80000100a00 */
[----:B----4-:R-:W-:Y:S04]  /*29600*/  LDGSTS.E [R246+0x3e000], desc[UR12][R248.64], P3 ;  /* 0x3e000000f8f67fae */ /* 0x010fe800099a100c */
[----:B------:R-:W-:Y:S04]  /*29610*/  LDGSTS.E [R246+0x3e080], desc[UR12][R16.64], P0 ;  /* 0x3e08000010f67fae */ /* 0x000fe800081a100c */
[----:B------:R-:W-:Y:S04]  /*29620*/  LDGSTS.E [R246+0x3e100], desc[UR12][R144.64], P6 ;  /* 0x3e10000090f67fae */ /* 0x000fe8000b1a100c */
[----:B------:R-:W4:Y:S04]  /*29630*/  LDL.LU.64 R248, [R1+0x31e0] ;  /* 0x0031e00001f87983 */ /* 0x000f280000300a00 */
[----:B------:R-:W-:Y:S04]  /*29640*/  LDGSTS.E [R246+0x3e180], desc[UR12][R50.64], P1 ;  /* 0x3e18000032f67fae */ /* 0x000fe800089a100c */
[----:B------:R-:W2:Y:S04]  /*29650*/  LDL.64 R16, [R1+0xb50] ;  /* 0x000b500001107983 */ /* 0x000ea80000100a00 */
[----:B------:R-:W2:Y:S04]  /*29660*/  LDL.64 R144, [R1+0xa50] ;  /* 0x000a500001907983 */ /* 0x000ea80000100a00 */
[----:B------:R-:W2:Y:S04]  /*29670*/  LDL.64 R50, [R1+0x368] ;  /* 0x0003680001327983 */ /* 0x000ea80000100a00 */
[----:B----4-:R-:W-:Y:S04]  /*29680*/  LDGSTS.E [R246+0x3f000], desc[UR12][R248.64], P3 ;  /* 0x3f000000f8f67fae */ /* 0x010fe800099a100c */
[----:B---3--:R-:W-:Y:S04]  /*29690*/  LDGSTS.E [R246+0x3f080], desc[UR12][R4.64], P0 ;  /* 0x3f08000004f67fae */ /* 0x008fe800081a100c */
[----:B------:R-:W-:Y:S04]  /*296a0*/  LDGSTS.E [R246+0x3f100], desc[UR12][R80.64], P6 ;  /* 0x3f10000050f67fae */ /* 0x000fe8000b1a100c */
[----:B------:R-:W3:Y:S04]  /*296b0*/  LDL.LU.64 R248, [R1+0x31d8] ;  /* 0x0031d80001f87983 */ /* 0x000ee80000300a00 */
[----:B------:R-:W4:Y:S04]  /*296c0*/  LDL.64 R4, [R1+0x2c80] ;  /* 0x002c800001047983 */ /* 0x000f280000100a00 */
[----:B------:R-:W-:Y:S04]  /*296d0*/  LDGSTS.E [R246+0x3f180], desc[UR12][R164.64], P1 ;  /* 0x3f180000a4f67fae */ /* 0x000fe800089a100c */
[----:B------:R-:W2:Y:S04]  /*296e0*/  LDL.64 R80, [R1+0xc00] ;  /* 0x000c000001507983 */ /* 0x000ea80000100a00 */
[----:B------:R-:W4:Y:S01]  /*296f0*/  LDL.64 R164, [R1+0x410] ;  /* 0x0004100001a47983 */ /* 0x000f220000100a00 */
[----:B------:R-:W-:-:S03]  /*29700*/  IMAD.WIDE R208, R251, 0x4, R208 ;  /* 0x00000004fbd07825 */ /* 0x000fc600078e02d0 */
[----:B---3--:R-:W-:Y:S04]  /*29710*/  LDGSTS.E [R248+0x30200], desc[UR12][R6.64], P3 ;  /* 0x3020000006f87fae */ /* 0x008fe800099a100c */
[----:B------:R-:W-:Y:S04]  /*29720*/  LDGSTS.E [R248+0x30280], desc[UR12][R10.64], P0 ;  /* 0x302800000af87fae */ /* 0x000fe800081a100c */
[----:B------:R-:W-:Y:S04]  /*29730*/  LDGSTS.E [R248+0x30300], desc[UR12][R128.64], P6 ;  /* 0x3030000080f87fae */ /* 0x000fe8000b1a100c */
[----:B------:R-:W3:Y:S04]  /*29740*/  LDL.64 R6, [R1+0x2d38] ;  /* 0x002d380001067983 */ /* 0x000ee80000100a00 */
[----:B--2---:R-:W-:Y:S04]  /*29750*/  LDGSTS.E [R248+0x30380], desc[UR12][R34.64], P1 ;  /* 0x3038000022f87fae */ /* 0x004fe800089a100c */
[----:B------:R-:W2:Y:S04]  /*29760*/  LDL.64 R10, [R1+0x2a60] ;  /* 0x002a6000010a7983 */ /* 0x000ea80000100a00 */
[----:B------:R-:W-:Y:S04]  /*29770*/  LDGSTS.E [R248+0x31200], desc[UR12][R8.64], P3 ;  /* 0x3120000008f87fae */ /* 0x000fe800099a100c */
[----:B------:R-:W2:Y:S04]  /*29780*/  LDL.64 R128, [R1+0x530] ;  /* 0x0005300001807983 */ /* 0x000ea80000100a00 */
[----:B------:R-:W-:Y:S04]  /*29790*/  LDGSTS.E [R248+0x31280], desc[UR12][R12.64], P0 ;  /* 0x312800000cf87fae */ /* 0x000fe800081a100c */
[----:B------:R-:W-:Y:S04]  /*297a0*/  LDGSTS.E [R248+0x31300], desc[UR12][R140.64], P6 ;  /* 0x313000008cf87fae */ /* 0x000fe8000b1a100c */
[----:B------:R-:W-:Y:S04]  /*297b0*/  LDGSTS.E [R248+0x31380], desc[UR12][R244.64], P1 ;  /* 0x31380000f4f87fae */ /* 0x000fe800089a100c */
[----:B------:R-:W2:Y:S04]  /*297c0*/  LDL.64 R8, [R1+0x2db0] ;  /* 0x002db00001087983 */ /* 0x000ea80000100a00 */
[----:B------:R-:W-:Y:S04]  /*297d0*/  LDGSTS.E [R248+0x32200], desc[UR12][R178.64], P3 ;  /* 0x32200000b2f87fae */ /* 0x000fe800099a100c */
[----:B------:R-:W2:Y:S04]  /*297e0*/  LDL.64 R12, [R1+0x2ab8] ;  /* 0x002ab800010c7983 */ /* 0x000ea80000100a00 */
[----:B------:R-:W-:Y:S04]  /*297f0*/  LDGSTS.E [R248+0x32280], desc[UR12][R154.64], P0 ;  /* 0x322800009af87fae */ /* 0x000fe800081a100c */
[----:B------:R-:W2:Y:S04]  /*29800*/  LDL.64 R140, [R1+0x2a8] ;  /* 0x0002a800018c7983 */ /* 0x000ea80000100a00 */
[----:B------:R-:W-:Y:S04]  /*29810*/  LDGSTS.E [R248+0x32300], desc[UR12][R170.64], P6 ;  /* 0x32300000aaf87fae */ /* 0x000fe8000b1a100c */
[----:B------:R-:W2:Y:S04]  /*29820*/  LDL.LU.64 R178, [R1+0x31d0] ;  /* 0x0031d00001b27983 */ /* 0x000ea80000300a00 */
[----:B------:R-:W-:Y:S04]  /*29830*/  LDGSTS.E [R248+0x32380], desc[UR12][R162.64], P1 ;  /* 0x32380000a2f87fae */ /* 0x000fe800089a100c */
[----:B------:R-:W2:Y:S04]  /*29840*/  LDL.64 R154, [R1+0x2b48] ;  /* 0x002b4800019a7983 */ /* 0x000ea80000100a00 */
[----:B------:R-:W-:Y:S04]  /*29850*/  LDGSTS.E [R248+0x33200], desc[UR12][R16.64], P3 ;  /* 0x3320000010f87fae */ /* 0x000fe800099a100c */
[----:B------:R-:W2:Y:S04]  /*29860*/  LDL.64 R162, [R1+0x2e40] ;  /* 0x002e400001a27983 */ /* 0x000ea80000100a00 */
[----:B------:R-:W2:Y:S04]  /*29870*/  LDL.64 R170, [R1+0x268] ;  /* 0x0002680001aa7983 */ /* 0x000ea80000100a00 */
[----:B------:R-:W-:Y:S04]  /*29880*/  LDGSTS.E [R248+0x33280], desc[UR12][R144.64], P0 ;  /* 0x3328000090f87fae */ /* 0x000fe800081a100c */
[----:B------:R-:W-:Y:S04]  /*29890*/  LDGSTS.E [R248+0x33300], desc[UR12][R50.64], P6 ;  /* 0x3330000032f87fae */ /* 0x000fe8000b1a100c */
[----:B------:R-:W2:Y:S04]  /*298a0*/  LDL.64 R16, [R1+0x2bd0] ;  /* 0x002bd00001107983 */ /* 0x000ea80000100a00 */
[----:B------:R-:W2:Y:S04]  /*298b0*/  LDL.64 R144, [R1+0xab8] ;  /* 0x000ab80001907983 */ /* 0x000ea80000100a00 */
[----:B------:R-:W2:Y:S04]  /*298c0*/  LDL.64 R50, [R1+0x2ec8] ;  /* 0x002ec80001327983 */ /* 0x000ea80000100a00 */
[----:B------:R-:W-:Y:S04]  /*298d0*/  LDGSTS.E [R248+0x33380], desc[UR12][R208.64], P1 ;  /* 0x33380000d0f87fae */ /* 0x000fe800089a100c */
[----:B----4-:R-:W-:Y:S04]  /*298e0*/  LDGSTS.E [R248+0x34200], desc[UR12][R4.64], P3 ;  /* 0x3420000004f87fae */ /* 0x010fe800099a100c */
[----:B------:R-:W-:Y:S04]  /*298f0*/  LDGSTS.E [R248+0x34280], desc[UR12][R80.64], P0 ;  /* 0x3428000050f87fae */ /* 0x000fe800081a100c */
[----:B------:R-:W-:Y:S04]  /*29900*/  LDGSTS.E [R248+0x34300], desc[UR12][R164.64], P6 ;  /* 0x34300000a4f87fae */ /* 0x000fe8000b1a100c */
[----:B------:R-:W4:Y:S04]  /*29910*/  LDL.64 R4, [R1+0x2f70] ;  /* 0x002f700001047983 */ /* 0x000f280000100a00 */
[----:B------:R-:W4:Y:S04]  /*29920*/  LDL.64 R80, [R1+0x2c78] ;  /* 0x002c780001507983 */ /* 0x000f280000100a00 */
[----:B------:R-:W4:Y:S01]  /*29930*/  LDL.64 R164, [R1+0xbf8] ;  /* 0x000bf80001a47983 */ /* 0x000f220000100a00 */
[----:B------:R-:W-:-:S04]  /*29940*/  IMAD.WIDE R192, R251, 0x4, R192 ;  /* 0x00000004fbc07825 */ /* 0x000fc800078e02c0 */
[C---:B------:R-:W-:Y:S01]  /*29950*/  IMAD.WIDE R176, R251.reuse, 0x4, R176 ;  /* 0x00000004fbb07825 */ /* 0x040fe200078e02b0 */
[----:B------:R-:W-:Y:S03]  /*29960*/  LDGSTS.E [R248+0x34380], desc[UR12][R192.64], P1 ;  /* 0x34380000c0f87fae */ /* 0x000fe600089a100c */
[C---:B------:R-:W-:Y:S01]  /*29970*/  IMAD.WIDE R160, R251.reuse, 0x4, R160 ;  /* 0x00000004fba07825 */ /* 0x040fe200078e02a0 */
[----:B---3--:R-:W-:Y:S04]  /*29980*/  LDGSTS.E [R248+0x35200], desc[UR12][R6.64], P3 ;  /* 0x3520000006f87fae */ /* 0x008fe800099a100c */
[----:B--2---:R-:W-:Y:S04]  /*29990*/  LDGSTS.E [R248+0x35280], desc[UR12][R10.64], P0 ;  /* 0x352800000af87fae */ /* 0x004fe800081a100c */
[----:B------:R-:W2:Y:S04]  /*299a0*/  LDL.64 R6, [R1+0x2ff0] ;  /* 0x002ff00001067983 */ /* 0x000ea80000100a00 */
[----:B------:R-:W-:Y:S04]  /*299b0*/  LDGSTS.E [R248+0x35300], desc[UR12][R128.64], P6 ;  /* 0x3530000080f87fae */ /* 0x000fe8000b1a100c */
[----:B------:R-:W3:Y:S04]  /*299c0*/  LDL.64 R10, [R1+0x2d30] ;  /* 0x002d3000010a7983 */ /* 0x000ee80000100a00 */
[----:B------:R-:W-:Y:S04]  /*299d0*/  LDGSTS.E [R248+0x35380], desc[UR12][R176.64], P1 ;  /* 0x35380000b0f87fae */ /* 0x000fe800089a100c */
[----:B------:R-:W3:Y:S04]  /*299e0*/  LDL.64 R128, [R1+0x2a58] ;  /* 0x002a580001807983 */ /* 0x000ee80000100a00 */
[----:B------:R-:W-:Y:S04]  /*299f0*/  LDGSTS.E [R248+0x36200], desc[UR12][R8.64], P3 ;  /* 0x3620000008f87fae */ /* 0x000fe800099a100c */
[----:B------:R-:W-:Y:S04]  /*29a00*/  LDGSTS.E [R248+0x36280], desc[UR12][R12.64], P0 ;  /* 0x362800000cf87fae */ /* 0x000fe800081a100c */
[----:B------:R-:W3:Y:S04]  /*29a10*/  LDL.64 R8, [R1+0x3040] ;  /* 0x0030400001087983 */ /* 0x000ee80000100a00 */
[----:B------:R-:W-:Y:S04]  /*29a20*/  LDGSTS.E [R248+0x36300], desc[UR12][R140.64], P6 ;  /* 0x363000008cf87fae */ /* 0x000fe8000b1a100c */
[----:B------:R-:W3:Y:S04]  /*29a30*/  LDL.64 R12, [R1+0x2db8] ;  /* 0x002db800010c7983 */ /* 0x000ee80000100a00 */
[----:B------:R-:W-:Y:S04]  /*29a40*/  LDGSTS.E [R248+0x36380], desc[UR12][R160.64], P1 ;  /* 0x36380000a0f87fae */ /* 0x000fe800089a100c */
[----:B------:R-:W3:Y:S04]  /*29a50*/  LDL.64 R140, [R1+0x2ac0] ;  /* 0x002ac000018c7983 */ /* 0x000ee80000100a00 */
[----:B------:R-:W-:Y:S04]  /*29a60*/  LDGSTS.E [R248+0x37200], desc[UR12][R162.64], P3 ;  /* 0x37200000a2f87fae */ /* 0x000fe800099a100c */
[----:B------:R-:W-:Y:S04]  /*29a70*/  LDGSTS.E [R248+0x37280], desc[UR12][R154.64], P0 ;  /* 0x372800009af87fae */ /* 0x000fe800081a100c */
[----:B------:R-:W-:Y:S04]  /*29a80*/  LDGSTS.E [R248+0x37300], desc[UR12][R170.64], P6 ;  /* 0x37300000aaf87fae */ /* 0x000fe8000b1a100c */
[----:B------:R-:W3:Y:S04]  /*29a90*/  LDL.LU.64 R162, [R1+0x31c8] ;  /* 0x0031c80001a27983 */ /* 0x000ee80000300a00 */
[----:B------:R-:W3:Y:S04]  /*29aa0*/  LDL.64 R154, [R1+0x3048] ;  /* 0x00304800019a7983 */ /* 0x000ee80000100a00 */
[----:B------:R-:W-:Y:S04]  /*29ab0*/  LDGSTS.E [R248+0x37380], desc[UR12][R230.64], P1 ;  /* 0x37380000e6f87fae */ /* 0x000fe800089a100c */
[----:B------:R-:W3:Y:S04]  /*29ac0*/  LDL.64 R170, [R1+0x2dc8] ;  /* 0x002dc80001aa7983 */ /* 0x000ee80000100a00 */
[----:B------:R-:W-:Y:S04]  /*29ad0*/  LDGSTS.E [R248+0x38200], desc[UR12][R50.64], P3 ;  /* 0x3820000032f87fae */ /* 0x000fe800099a100c */
[----:B------:R-:W3:Y:S04]  /*29ae0*/  LDL.64 R230, [R1+0x2ad0] ;  /* 0x002ad00001e67983 */ /* 0x000ee80000100a00 */
[----:B------:R-:W-:Y:S04]  /*29af0*/  LDGSTS.E [R248+0x38280], desc[UR12][R16.64], P0 ;  /* 0x3828000010f87fae */ /* 0x000fe800081a100c */
[----:B------:R-:W3:Y:S04]  /*29b00*/  LDL.LU.64 R50, [R1+0x31c0] ;  /* 0x0031c00001327983 */ /* 0x000ee80000300a00 */
[----:B------:R-:W-:Y:S04]  /*29b10*/  LDGSTS.E [R248+0x38300], desc[UR12][R144.64], P6 ;  /* 0x3830000090f87fae */ /* 0x000fe8000b1a100c */
[----:B------:R-:W3:Y:S04]  /*29b20*/  LDL.64 R16, [R1+0x3050] ;  /* 0x0030500001107983 */ /* 0x000ee80000100a00 */
[----:B------:R-:W-:Y:S04]  /*29b30*/  LDGSTS.E [R248+0x38380], desc[UR12][R172.64], P1 ;  /* 0x38380000acf87fae */ /* 0x000fe800089a100c */
[----:B------:R-:W3:Y:S04]  /*29b40*/  LDL.64 R144, [R1+0x2dd8] ;  /* 0x002dd80001907983 */ /* 0x000ee80000100a00 */
[----:B----4-:R-:W-:Y:S04]  /*29b50*/  LDGSTS.E [R248+0x39200], desc[UR12][R4.64], P3 ;  /* 0x3920000004f87fae */ /* 0x010fe800099a100c */
[----:B------:R-:W4:Y:S04]  /*29b60*/  LDL.64 R172, [R1+0x2ae0] ;  /* 0x002ae00001ac7983 */ /* 0x000f280000100a00 */
[----:B------:R-:W-:Y:S04]  /*29b70*/  LDGSTS.E [R248+0x39280], desc[UR12][R80.64], P0 ;  /* 0x3928000050f87fae */ /* 0x000fe800081a100c */
[----:B------:R-:W-:Y:S04]  /*29b80*/  LDGSTS.E [R248+0x39300], desc[UR12][R164.64], P6 ;  /* 0x39300000a4f87fae */ /* 0x000fe8000b1a100c */
[----:B------:R-:W-:Y:S04]  /*29b90*/  LDGSTS.E [R248+0x39380], desc[UR12][R112.64], P1 ;  /* 0x3938000070f87fae */ /* 0x000fe800089a100c */
[----:B------:R-:W4:Y:S04]  /*29ba0*/  LDL.64 R80, [R1+0x3058] ;  /* 0x0030580001507983 */ /* 0x000f280000100a00 */
[----:B------:R-:W4:Y:S04]  /*29bb0*/  LDL.64 R164, [R1+0x2af0] ;  /* 0x002af00001a47983 */ /* 0x000f280000100a00 */
[----:B------:R-:W4:Y:S01]  /*29bc0*/  LDL.64 R112, [R1+0x2de8] ;  /* 0x002de80001707983 */ /* 0x000f220000100a00 */
[----:B------:R-:W-:-:S04]  /*29bd0*/  IMAD.WIDE R64, R251, 0x4, R64 ;  /* 0x00000004fb407825 */ /* 0x000fc800078e0240 */
[C---:B------:R-:W-:Y:S01]  /*29be0*/  IMAD.WIDE R48, R251.reuse, 0x4, R48 ;  /* 0x00000004fb307825 */ /* 0x040fe200078e0230 */
[----:B--2---:R-:W-:Y:S04]  /*29bf0*/  LDGSTS.E [R248+0x3a200], desc[UR12][R6.64], P3 ;  /* 0x3a20000006f87fae */ /* 0x004fe800099a100c */
[----:B---3--:R-:W-:Y:S04]  /*29c00*/  LDGSTS.E [R248+0x3a280], desc[UR12][R10.64], P0 ;  /* 0x3a2800000af87fae */ /* 0x008fe800081a100c */
[----:B------:R-:W-:Y:S04]  /*29c10*/  LDGSTS.E [R248+0x3a300], desc[UR12][R128.64], P6 ;  /* 0x3a30000080f87fae */ /* 0x000fe8000b1a100c */
[----:B------:R-:W-:Y:S04]  /*29c20*/  LDGSTS.E [R248+0x3a380], desc[UR12][R96.64], P1 ;  /* 0x3a38000060f87fae */ /* 0x000fe800089a100c */
[----:B------:R-:W2:Y:S04]  /*29c30*/  LDL.64 R10, [R1+0x3060] ;  /* 0x00306000010a7983 */ /* 0x000ea80000100a00 */
[----:B------:R-:W3:Y:S04]  /*29c40*/  LDL.64 R128, [R1+0x2b00] ;  /* 0x002b000001807983 */ /* 0x000ee80000100a00 */
[----:B------:R-:W3:Y:S04]  /*29c50*/  LDL.64 R96, [R1+0x2df8] ;  /* 0x002df80001607983 */ /* 0x000ee80000100a00 */
[----:B------:R-:W-:Y:S04]  /*29c60*/  LDGSTS.E [R248+0x3b200], desc[UR12][R8.64], P3 ;  /* 0x3b20000008f87fae */ /* 0x000fe800099a100c */
[----:B------:R-:W-:Y:S04]  /*29c70*/  LDGSTS.E [R248+0x3b280], desc[UR12][R12.64], P0 ;  /* 0x3b2800000cf87fae */ /* 0x000fe800081a100c */
[----:B------:R-:W-:Y:S04]  /*29c80*/  LDGSTS.E [R248+0x3b300], desc[UR12][R140.64], P6 ;  /* 0x3b3000008cf87fae */ /* 0x000fe8000b1a100c */
[----:B------:R-:W3:Y:S04]  /*29c90*/  LDL.64 R12, [R1+0xa98] ;  /* 0x000a9800010c7983 */ /* 0x000ee80000100a00 */
[----:B------:R-:W-:Y:S04]  /*29ca0*/  LDGSTS.E [R248+0x3b380], desc[UR12][R228.64], P1 ;  /* 0x3b380000e4f87fae */ /* 0x000fe800089a100c */
[----:B------:R-:W3:Y:S04]  /*29cb0*/  LDL.64 R140, [R1+0x528] ;  /* 0x00052800018c7983 */ /* 0x000ee80000100a00 */
        /* <DEDUP_REMOVED lines=10> */
[----:B------:R-:W3:Y:S04]  /*29d60*/  LDL.64 R16, [R1+0xb88] ;  /* 0x000b880001107983 */ /* 0x000ee80000100a00 */
[----:B----4-:R-:W-:Y:S04]  /*29d70*/  LDGSTS.E [R248+0x3d300], desc[UR12][R172.64], P6 ;  /* 0x3d300000acf87fae */ /* 0x010fe8000b1a100c */
[----:B------:R-:W4:Y:S04]  /*29d80*/  LDL.64 R144, [R1+0xa18] ;  /* 0x000a180001907983 */ /* 0x000f280000100a00 */
[----:B------:R-:W-:Y:S04]  /*29d90*/  LDGSTS.E [R248+0x3d380], desc[UR12][R48.64], P1 ;  /* 0x3d38000030f87fae */ /* 0x000fe800089a100c */
[----:B------:R-:W4:Y:S04]  /*29da0*/  LDL.64 R172, [R1+0x3a0] ;  /* 0x0003a00001ac7983 */ /* 0x000f280000100a00 */
[----:B------:R-:W-:Y:S04]  /*29db0*/  LDGSTS.E [R248+0x3e200], desc[UR12][R80.64], P3 ;  /* 0x3e20000050f87fae */ /* 0x000fe800099a100c */
[----:B------:R-:W-:Y:S04]  /*29dc0*/  LDGSTS.E [R248+0x3e280], desc[UR12][R112.64], P0 ;  /* 0x3e28000070f87fae */ /* 0x000fe800081a100c */
[----:B------:R-:W4:Y:S04]  /*29dd0*/  LDL.64 R80, [R1+0xb48] ;  /* 0x000b480001507983 */ /* 0x000f280000100a00 */
[----:B------:R-:W-:Y:S04]  /*29de0*/  LDGSTS.E [R248+0x3e300], desc[UR12][R164.64], P6 ;  /* 0x3e300000a4f87fae */ /* 0x000fe8000b1a100c */
[----:B------:R-:W4:Y:S04]  /*29df0*/  LDL.64 R112, [R1+0xa60] ;  /* 0x000a600001707983 */ /* 0x000f280000100a00 */
[----:B------:R-:W4:Y:S01]  /*29e00*/  LDL.64 R164, [R1+0x360] ;  /* 0x0003600001a47983 */ /* 0x000f220000100a00 */
[----:B------:R-:W-:-:S05]  /*29e10*/  IMAD.WIDE R32, R251, 0x4, R32 ;  /* 0x00000004fb207825 */ /* 0x000fca00078e0220 */
[----:B------:R-:W-:Y:S01]  /*29e20*/  LDGSTS.E [R248+0x3e380], desc[UR12][R32.64], P1 ;  /* 0x3e38000020f87fae */ /* 0x000fe200089a100c */
[----:B------:R-:W-:-:S03]  /*29e30*/  IMAD.WIDE R238, R251, 0x4, R238 ;  /* 0x00000004fbee7825 */ /* 0x000fc600078e02ee */
        /* <DEDUP_REMOVED lines=11> */
[----:B------:R-:W3:Y:S04]  /*29ef0*/  LDL.64 R140, [R1+0x2a70] ;  /* 0x002a7000018c7983 */ /* 0x000ee80000100a00 */
[----:B------:R-:W-:Y:S04]  /*29f00*/  LDGSTS.E [R3+0x30580], desc[UR12][R50.64], P1 ;  /* 0x3058000032037fae */ /* 0x000fe800089a100c */
[----:B------:R-:W3:Y:S04]  /*29f10*/  LDL.64 R228, [R1+0x538] ;  /* 0x0005380001e47983 */ /* 0x000ee80000100a00 */
[----:B------:R-:W-:Y:S04]  /*29f20*/  LDGSTS.E [R3+0x31400], desc[UR12][R154.64], P3 ;  /* 0x314000009a037fae */ /* 0x000fe800099a100c */
[----:B------:R-:W-:Y:S04]  /*29f30*/  LDGSTS.E [R3+0x31480], desc[UR12][R170.64], P0 ;  /* 0x31480000aa037fae */ /* 0x000fe800081a100c */
[----:B------:R-:W3:Y:S04]  /*29f40*/  LDL.64 R154, [R1+0x2dc0] ;  /* 0x002dc000019a7983 */ /* 0x000ee80000100a00 */
[----:B------:R-:W-:Y:S04]  /*29f50*/  LDGSTS.E [R3+0x31500], desc[UR12][R230.64], P6 ;  /* 0x31500000e6037fae */ /* 0x000fe8000b1a100c */
[----:B------:R-:W-:Y:S04]  /*29f60*/  LDGSTS.E [R3+0x31580], desc[UR12][R238.64], P1 ;  /* 0x31580000ee037fae */ /* 0x000fe800089a100c */
[----:B------:R-:W3:Y:S04]  /*29f70*/  LDL.64 R170, [R1+0x2ac8] ;  /* 0x002ac80001aa7983 */ /* 0x000ee80000100a00 */
[----:B------:R-:W3:Y:S04]  /*29f80*/  LDL.64 R230, [R1+0x2a0] ;  /* 0x0002a00001e67983 */ /* 0x000ee80000100a00 */
[----:B------:R-:W-:Y:S04]  /*29f90*/  LDGSTS.E [R3+0x32400], desc[UR12][R16.64], P3 ;  /* 0x3240000010037fae */ /* 0x000fe800099a100c */
[----:B----4-:R-:W-:Y:S04]  /*29fa0*/  LDGSTS.E [R3+0x32480], desc[UR12][R144.64], P0 ;  /* 0x3248000090037fae */ /* 0x010fe800081a100c */
[----:B------:R-:W-:Y:S04]  /*29fb0*/  LDGSTS.E [R3+0x32500], desc[UR12][R172.64], P6 ;  /* 0x32500000ac037fae */ /* 0x000fe8000b1a100c */
[----:B------:R-:W-:Y:S04]  /*29fc0*/  LDGSTS.E [R3+0x32580], desc[UR12][R66.64], P1 ;  /* 0x3258000042037fae */ /* 0x000fe800089a100c */
[----:B------:R-:W4:Y:S04]  /*29fd0*/  LDL.LU.64 R66, [R1+0x31b8] ;  /* 0x0031b80001427983 */ /* 0x000f280000300a00 */
[----:B------:R-:W4:Y:S04]  /*29fe0*/  LDL.64 R16, [R1+0x2e50] ;  /* 0x002e500001107983 */ /* 0x000f280000100a00 */
[----:B------:R-:W4:Y:S04]  /*29ff0*/  LDL.64 R144, [R1+0x2b58] ;  /* 0x002b580001907983 */ /* 0x000f280000100a00 */
        /* <DEDUP_REMOVED lines=11> */
[----:B--2---:R-:W-:Y:S04]  /*2a0b0*/  LDGSTS.E [R3+0x34400], desc[UR12][R96.64], P3 ;  /* 0x3440000060037fae */ /* 0x004fe800099a100c */
[----:B---3--:R-:W-:Y:S04]  /*2a0c0*/  LDGSTS.E [R3+0x34480], desc[UR12][R128.64], P0 ;  /* 0x3448000080037fae */ /* 0x008fe800081a100c */
[----:B------:R-:W-:Y:S04]  /*2a0d0*/  LDGSTS.E [R3+0x34500], desc[UR12][R166.64], P6 ;  /* 0x34500000a6037fae */ /* 0x000fe8000b1a100c */
[----:B------:R-:W2:Y:S04]  /*2a0e0*/  LDL.64 R96, [R1+0x2f80] ;  /* 0x002f800001607983 */ /* 0x000ea80000100a00 */
        /* <DEDUP_REMOVED lines=16> */
[----:B------:R-:W3:Y:S04]  /*2a1f0*/  LDL.64 R170, [R1+0x2b18] ;  /* 0x002b180001aa7983 */ /* 0x000ee80000100a00 */
[----:B----4-:R-:W-:Y:S04]  /*2a200*/  LDGSTS.E [R3+0x37400], desc[UR12][R16.64], P3 ;  /* 0x3740000010037fae */ /* 0x010fe800099a100c */
[----:B------:R-:W-:Y:S04]  /*2a210*/  LDGSTS.E [R3+0x37480], desc[UR12][R144.64], P0 ;  /* 0x3748000090037fae */ /* 0x000fe800081a100c */
        /* <DEDUP_REMOVED lines=17> */
[----:B------:R-:W2:Y:S04]  /*2a330*/  LDL.64 R128, [R1+0x3088] ;  /* 0x0030880001807983 */ /* 0x000ea80000100a00 */
[----:B------:R-:W-:Y:S04]  /*2a340*/  LDGSTS.E [R3+0x39580], desc[UR12][R110.64], P1 ;  /* 0x395800006e037fae */ /* 0x000fe800089a100c */
[----:B------:R-:W3:Y:S04]  /*2a350*/  LDL.64 R166, [R1+0x2e38] ;  /* 0x002e380001a67983 */ /* 0x000ee80000100a00 */
        /* <DEDUP_REMOVED lines=12> */
[----:B------:R-:W3:Y:S04]  /*2a420*/  LDL.64 R230, [R1+0x2b50] ;  /* 0x002b500001e67983 */ /* 0x000ee80000100a00 */
[----:B------:R-:W3:Y:S04]  /*2a430*/  LDL.64 R170, [R1+0xb0] ;  /* 0x0000b00001aa7983 */ /* 0x000ee80000100a00 */
[----:B------:R-:W-:Y:S04]  /*2a440*/  LDGSTS.E [R3+0x3b580], desc[UR12][R78.64], P1 ;  /* 0x3b5800004e037fae */ /* 0x000fe800089a100c */
[----:B----4-:R-:W-:Y:S04]  /*2a450*/  LDGSTS.E [R3+0x3c400], desc[UR12][R142.64], P3 ;  /* 0x3c4000008e037fae */ /* 0x010fe800099a100c */
[----:B------:R-:W-:Y:S04]  /*2a460*/  LDGSTS.E [R3+0x3c480], desc[UR12][R144.64], P0 ;  /* 0x3c48000090037fae */ /* 0x000fe800081a100c */
[----:B------:R-:W-:Y:S04]  /*2a470*/  LDGSTS.E [R3+0x3c500], desc[UR12][R172.64], P6 ;  /* 0x3c500000ac037fae */ /* 0x000fe8000b1a100c */
[----:B------:R-:W4:Y:S04]  /*2a480*/  LDL.64 R142, [R1+0xbc0] ;  /* 0x000bc000018e7983 */ /* 0x000f280000100a00 */
[----:B------:R-:W4:Y:S04]  /*2a490*/  LDL.64 R144, [R1+0x9e0] ;  /* 0x0009e00001907983 */ /* 0x000f280000100a00 */
[----:B------:R-:W-:Y:S04]  /*2a4a0*/  LDGSTS.E [R3+0x3c580], desc[UR12][R62.64], P1 ;  /* 0x3c5800003e037fae */ /* 0x000fe800089a100c */
[----:B------:R-:W-:Y:S04]  /*2a4b0*/  LDGSTS.E [R3+0x3d400], desc[UR12][R112.64], P3 ;  /* 0x3d40000070037fae */ /* 0x000fe800099a100c */
[----:B------:R-:W4:Y:S04]  /*2a4c0*/  LDL.64 R172, [R1+0x2f0] ;  /* 0x0002f00001ac7983 */ /* 0x000f280000100a00 */
[----:B------:R-:W-:Y:S04]  /*2a4d0*/  LDGSTS.E [R3+0x3d480], desc[UR12][R126.64], P0 ;  /* 0x3d4800007e037fae */ /* 0x000fe800081a100c */
[----:B------:R-:W-:Y:S04]  /*2a4e0*/  LDGSTS.E [R3+0x3d500], desc[UR12][R164.64], P6 ;  /* 0x3d500000a4037fae */ /* 0x000fe8000b1a100c */
[----:B------:R-:W4:Y:S04]  /*2a4f0*/  LDL.64 R112, [R1+0xa20] ;  /* 0x000a200001707983 */ /* 0x000f280000100a00 */
[----:B------:R-:W4:Y:S04]  /*2a500*/  LDL.64 R126, [R1+0x398] ;  /* 0x00039800017e7983 */ /* 0x000f280000100a00 */
[----:B------:R-:W4:Y:S01]  /*2a510*/  LDL.64 R164, [R1+0xb80] ;  /* 0x000b800001a47983 */ /* 0x000f220000100a00 */
[----:B------:R-:W-:-:S05]  /*2a520*/  IMAD.WIDE R46, R251, 0x4, R46 ;  /* 0x00000004fb2e7825 */ /* 0x000fca00078e022e */
[----:B------:R-:W-:Y:S01]  /*2a530*/  LDGSTS.E [R3+0x3d580], desc[UR12][R46.64], P1 ;  /* 0x3d5800002e037fae */ /* 0x000fe200089a100c */
[----:B------:R-:W-:-:S04]  /*2a540*/  IMAD.WIDE R30, R251, 0x4, R30 ;  /* 0x00000004fb1e7825 */ /* 0x000fc800078e021e */
[C---:B------:R-:W-:Y:S01]  /*2a550*/  IMAD.WIDE R236, R251.reuse, 0x4, R236 ;  /* 0x00000004fbec7825 */ /* 0x040fe200078e02ec */
[----:B--2---:R-:W-:Y:S04]  /*2a560*/  LDGSTS.E [R3+0x3e400], desc[UR12][R128.64], P3 ;  /* 0x3e40000080037fae */ /* 0x004fe800099a100c */
[----:B---3--:R-:W-:Y:S04]  /*2a570*/  LDGSTS.E [R3+0x3e480], desc[UR12][R166.64], P0 ;  /* 0x3e480000a6037fae */ /* 0x008fe800081a100c */
[----:B------:R-:W2:Y:S04]  /*2a580*/  LDL.64 R128, [R1+0xb40] ;  /* 0x000b400001807983 */ /* 0x000ea80000100a00 */
        /* <DEDUP_REMOVED lines=10> */
[----:B------:R-:W-:Y:S04]  /*2a630*/  LDGSTS.E [R249+0x30600], desc[UR12][R110.64], P3 ;  /* 0x306000006ef97fae */ /* 0x000fe800099a100c */
[----:B------:R-:W3:Y:S04]  /*2a640*/  LDL.64 R230, [R1+0x470] ;  /* 0x0004700001e67983 */ /* 0x000ee80000100a00 */
[----:B------:R-:W-:Y:S04]  /*2a650*/  LDGSTS.E [R249+0x30680], desc[UR12][R154.64], P0 ;  /* 0x306800009af97fae */ /* 0x000fe800081a100c */
[----:B------:R-:W-:Y:S04]  /*2a660*/  LDGSTS.E [R249+0x30700], desc[UR12][R170.64], P6 ;  /* 0x30700000aaf97fae */ /* 0x000fe8000b1a100c */
[----:B------:R-:W-:Y:S04]  /*2a670*/  LDGSTS.E [R249+0x30780], desc[UR12][R66.64], P1 ;  /* 0x3078000042f97fae */ /* 0x000fe800089a100c */
[----:B------:R-:W3:Y:S04]  /*2a680*/  LDL.64 R154, [R1+0x2d60] ;  /* 0x002d6000019a7983 */ /* 0x000ee80000100a00 */
[----:B------:R-:W3:Y:S04]  /*2a690*/  LDL.64 R170, [R1+0x2a78] ;  /* 0x002a780001aa7983 */ /* 0x000ee80000100a00 */
[----:B----4-:R-:W-:Y:S04]  /*2a6a0*/  LDGSTS.E [R249+0x31600], desc[UR12][R142.64], P3 ;  /* 0x316000008ef97fae */ /* 0x010fe800099a100c */
        /* <DEDUP_REMOVED lines=8> */
[----:B------:R-:W-:Y:S04]  /*2a730*/  LDGSTS.E [R249+0x32700], desc[UR12][R126.64], P6 ;  /* 0x327000007ef97fae */ /* 0x000fe8000b1a100c */
[----:B------:R-:W4:Y:S04]  /*2a740*/  LDL.64 R164, [R1+0x548] ;  /* 0x0005480001a47983 */ /* 0x000f280000100a00 */
[----:B------:R-:W-:Y:S01]  /*2a750*/  LDGSTS.E [R249+0x32780], desc[UR12][R222.64], P1 ;  /* 0x32780000def97fae */ /* 0x000fe200089a100c */
[----:B------:R-:W-:-:S03]  /*2a760*/  IMAD.WIDE R204, R251, 0x4, R204 ;  /* 0x00000004fbcc7825 */ /* 0x000fc600078e02cc */
[----:B------:R-:W4:Y:S01]  /*2a770*/  LDL.64 R112, [R1+0x2b68] ;  /* 0x002b680001707983 */ /* 0x000f220000100a00 */
[----:B------:R-:W-:-:S03]  /*2a780*/  IMAD.WIDE R188, R251, 0x4, R188 ;  /* 0x00000004fbbc7825 */ /* 0x000fc600078e02bc */
[----:B------:R-:W4:Y:S04]  /*2a790*/  LDL.64 R126, [R1+0x2bf0] ;  /* 0x002bf000017e7983 */ /* 0x000f280000100a00 */
[----:B------:R-:W4:Y:S01]  /*2a7a0*/  LDL.64 R222, [R1+0x2e60] ;  /* 0x002e600001de7983 */ /* 0x000f220000100a00 */
[----:B------:R-:W-:-:S03]  /*2a7b0*/  IMAD.WIDE R156, R251, 0x4, R156 ;  /* 0x00000004fb9c7825 */ /* 0x000fc600078e029c */
[----:B--2---:R-:W-:Y:S04]  /*2a7c0*/  LDGSTS.E [R249+0x33600], desc[UR12][R128.64], P3 ;  /* 0x3360000080f97fae */ /* 0x004fe800099a100c */
[----:B---3--:R-:W-:Y:S04]  /*2a7d0*/  LDGSTS.E [R249+0x33680], desc[UR12][R166.64], P0 ;  /* 0x33680000a6f97fae */ /* 0x008fe800081a100c */
[----:B------:R-:W2:Y:S04]  /*2a7e0*/  LDL.64 R128, [R1+0xad0] ;  /* 0x000ad00001807983 */ /* 0x000ea80000100a00 */
[----:B------:R-:W3:Y:S04]  /*2a7f0*/  LDL.64 R166, [R1+0x5a0] ;  /* 0x0005a00001a67983 */ /* 0x000ee80000100a00 */
[----:B------:R-:W-:Y:S04]  /*2a800*/  LDGSTS.E [R249+0x33700], desc[UR12][R228.64], P6 ;  /* 0x33700000e4f97fae */ /* 0x000fe8000b1a100c */
[----:B------:R-:W-:Y:S04]  /*2a810*/  LDGSTS.E [R249+0x33780], desc[UR12][R204.64], P1 ;  /* 0x33780000ccf97fae */ /* 0x000fe800089a100c */
        /* <DEDUP_REMOVED lines=8> */
[----:B------:R-:W-:Y:S04]  /*2a8a0*/  LDGSTS.E [R249+0x35600], desc[UR12][R154.64], P3 ;  /* 0x356000009af97fae */ /* 0x000fe800099a100c */
        /* <DEDUP_REMOVED lines=10> */
[----:B------:R-:W4:Y:S04]  /*2a950*/  LDL.64 R172, [R1+0x3098] ;  /* 0x0030980001ac7983 */ /* 0x000f280000100a00 */
[----:B------:R-:W-:Y:S04]  /*2a960*/  LDGSTS.E [R249+0x36700], desc[UR12][R164.64], P6 ;  /* 0x36700000a4f97fae */ /* 0x000fe8000b1a100c */
[----:B------:R-:W-:Y:S04]  /*2a970*/  LDGSTS.E [R249+0x36780], desc[UR12][R156.64], P1 ;  /* 0x367800009cf97fae */ /* 0x000fe800089a100c */
[----:B------:R-:W-:Y:S04]  /*2a980*/  LDGSTS.E [R249+0x37600], desc[UR12][R222.64], P3 ;  /* 0x37600000def97fae */ /* 0x000fe800099a100c */
[----:B------:R-:W4:Y:S04]  /*2a990*/  LDL.64 R164, [R1+0x30a0] ;  /* 0x0030a00001a47983 */ /* 0x000f280000100a00 */
[----:B------:R-:W-:Y:S04]  /*2a9a0*/  LDGSTS.E [R249+0x37680], desc[UR12][R112.64], P0 ;  /* 0x3768000070f97fae */ /* 0x000fe800081a100c */
[----:B------:R-:W4:Y:S01]  /*2a9b0*/  LDL.64 R222, [R1+0x2e78] ;  /* 0x002e780001de7983 */ /* 0x000f220000100a00 */
[----:B------:R-:W-:-:S03]  /*2a9c0*/  IMAD.WIDE R76, R251, 0x4, R76 ;  /* 0x00000004fb4c7825 */ /* 0x000fc600078e024c */
[----:B---3--:R-:W-:Y:S04]  /*2a9d0*/  LDGSTS.E [R249+0x37700], desc[UR12][R166.64], P6 ;  /* 0x37700000a6f97fae */ /* 0x008fe8000b1a100c */
[----:B------:R-:W-:Y:S04]  /*2a9e0*/  LDGSTS.E [R249+0x37780], desc[UR12][R168.64], P1 ;  /* 0x37780000a8f97fae */ /* 0x000fe800089a100c */
[----:B------:R-:W3:Y:S04]  /*2a9f0*/  LDL.64 R166, [R1+0x2b80] ;  /* 0x002b800001a67983 */ /* 0x000ee80000100a00 */
[----:B------:R-:W3:Y:S04]  /*2aa00*/  LDL.64 R168, [R1+0x30a8] ;  /* 0x0030a80001a87983 */ /* 0x000ee80000100a00 */
[----:B--2---:R-:W-:Y:S04]  /*2aa10*/  LDGSTS.E [R249+0x38600], desc[UR12][R228.64], P3 ;  /* 0x38600000e4f97fae */ /* 0x004fe800099a100c */
[----:B------:R-:W-:Y:S04]  /*2aa20*/  LDGSTS.E [R249+0x38680], desc[UR12][R126.64], P0 ;  /* 0x386800007ef97fae */ /* 0x000fe800081a100c */
[----:B------:R-:W-:Y:S04]  /*2aa30*/  LDGSTS.E [R249+0x38700], desc[UR12][R128.64], P6 ;  /* 0x3870000080f97fae */ /* 0x000fe8000b1a100c */
[----:B------:R-:W2:Y:S04]  /*2aa40*/  LDL.64 R228, [R1+0x2e88] ;  /* 0x002e880001e47983 */ /* 0x000ea80000100a00 */
[----:B------:R-:W-:Y:S04]  /*2aa50*/  LDGSTS.E [R249+0x38780], desc[UR12][R124.64], P1 ;  /* 0x387800007cf97fae */ /* 0x000fe800089a100c */
[----:B------:R-:W-:Y:S01]  /*2aa60*/  LDGSTS.E [R249+0x39600], desc[UR12][R220.64], P3 ;  /* 0x39600000dcf97fae */ /* 0x000fe200099a100c */
[----:B------:R-:W-:-:S03]  /*2aa70*/  IMAD.WIDE R60, R251, 0x4, R60 ;  /* 0x00000004fb3c7825 */ /* 0x000fc600078e023c */
[----:B------:R-:W2:Y:S04]  /*2aa80*/  LDL.64 R128, [R1+0xbb8] ;  /* 0x000bb80001807983 */ /* 0x000ea80000100a00 */
        /* <DEDUP_REMOVED lines=13> */
[----:B------:R-:W-:Y:S04]  /*2ab60*/  LDGSTS.E [R249+0x3b600], desc[UR12][R172.64], P3 ;  /* 0x3b600000acf97fae */ /* 0x000fe800099a100c */
[----:B------:R-:W-:Y:S04]  /*2ab70*/  LDGSTS.E [R249+0x3b680], desc[UR12][R140.64], P0 ;  /* 0x3b6800008cf97fae */ /* 0x000fe800081a100c */
[----:B------:R-:W-:Y:S04]  /*2ab80*/  LDGSTS.E [R249+0x3b700], desc[UR12][R142.64], P6 ;  /* 0x3b7000008ef97fae */ /* 0x000fe8000b1a100c */
[----:B------:R-:W4:Y:S04]  /*2ab90*/  LDL.64 R172, [R1+0x2bb0] ;  /* 0x002bb00001ac7983 */ /* 0x000f280000100a00 */
[----:B------:R-:W-:Y:S04]  /*2aba0*/  LDGSTS.E [R249+0x3b780], desc[UR12][R76.64], P1 ;  /* 0x3b7800004cf97fae */ /* 0x000fe800089a100c */
[----:B------:R-:W-:Y:S04]  /*2abb0*/  LDGSTS.E [R249+0x3c600], desc[UR12][R164.64], P3 ;  /* 0x3c600000a4f97fae */ /* 0x000fe800099a100c */
[----:B------:R-:W4:Y:S04]  /*2abc0*/  LDL.64 R140, [R1+0xb18] ;  /* 0x000b1800018c7983 */ /* 0x000f280000100a00 */
[----:B------:R-:W-:Y:S04]  /*2abd0*/  LDGSTS.E [R249+0x3c680], desc[UR12][R222.64], P0 ;  /* 0x3c680000def97fae */ /* 0x000fe800081a100c */
[----:B------:R-:W4:Y:S01]  /*2abe0*/  LDL.64 R164, [R1+0x9b0] ;  /* 0x0009b00001a47983 */ /* 0x000f220000100a00 */
[----:B------:R-:W-:-:S03]  /*2abf0*/  IMAD.WIDE R44, R251, 0x4, R44 ;  /* 0x00000004fb2c7825 */ /* 0x000fc600078e022c */
[----:B------:R-:W4:Y:S04]  /*2ac00*/  LDL.64 R142, [R1+0x9f0] ;  /* 0x0009f000018e7983 */ /* 0x000f280000100a00 */
[----:B------:R-:W4:Y:S01]  /*2ac10*/  LDL.64 R222, [R1+0xf0] ;  /* 0x0000f00001de7983 */ /* 0x000f220000100a00 */
[----:B------:R-:W-:-:S03]  /*2ac20*/  IMAD.WIDE R28, R251, 0x4, R28 ;  /* 0x00000004fb1c7825 */ /* 0x000fc600078e021c */
[----:B---3--:R-:W-:Y:S04]  /*2ac30*/  LDGSTS.E [R249+0x3c700], desc[UR12][R166.64], P6 ;  /* 0x3c700000a6f97fae */ /* 0x008fe8000b1a100c */
[----:B------:R-:W-:Y:S04]  /*2ac40*/  LDGSTS.E [R249+0x3c780], desc[UR12][R60.64], P1 ;  /* 0x3c7800003cf97fae */ /* 0x000fe800089a100c */
[----:B------:R-:W-:Y:S04]  /*2ac50*/  LDGSTS.E [R249+0x3d600], desc[UR12][R168.64], P3 ;  /* 0x3d600000a8f97fae */ /* 0x000fe800099a100c */
[----:B------:R-:W3:Y:S04]  /*2ac60*/  LDL.64 R166, [R1+0x330] ;  /* 0x0003300001a67983 */ /* 0x000ee80000100a00 */
[----:B------:R-:W3:Y:S04]  /*2ac70*/  LDL.64 R168, [R1+0xb78] ;  /* 0x000b780001a87983 */ /* 0x000ee80000100a00 */
[----:B--2---:R-:W-:Y:S04]  /*2ac80*/  LDGSTS.E [R249+0x3d680], desc[UR12][R228.64], P0 ;  /* 0x3d680000e4f97fae */ /* 0x004fe800081a100c */
[----:B------:R-:W2:Y:S04]  /*2ac90*/  LDL.64 R228, [R1] ;  /* 0x0000000001e47983 */ /* 0x000ea80000100a00 */
[----:B------:R-:W-:Y:S04]  /*2aca0*/  LDGSTS.E [R249+0x3d700], desc[UR12][R220.64], P6 ;  /* 0x3d700000dcf97fae */ /* 0x000fe8000b1a100c */
        /* <DEDUP_REMOVED lines=11> */
[----:B------:R-:W4:Y:S04]  /*2ad60*/  LDL.64 R146, [R1+0x350] ;  /* 0x0003500001927983 */ /* 0x000f280000100a00 */
[----:B------:R-:W4:Y:S04]  /*2ad70*/  LDL.64 R144, [R1+0x2cd0] ;  /* 0x002cd00001907983 */ /* 0x000f280000100a00 */
        /* <DEDUP_REMOVED lines=12> */
[----:B------:R-:W-:Y:S01]  /*2ae40*/  LDGSTS.E [R2+0x31880], desc[UR12][R142.64], P0 ;  /* 0x318800008e027fae */ /* 0x000fe200081a100c */
[----:B------:R-:W-:-:S03]  /*2ae50*/  IMAD.WIDE R218, R251, 0x4, R218 ;  /* 0x00000004fbda7825 */ /* 0x000fc600078e02da */
[----:B------:R-:W4:Y:S04]  /*2ae60*/  LDL.64 R248, [R1+0x2aa8] ;  /* 0x002aa80001f87983 */ /* 0x000f280000100a00 */
[----:B------:R-:W4:Y:S01]  /*2ae70*/  LDL.64 R142, [R1+0x2de0] ;  /* 0x002de000018e7983 */ /* 0x000f220000100a00 */
[----:B------:R-:W-:-:S04]  /*2ae80*/  IMAD.WIDE R202, R251, 0x4, R202 ;  /* 0x00000004fbca7825 */ /* 0x000fc800078e02ca */
[C---:B------:R-:W-:Y:S01]  /*2ae90*/  IMAD.WIDE R186, R251.reuse, 0x4, R186 ;  /* 0x00000004fbba7825 */ /* 0x040fe200078e02ba */
[----:B---3--:R-:W-:Y:S04]  /*2aea0*/  LDGSTS.E [R2+0x31900], desc[UR12][R166.64], P6 ;  /* 0x31900000a6027fae */ /* 0x008fe8000b1a100c */
[----:B------:R-:W3:Y:S04]  /*2aeb0*/  LDL.64 R166, [R1+0x2ae8] ;  /* 0x002ae80001a67983 */ /* 0x000ee80000100a00 */
[----:B--2---:R-:W-:Y:S04]  /*2aec0*/  LDGSTS.E [R2+0x31980], desc[UR12][R228.64], P1 ;  /* 0x31980000e4027fae */ /* 0x004fe800089a100c */
[----:B------:R-:W-:Y:S04]  /*2aed0*/  LDGSTS.E [R2+0x32800], desc[UR12][R168.64], P3 ;  /* 0x32800000a8027fae */ /* 0x000fe800099a100c */
[----:B------:R-:W2:Y:S04]  /*2aee0*/  LDL.64 R228, [R1+0x580] ;  /* 0x0005800001e47983 */ /* 0x000ea80000100a00 */
[----:B------:R-:W2:Y:S04]  /*2aef0*/  LDL.64 R168, [R1+0x2e70] ;  /* 0x002e700001a87983 */ /* 0x000ea80000100a00 */
[----:B------:R-:W-:Y:S04]  /*2af00*/  LDGSTS.E [R2+0x32880], desc[UR12][R220.64], P0 ;  /* 0x32880000dc027fae */ /* 0x000fe800081a100c */
        /* <DEDUP_REMOVED lines=12> */
[----:B------:R-:W-:Y:S04]  /*2afd0*/  LDGSTS.E [R2+0x34880], desc[UR12][R172.64], P0 ;  /* 0x34880000ac027fae */ /* 0x000fe800081a100c */
[----:B------:R-:W4:Y:S04]  /*2afe0*/  LDL.64 R144, [R1+0x2fa8] ;  /* 0x002fa80001907983 */ /* 0x000f280000100a00 */
[----:B------:R-:W-:Y:S04]  /*2aff0*/  LDGSTS.E [R2+0x34900], desc[UR12][R234.64], P6 ;  /* 0x34900000ea027fae */ /* 0x000fe8000b1a100c */
[----:B------:R-:W4:Y:S04]  /*2b000*/  LDL.64 R172, [R1+0x2cc8] ;  /* 0x002cc80001ac7983 */ /* 0x000f280000100a00 */
[----:B------:R-:W-:Y:S04]  /*2b010*/  LDGSTS.E [R2+0x34980], desc[UR12][R186.64], P1 ;  /* 0x34980000ba027fae */ /* 0x000fe800089a100c */
[----:B------:R-:W4:Y:S04]  /*2b020*/  LDL.64 R234, [R1+0x2a10] ;  /* 0x002a100001ea7983 */ /* 0x000f280000100a00 */
[----:B------:R-:W-:Y:S04]  /*2b030*/  LDGSTS.E [R2+0x35800], desc[UR12][R140.64], P3 ;  /* 0x358000008c027fae */ /* 0x000fe800099a100c */
[----:B------:R-:W-:Y:S04]  /*2b040*/  LDGSTS.E [R2+0x35880], desc[UR12][R164.64], P0 ;  /* 0x35880000a4027fae */ /* 0x000fe800081a100c */
[----:B------:R-:W-:Y:S04]  /*2b050*/  LDGSTS.E [R2+0x35900], desc[UR12][R222.64], P6 ;  /* 0x35900000de027fae */ /* 0x000fe8000b1a100c */
[----:B------:R-:W-:Y:S04]  /*2b060*/  LDGSTS.E [R2+0x35980], desc[UR12][R224.64], P1 ;  /* 0x35980000e0027fae */ /* 0x000fe800089a100c */
[----:B------:R-:W4:Y:S04]  /*2b070*/  LDL.64 R164, [R1+0x2eb8] ;  /* 0x002eb80001a47983 */ /* 0x000f280000100a00 */
[----:B------:R-:W4:Y:S04]  /*2b080*/  LDL.64 R222, [R1+0x30c8] ;  /* 0x0030c80001de7983 */ /* 0x000f280000100a00 */
[----:B------:R-:W4:Y:S04]  /*2b090*/  LDL.64 R224, [R1+0x2bc0] ;  /* 0x002bc00001e07983 */ /* 0x000f280000100a00 */
[----:B------:R-:W-:Y:S01]  /*2b0a0*/  LDGSTS.E [R2+0x36800], desc[UR12][R142.64], P3 ;  /* 0x368000008e027fae */ /* 0x000fe200099a100c */
[----:B------:R-:W-:-:S03]  /*2b0b0*/  IMAD.WIDE R106, R251, 0x4, R106 ;  /* 0x00000004fb6a7825 */ /* 0x000fc600078e026a */
[----:B---3--:R-:W-:Y:S04]  /*2b0c0*/  LDGSTS.E [R2+0x36880], desc[UR12][R166.64], P0 ;  /* 0x36880000a6027fae */ /* 0x008fe800081a100c */
[----:B------:R-:W3:Y:S04]  /*2b0d0*/  LDL.64 R166, [R1+0x30d8] ;  /* 0x0030d80001a67983 */ /* 0x000ee80000100a00 */
[----:B--2---:R-:W-:Y:S04]  /*2b0e0*/  LDGSTS.E [R2+0x36900], desc[UR12][R228.64], P6 ;  /* 0x36900000e4027fae */ /* 0x004fe8000b1a100c */
[----:B------:R-:W-:Y:S04]  /*2b0f0*/  LDGSTS.E [R2+0x36980], desc[UR12][R98.64], P1 ;  /* 0x3698000062027fae */ /* 0x000fe800089a100c */
[----:B------:R-:W-:Y:S04]  /*2b100*/  LDGSTS.E [R2+0x37800], desc[UR12][R168.64], P3 ;  /* 0x37800000a8027fae */ /* 0x000fe800099a100c */
[----:B------:R-:W2:Y:S04]  /*2b110*/  LDL.64 R228, [R1+0x2ee0] ;  /* 0x002ee00001e47983 */ /* 0x000ea80000100a00 */
        /* <DEDUP_REMOVED lines=21> */
[----:B------:R-:W4:Y:S04]  /*2b270*/  LDL.64 R144, [R1+0x3118] ;  /* 0x0031180001907983 */ /* 0x000f280000100a00 */
[----:B------:R-:W-:Y:S04]  /*2b280*/  LDGSTS.E [R2+0x3a800], desc[UR12][R222.64], P3 ;  /* 0x3a800000de027fae */ /* 0x000fe800099a100c */
[----:B------:R-:W-:Y:S04]  /*2b290*/  LDGSTS.E [R2+0x3a880], desc[UR12][R164.64], P0 ;  /* 0x3a880000a4027fae */ /* 0x000fe800081a100c */
[----:B------:R-:W-:Y:S04]  /*2b2a0*/  LDGSTS.E [R2+0x3a900], desc[UR12][R224.64], P6 ;  /* 0x3a900000e0027fae */ /* 0x000fe8000b1a100c */
[----:B------:R-:W4:Y:S04]  /*2b2b0*/  LDL.64 R222, [R1+0x2c28] ;  /* 0x002c280001de7983 */ /* 0x000f280000100a00 */
[----:B------:R-:W-:Y:S04]  /*2b2c0*/  LDGSTS.E [R2+0x3a980], desc[UR12][R90.64], P1 ;  /* 0x3a9800005a027fae */ /* 0x000fe800089a100c */
        /* <DEDUP_REMOVED lines=27> */
[----:B------:R-:W4:Y:S04]  /*2b480*/  LDL.64 R172, [R1+0xa80] ;  /* 0x000a800001ac7983 */ /* 0x000f280000100a00 */
[----:B------:R-:W4:Y:S04]  /*2b490*/  LDL.64 R234, [R1+0xb30] ;  /* 0x000b300001ea7983 */ /* 0x000f280000100a00 */
[----:B------:R-:W-:Y:S04]  /*2b4a0*/  LDGSTS.E [R2+0x3e900], desc[UR12][R222.64], P6 ;  /* 0x3e900000de027fae */ /* 0x000fe8000b1a100c */
[----:B------:R-:W4:Y:S01]  /*2b4b0*/  LDL.64 R222, [R1+0x348] ;  /* 0x0003480001de7983 */ /* 0x000f220000100a00 */
[----:B------:R-:W-:-:S05]  /*2b4c0*/  IMAD.WIDE R26, R251, 0x4, R26 ;  /* 0x00000004fb1a7825 */ /* 0x000fca00078e021a */
[----:B------:R-:W-:Y:S04]  /*2b4d0*/  LDGSTS.E [R2+0x3e980], desc[UR12][R26.64], P1 ;  /* 0x3e9800001a027fae */ /* 0x000fe800089a100c */
[----:B------:R-:W-:Y:S04]  /*2b4e0*/  LDGSTS.E [R2+0x3f800], desc[UR12][R144.64], P3 ;  /* 0x3f80000090027fae */ /* 0x000fe800099a100c */
[----:B------:R-:W-:Y:S04]  /*2b4f0*/  LDGSTS.E [R2+0x3f880], desc[UR12][R224.64], P0 ;  /* 0x3f880000e0027fae */ /* 0x000fe800081a100c */
[----:B------:R-:W-:Y:S04]  /*2b500*/  LDGSTS.E [R2+0x3f900], desc[UR12][R164.64], P6 ;  /* 0x3f900000a4027fae */ /* 0x000fe8000b1a100c */
[----:B------:R-:W-:Y:S04]  /*2b510*/  LDGSTS.E [R2+0x3f980], desc[UR12][R174.64], P1 ;  /* 0x3f980000ae027fae */ /* 0x000fe800089a100c */
[----:B------:R-:W4:Y:S04]  /*2b520*/  LDL.64 R224, [R1+0x2ce8] ;  /* 0x002ce80001e07983 */ /* 0x000f280000100a00 */
[----:B------:R-:W4:Y:S04]  /*2b530*/  LDL.64 R164, [R1+0x2a28] ;  /* 0x002a280001a47983 */ /* 0x000f280000100a00 */
[----:B------:R-:W4:Y:S01]  /*2b540*/  LDL.64 R174, [R1+0x4e0] ;  /* 0x0004e00001ae7983 */ /* 0x000f220000100a00 */
        /* <DEDUP_REMOVED lines=10> */
[----:B------:R-:W-:Y:S04]  /*2b5f0*/  LDGSTS.E [R250+0x31b00], desc[UR12][R230.64], P6 ;  /* 0x31b00000e6fa7fae */ /* 0x000fe8000b1a100c */
[----:B------:R-:W-:Y:S04]  /*2b600*/  LDGSTS.E [R250+0x31b80], desc[UR12][R240.64], P1 ;  /* 0x31b80000f0fa7fae */ /* 0x000fe800089a100c */
[----:B------:R-:W3:Y:S04]  /*2b610*/  LDL.LU.64 R240, [R1+0x31b0] ;  /* 0x0031b00001f07983 */ /* 0x000ee80000300a00 */
[----:B------:R-:W3:Y:S04]  /*2b620*/  LDL.64 R168, [R1+0x2df0] ;  /* 0x002df00001a87983 */ /* 0x000ee80000100a00 */
[----:B------:R-:W3:Y:S04]  /*2b630*/  LDL.64 R220, [R1+0x2af8] ;  /* 0x002af80001dc7983 */ /* 0x000ee80000100a00 */
[----:B------:R-:W3:Y:S04]  /*2b640*/  LDL.64 R230, [R1+0x288] ;  /* 0x0002880001e67983 */ /* 0x000ee80000100a00 */
[----:B------:R-:W-:Y:S04]  /*2b650*/  LDGSTS.E [R250+0x32a00], desc[UR12][R154.64], P3 ;  /* 0x32a000009afa7fae */ /* 0x000fe800099a100c */
[----:B------:R-:W-:Y:S01]  /*2b660*/  LDGSTS.E [R250+0x32a80], desc[UR12][R170.64], P0 ;  /* 0x32a80000aafa7fae */ /* 0x000fe200081a100c */
[----:B------:R-:W-:-:S03]  /*2b670*/  IMAD.WIDE R200, R251, 0x4, R200 ;  /* 0x00000004fbc87825 */ /* 0x000fc600078e02c8 */
[----:B------:R-:W3:Y:S04]  /*2b680*/  LDL.64 R2, [R1+0x338] ;  /* 0x0003380001027983 */ /* 0x000ee80000100a00 */
[----:B------:R-:W3:Y:S04]  /*2b690*/  LDL.64 R170, [R1+0x2b88] ;  /* 0x002b880001aa7983 */ /* 0x000ee80000100a00 */
[----:B----4-:R-:W-:Y:S04]  /*2b6a0*/  LDGSTS.E [R250+0x32b00], desc[UR12][R146.64], P6 ;  /* 0x32b0000092fa7fae */ /* 0x010fe8000b1a100c */
[----:B------:R-:W-:Y:S04]  /*2b6b0*/  LDGSTS.E [R250+0x32b80], desc[UR12][R216.64], P1 ;  /* 0x32b80000d8fa7fae */ /* 0x000fe800089a100c */
[----:B------:R-:W4:Y:S04]  /*2b6c0*/  LDL.64 R146, [R1+0x2e80] ;  /* 0x002e800001927983 */ /* 0x000f280000100a00 */
[----:B------:R-:W-:Y:S04]  /*2b6d0*/  LDGSTS.E [R250+0x33a00], desc[UR12][R234.64], P3 ;  /* 0x33a00000eafa7fae */ /* 0x000fe800099a100c */
[----:B------:R-:W-:Y:S04]  /*2b6e0*/  LDGSTS.E [R250+0x33a80], desc[UR12][R172.64], P0 ;  /* 0x33a80000acfa7fae */ /* 0x000fe800081a100c */
[----:B------:R-:W4:Y:S01]  /*2b6f0*/  LDL.64 R234, [R1+0x248] ;  /* 0x0002480001ea7983 */ /* 0x000f220000100a00 */
[----:B------:R-:W-:-:S03]  /*2b700*/  IMAD.WIDE R184, R251, 0x4, R184 ;  /* 0x00000004fbb87825 */ /* 0x000fc600078e02b8 */
        /* <DEDUP_REMOVED lines=8> */
[----:B------:R-:W4:Y:S04]  /*2b790*/  LDL.64 R164, [R1+0x2fb8] ;  /* 0x002fb80001a47983 */ /* 0x000f280000100a00 */
[----:B------:R-:W-:Y:S04]  /*2b7a0*/  LDGSTS.E [R250+0x34b80], desc[UR12][R184.64], P1 ;  /* 0x34b80000b8fa7fae */ /* 0x000fe800089a100c */
[----:B------:R-:W4:Y:S04]  /*2b7b0*/  LDL.64 R174, [R1+0x2ce0] ;  /* 0x002ce00001ae7983 */ /* 0x000f280000100a00 */
[----:B--2---:R-:W-:Y:S04]  /*2b7c0*/  LDGSTS.E [R250+0x35a00], desc[UR12][R98.64], P3 ;  /* 0x35a0000062fa7fae */ /* 0x004fe800099a100c */
[----:B---3--:R-:W-:Y:S04]  /*2b7d0*/  LDGSTS.E [R250+0x35a80], desc[UR12][R166.64], P0 ;  /* 0x35a80000a6fa7fae */ /* 0x008fe800081a100c */
[----:B------:R-:W-:Y:S04]  /*2b7e0*/  LDGSTS.E [R250+0x35b00], desc[UR12][R228.64], P6 ;  /* 0x35b00000e4fa7fae */ /* 0x000fe8000b1a100c */
[----:B------:R-:W2:Y:S04]  /*2b7f0*/  LDL.64 R98, [R1+0x2a20] ;  /* 0x002a200001627983 */ /* 0x000ea80000100a00 */
[----:B------:R-:W3:Y:S04]  /*2b800*/  LDL.64 R166, [R1+0x30d0] ;  /* 0x0030d00001a67983 */ /* 0x000ee80000100a00 */
        /* <DEDUP_REMOVED lines=17> */
[----:B------:R-:W-:Y:S01]  /*2b920*/  LDGSTS.E [R250+0x38a00], desc[UR12][R222.64], P3 ;  /* 0x38a00000defa7fae */ /* 0x000fe200099a100c */
[----:B------:R-:W-:-:S03]  /*2b930*/  IMAD.WIDE R104, R251, 0x4, R104 ;  /* 0x00000004fb687825 */ /* 0x000fc600078e0268 */
[----:B------:R-:W-:Y:S04]  /*2b940*/  LDGSTS.E [R250+0x38a80], desc[UR12][R172.64], P0 ;  /* 0x38a80000acfa7fae */ /* 0x000fe800081a100c */
[----:B------:R-:W4:Y:S04]  /*2b950*/  LDL.64 R222, [R1+0x3158] ;  /* 0x0031580001de7983 */ /* 0x000f280000100a00 */
[----:B------:R-:W4:Y:S01]  /*2b960*/  LDL.64 R172, [R1+0x2fb0] ;  /* 0x002fb00001ac7983 */ /* 0x000f220000100a00 */
[----:B------:R-:W-:-:S03]  /*2b970*/  IMAD.WIDE R88, R251, 0x4, R88 ;  /* 0x00000004fb587825 */ /* 0x000fc600078e0258 */
[----:B------:R-:W-:Y:S04]  /*2b980*/  LDGSTS.E [R250+0x38b00], desc[UR12][R224.64], P6 ;  /* 0x38b00000e0fa7fae */ /* 0x000fe8000b1a100c */
[----:B------:R-:W-:Y:S04]  /*2b990*/  LDGSTS.E [R250+0x38b80], desc[UR12][R120.64], P1 ;  /* 0x38b8000078fa7fae */ /* 0x000fe800089a100c */
[----:B------:R-:W-:Y:S04]  /*2b9a0*/  LDGSTS.E [R250+0x39a00], desc[UR12][R164.64], P3 ;  /* 0x39a00000a4fa7fae */ /* 0x000fe800099a100c */
[----:B------:R-:W4:Y:S04]  /*2b9b0*/  LDL.64 R224, [R1+0x2cd8] ;  /* 0x002cd80001e07983 */ /* 0x000f280000100a00 */
[----:B------:R-:W-:Y:S04]  /*2b9c0*/  LDGSTS.E [R250+0x39a80], desc[UR12][R174.64], P0 ;  /* 0x39a80000aefa7fae */ /* 0x000fe800081a100c */
[----:B------:R-:W4:Y:S04]  /*2b9d0*/  LDL.64 R164, [R1+0x3168] ;  /* 0x0031680001a47983 */ /* 0x000f280000100a00 */
[----:B------:R-:W4:Y:S01]  /*2b9e0*/  LDL.64 R174, [R1+0x3160] ;  /* 0x0031600001ae7983 */ /* 0x000f220000100a00 */
[----:B------:R-:W-:-:S03]  /*2b9f0*/  IMAD.WIDE R56, R251, 0x4, R56 ;  /* 0x00000004fb387825 */ /* 0x000fc600078e0238 */
[----:B--2---:R-:W-:Y:S04]  /*2ba00*/  LDGSTS.E [R250+0x39b00], desc[UR12][R98.64], P6 ;  /* 0x39b0000062fa7fae */ /* 0x004fe8000b1a100c */
[----:B------:R-:W-:Y:S04]  /*2ba10*/  LDGSTS.E [R250+0x39b80], desc[UR12][R104.64], P1 ;  /* 0x39b8000068fa7fae */ /* 0x000fe800089a100c */
[----:B---3--:R-:W-:Y:S04]  /*2ba20*/  LDGSTS.E [R250+0x3aa00], desc[UR12][R166.64], P3 ;  /* 0x3aa00000a6fa7fae */ /* 0x008fe800099a100c */
        /* <DEDUP_REMOVED lines=15> */
[----:B------:R-:W4:Y:S04]  /*2bb20*/  LDL.64 R146, [R1+0x9c0] ;  /* 0x0009c00001927983 */ /* 0x000f280000100a00 */
[----:B------:R-:W-:Y:S04]  /*2bb30*/  LDGSTS.E [R250+0x3ca80], desc[UR12][R234.64], P0 ;  /* 0x3ca80000eafa7fae */ /* 0x000fe800081a100c */
[----:B------:R-:W-:Y:S04]  /*2bb40*/  LDGSTS.E [R250+0x3cb00], desc[UR12][R170.64], P6 ;  /* 0x3cb00000aafa7fae */ /* 0x000fe8000b1a100c */
[----:B------:R-:W-:Y:S04]  /*2bb50*/  LDGSTS.E [R250+0x3cb80], desc[UR12][R56.64], P1 ;  /* 0x3cb8000038fa7fae */ /* 0x000fe800089a100c */
[----:B------:R-:W4:Y:S01]  /*2bb60*/  LDL.64 R234, [R1+0x170] ;  /* 0x0001700001ea7983 */ /* 0x000f220000100a00 */
[----:B------:R-:W-:-:S03]  /*2bb70*/  IMAD.WIDE R40, R251, 0x4, R40 ;  /* 0x00000004fb287825 */ /* 0x000fc600078e0228 */
[----:B------:R-:W4:Y:S04]  /*2bb80*/  LDL.64 R170, [R1+0xa40] ;  /* 0x000a400001aa7983 */ /* 0x000f280000100a00 */
[----:B------:R-:W-:Y:S01]  /*2bb90*/  LDGSTS.E [R250+0x3da00], desc[UR12][R222.64], P3 ;  /* 0x3da00000defa7fae */ /* 0x000fe200099a100c */
[----:B------:R-:W-:-:S03]  /*2bba0*/  IMAD.WIDE R24, R251, 0x4, R24 ;  /* 0x00000004fb187825 */ /* 0x000fc600078e0218 */
[----:B------:R-:W-:Y:S04]  /*2bbb0*/  LDGSTS.E [R250+0x3da80], desc[UR12][R172.64], P0 ;  /* 0x3da80000acfa7fae */ /* 0x000fe800081a100c */
[----:B------:R-:W4:Y:S04]  /*2bbc0*/  LDL.64 R222, [R1+0x3b0] ;  /* 0x0003b00001de7983 */ /* 0x000f280000100a00 */
[----:B------:R-:W4:Y:S04]  /*2bbd0*/  LDL.64 R172, [R1+0x380] ;  /* 0x0003800001ac7983 */ /* 0x000f280000100a00 */
[----:B------:R-:W-:Y:S04]  /*2bbe0*/  LDGSTS.E [R250+0x3db00], desc[UR12][R224.64], P6 ;  /* 0x3db00000e0fa7fae */ /* 0x000fe8000b1a100c */
[----:B------:R-:W-:Y:S04]  /*2bbf0*/  LDGSTS.E [R250+0x3db80], desc[UR12][R40.64], P1 ;  /* 0x3db8000028fa7fae */ /* 0x000fe800089a100c */
[----:B------:R-:W4:Y:S04]  /*2bc00*/  LDL.64 R224, [R1+0xb68] ;  /* 0x000b680001e07983 */ /* 0x000f280000100a00 */
[----:B------:R-:W-:Y:S04]  /*2bc10*/  LDGSTS.E [R250+0x3ea00], desc[UR12][R174.64], P3 ;  /* 0x3ea00000aefa7fae */ /* 0x000fe800099a100c */
[----:B------:R-:W4:Y:S04]  /*2bc20*/  LDL.64 R174, [R1+0xb28] ;  /* 0x000b280001ae7983 */ /* 0x000f280000100a00 */
[----:B--2---:R-:W-:Y:S04]  /*2bc30*/  LDGSTS.E [R250+0x3ea80], desc[UR12][R98.64], P0 ;  /* 0x3ea8000062fa7fae */ /* 0x004fe800081a100c */
[----:B------:R-:W2:Y:S04]  /*2bc40*/  LDL.64 R98, [R1+0xa88] ;  /* 0x000a880001627983 */ /* 0x000ea80000100a00 */
[----:B---3--:R-:W-:Y:S04]  /*2bc50*/  LDGSTS.E [R250+0x3eb00], desc[UR12][R228.64], P6 ;  /* 0x3eb00000e4fa7fae */ /* 0x008fe8000b1a100c */
        /* <DEDUP_REMOVED lines=11> */
[----:B----4-:R-:W-:Y:S04]  /*2bd10*/  LDGSTS.E [R0+0x30c80], desc[UR12][R146.64], P0 ;  /* 0x30c8000092007fae */ /* 0x010fe800081a100c */
[----:B------:R-:W4:Y:S04]  /*2bd20*/  LDL.64 R146, [R1+0x2d98] ;  /* 0x002d980001927983 */ /* 0x000f280000100a00 */
[----:B------:R-:W-:Y:S04]  /*2bd30*/  LDGSTS.E [R0+0x30d00], desc[UR12][R234.64], P6 ;  /* 0x30d00000ea007fae */ /* 0x000fe8000b1a100c */
[----:B------:R-:W-:Y:S04]  /*2bd40*/  LDGSTS.E [R0+0x30d80], desc[UR12][R194.64], P1 ;  /* 0x30d80000c2007fae */ /* 0x000fe800089a100c */
[----:B------:R-:W-:Y:S04]  /*2bd50*/  LDGSTS.E [R0+0x31c00], desc[UR12][R166.64], P3 ;  /* 0x31c00000a6007fae */ /* 0x000fe800099a100c */
[----:B------:R-:W4:Y:S04]  /*2bd60*/  LDL.64 R234, [R1+0x2c0] ;  /* 0x0002c00001ea7983 */ /* 0x000f280000100a00 */
[----:B------:R-:W-:Y:S01]  /*2bd70*/  LDGSTS.E [R0+0x31c80], desc[UR12][R168.64], P0 ;  /* 0x31c80000a8007fae */ /* 0x000fe200081a100c */
[----:B------:R-:W-:-:S03]  /*2bd80*/  IMAD.WIDE R214, R251, 0x4, R214 ;  /* 0x00000004fbd67825 */ /* 0x000fc600078e02d6 */
[----:B------:R-:W4:Y:S04]  /*2bd90*/  LDL.64 R166, [R1+0x2b98] ;  /* 0x002b980001a67983 */ /* 0x000f280000100a00 */
[----:B------:R-:W-:Y:S04]  /*2bda0*/  LDGSTS.E [R0+0x31d00], desc[UR12][R222.64], P6 ;  /* 0x31d00000de007fae */ /* 0x000fe8000b1a100c */
[----:B------:R-:W-:Y:S01]  /*2bdb0*/  LDGSTS.E [R0+0x31d80], desc[UR12][R242.64], P1 ;  /* 0x31d80000f2007fae */ /* 0x000fe200089a100c */
[----:B------:R-:W-:-:S03]  /*2bdc0*/  IMAD.WIDE R198, R251, 0x4, R198 ;  /* 0x00000004fbc67825 */ /* 0x000fc600078e02c6 */
        /* <DEDUP_REMOVED lines=8> */
[----:B------:R-:W-:Y:S01]  /*2be50*/  LDGSTS.E [R0+0x33c00], desc[UR12][R174.64], P3 ;  /* 0x33c00000ae007fae */ /* 0x000fe200099a100c */
[----:B------:R-:W-:-:S03]  /*2be60*/  IMAD.WIDE R182, R251, 0x4, R182 ;  /* 0x00000004fbb67825 */ /* 0x000fc600078e02b6 */
[----:B------:R-:W4:Y:S04]  /*2be70*/  LDL.64 R170, [R1+0x2cf8] ;  /* 0x002cf80001aa7983 */ /* 0x000f280000100a00 */
[----:B------:R-:W4:Y:S01]  /*2be80*/  LDL.64 R172, [R1+0x30e0] ;  /* 0x0030e00001ac7983 */ /* 0x000f220000100a00 */
[----:B------:R-:W-:-:S03]  /*2be90*/  IMAD.WIDE R150, R251, 0x4, R150 ;  /* 0x00000004fb967825 */ /* 0x000fc600078e0296 */
[----:B------:R-:W4:Y:S04]  /*2bea0*/  LDL.64 R174, [R1+0x2f78] ;  /* 0x002f780001ae7983 */ /* 0x000f280000100a00 */
[----:B--2---:R-:W-:Y:S04]  /*2beb0*/  LDGSTS.E [R0+0x33c80], desc[UR12][R98.64], P0 ;  /* 0x33c8000062007fae */ /* 0x004fe800081a100c */
[----:B------:R-:W2:Y:S04]  /*2bec0*/  LDL.64 R98, [R1+0x2e90] ;  /* 0x002e900001627983 */ /* 0x000ea80000100a00 */
[----:B---3--:R-:W-:Y:S04]  /*2bed0*/  LDGSTS.E [R0+0x33d00], desc[UR12][R228.64], P6 ;  /* 0x33d00000e4007fae */ /* 0x008fe8000b1a100c */
        /* <DEDUP_REMOVED lines=24> */
[----:B--2---:R-:W-:Y:S04]  /*2c060*/  LDGSTS.E [R0+0x37c00], desc[UR12][R98.64], P3 ;  /* 0x37c0000062007fae */ /* 0x004fe800099a100c */
[----:B------:R-:W-:Y:S04]  /*2c070*/  LDGSTS.E [R0+0x37c80], desc[UR12][R166.64], P0 ;  /* 0x37c80000a6007fae */ /* 0x000fe800081a100c */
        /* <DEDUP_REMOVED lines=9> */
[----:B------:R-:W-:Y:S04]  /*2c110*/  LDGSTS.E [R0+0x39c00], desc[UR12][R232.64], P3 ;  /* 0x39c00000e8007fae */ /* 0x000fe800099a100c */
[----:B------:R-:W3:Y:S04]  /*2c120*/  LDL.64 R230, [R1+0x2d40] ;  /* 0x002d400001e67983 */ /* 0x000ee80000100a00 */
[----:B------:R-:W-:Y:S04]  /*2c130*/  LDGSTS.E [R0+0x39c80], desc[UR12][R170.64], P0 ;  /* 0x39c80000aa007fae */ /* 0x000fe800081a100c */
[----:B------:R-:W3:Y:S01]  /*2c140*/  LDL.64 R232, [R1+0x3190] ;  /* 0x0031900001e87983 */ /* 0x000ee20000100a00 */
[----:B------:R-:W-:-:S03]  /*2c150*/  IMAD.WIDE R54, R251, 0x4, R54 ;  /* 0x00000004fb367825 */ /* 0x000fc600078e0236 */
[----:B------:R-:W3:Y:S04]  /*2c160*/  LDL.64 R170, [R1+0xbd8] ;  /* 0x000bd80001aa7983 */ /* 0x000ee80000100a00 */
[----:B----4-:R-:W-:Y:S04]  /*2c170*/  LDGSTS.E [R0+0x39d00], desc[UR12][R146.64], P6 ;  /* 0x39d0000092007fae */ /* 0x010fe8000b1a100c */
[----:B------:R-:W-:Y:S04]  /*2c180*/  LDGSTS.E [R0+0x39d80], desc[UR12][R102.64], P1 ;  /* 0x39d8000066007fae */ /* 0x000fe800089a100c */
        /* <DEDUP_REMOVED lines=20> */
[----:B------:R-:W4:Y:S04]  /*2c2d0*/  LDL.64 R224, [R1+0xa48] ;  /* 0x000a480001e07983 */ /* 0x000f280000100a00 */
[----:B--2---:R-:W-:Y:S04]  /*2c2e0*/  LDGSTS.E [R0+0x3cd00], desc[UR12][R98.64], P6 ;  /* 0x3cd0000062007fae */ /* 0x004fe8000b1a100c */
[----:B------:R-:W-:Y:S04]  /*2c2f0*/  LDGSTS.E [R0+0x3cd80], desc[UR12][R54.64], P1 ;  /* 0x3cd8000036007fae */ /* 0x000fe800089a100c */
[----:B------:R-:W2:Y:S04]  /*2c300*/  LDL.64 R98, [R1+0x9c8] ;  /* 0x0009c80001627983 */ /* 0x000ea80000100a00 */
[----:B---3--:R-:W-:Y:S04]  /*2c310*/  LDGSTS.E [R0+0x3dc00], desc[UR12][R228.64], P3 ;  /* 0x3dc00000e4007fae */ /* 0x008fe800099a100c */
        /* <DEDUP_REMOVED lines=18> */
[----:B------:R-:W-:Y:S04]  /*2c440*/  LDGSTS.E [R247+0x30e00], desc[UR12][R170.64], P3 ;  /* 0x30e00000aaf77fae */ /* 0x000fe800099a100c */
[----:B------:R-:W4:Y:S01]  /*2c450*/  LDL.64 R240, [R1+0x2da8] ;  /* 0x002da80001f07983 */ /* 0x000f220000100a00 */
[----:B------:R-:W-:-:S03]  /*2c460*/  IMAD.WIDE R212, R251, 0x4, R212 ;  /* 0x00000004fbd47825 */ /* 0x000fc600078e02d4 */
[----:B------:R-:W4:Y:S01]  /*2c470*/  LDL.64 R242, [R1+0x2ab0] ;  /* 0x002ab00001f27983 */ /* 0x000f220000100a00 */
[----:B------:R-:W-:-:S03]  /*2c480*/  IMAD.WIDE R196, R251, 0x4, R196 ;  /* 0x00000004fbc47825 */ /* 0x000fc600078e02c4 */
[----:B------:R-:W4:Y:S01]  /*2c490*/  LDL.64 R82, [R1+0x540] ;  /* 0x0005400001527983 */ /* 0x000f220000100a00 */
[----:B------:R-:W-:-:S04]  /*2c4a0*/  IMAD.WIDE R180, R251, 0x4, R180 ;  /* 0x00000004fbb47825 */ /* 0x000fc800078e02b4 */
[----:B------:R-:W-:-:S04]  /*2c4b0*/  IMAD.WIDE R148, R251, 0x4, R148 ;  /* 0x00000004fb947825 */ /* 0x000fc800078e0294 */
[----:B------:R-:W-:-:S04]  /*2c4c0*/  IMAD.WIDE R52, R251, 0x4, R52 ;  /* 0x00000004fb347825 */ /* 0x000fc800078e0234 */
[----:B------:R-:W-:-:S04]  /*2c4d0*/  IMAD.WIDE R36, R251, 0x4, R36 ;  /* 0x00000004fb247825 */ /* 0x000fc800078e0224 */
[----:B------:R-:W-:Y:S02]  /*2c4e0*/  IMAD.WIDE R20, R251, 0x4, R20 ;  /* 0x00000004fb147825 */ /* 0x000fe400078e0214 */
[----:B------:R-:W4:Y:S04]  /*2c4f0*/  LDL.64 R250, [R1+0x2da0] ;  /* 0x002da00001fa7983 */ /* 0x000f280000100a00 */
[----:B------:R1:W-:Y:S04]  /*2c500*/  STL [R1+0x550], RZ ;  /* 0x000550ff01007387 */ /* 0x0003e80000100800 */
[----:B------:R1:W-:Y:S04]  /*2c510*/  STL [R1+0x554], RZ ;  /* 0x000554ff01007387 */ /* 0x0003e80000100800 */
[----:B------:R-:W4:Y:S04]  /*2c520*/  LDL.64 R154, [R1+0x2f48] ;  /* 0x002f4800019a7983 */ /* 0x000f280000100a00 */
[----:B------:R-:W4:Y:S04]  /*2c530*/  LDL.64 R164, [R1+0x2c50] ;  /* 0x002c500001a47983 */ /* 0x000f280000100a00 */
[----:B------:R-:W4:Y:S04]  /*2c540*/  LDL.64 R166, [R1+0xbe8] ;  /* 0x000be80001a67983 */ /* 0x000f280000100a00 */
[----:B------:R-:W4:Y:S04]  /*2c550*/  LDL.64 R168, [R1+0x2fd8] ;  /* 0x002fd80001a87983 */ /* 0x000f280000100a00 */
[----:B------:R-:W4:Y:S04]  /*2c560*/  LDL.64 R170, [R1+0x2d10] ;  /* 0x002d100001aa7983 */ /* 0x000f280000100a00 */
[----:B--2---:R-:W-:Y:S04]  /*2c570*/  LDGSTS.E [R247+0x30e80], desc[UR12][R98.64], P0 ;  /* 0x30e8000062f77fae */ /* 0x004fe800081a100c */
[----:B------:R-:W-:Y:S04]  /*2c580*/  LDGSTS.E [R247+0x30f00], desc[UR12][R172.64], P6 ;  /* 0x30f00000acf77fae */ /* 0x000fe8000b1a100c */
[----:B------:R-:W-:Y:S04]  /*2c590*/  LDGSTS.E [R247+0x30f80], desc[UR12][R210.64], P1 ;  /* 0x30f80000d2f77fae */ /* 0x000fe800089a100c */
[----:B------:R-:W2:Y:S04]  /*2c5a0*/  LDL.64 R98, [R1+0x2e20] ;  /* 0x002e200001627983 */ /* 0x000ea80000100a00 */
[----:B------:R-:W2:Y:S04]  /*2c5b0*/  LDL.64 R172, [R1+0x2a48] ;  /* 0x002a480001ac7983 */ /* 0x000ea80000100a00 */
[----:B---3--:R-:W-:Y:S04]  /*2c5c0*/  LDGSTS.E [R247+0x31e00], desc[UR12][R114.64], P3 ;  /* 0x31e0000072f77fae */ /* 0x008fe800099a100c */
        /* <DEDUP_REMOVED lines=35> */
[----:B--2---:R-:W-:Y:S04]  /*2c800*/  LDGSTS.E [R247+0x36e00], desc[UR12][R98.64], P3 ;  /* 0x36e0000062f77fae */ /* 0x004fe800099a100c */
[----:B------:R-:W2:Y:S04]  /*2c810*/  LDL.64 R98, [R1+0x2d58] ;  /* 0x002d580001627983 */ /* 0x000ea80000100a00 */
[----:B---3--:R-:W-:Y:S04]  /*2c820*/  LDGSTS.E [R247+0x36e80], desc[UR12][R114.64], P0 ;  /* 0x36e8000072f77fae */ /* 0x008fe800081a100c */
[----:B------:R-:W-:Y:S04]  /*2c830*/  LDGSTS.E [R247+0x36f00], desc[UR12][R130.64], P6 ;  /* 0x36f0000082f77fae */ /* 0x000fe8000b1a100c */
[----:B------:R-:W-:Y:S04]  /*2c840*/  LDGSTS.E [R247+0x36f80], desc[UR12][R148.64], P1 ;  /* 0x36f8000094f77fae */ /* 0x000fe800089a100c */
[----:B------:R-:W3:Y:S04]  /*2c850*/  LDL.64 R114, [R1+0x31a0] ;  /* 0x0031a00001727983 */ /* 0x000ee80000100a00 */
[----:B------:R-:W2:Y:S04]  /*2c860*/  LDL.64 R130, [R1+0x3030] ;  /* 0x0030300001827983 */ /* 0x000ea80000100a00 */
[----:B----4-:R-:W-:Y:S04]  /*2c870*/  LDGSTS.E [R247+0x37e00], desc[UR12][R146.64], P3 ;  /* 0x37e0000092f77fae */ /* 0x010fe800099a100c */
[----:B------:R-:W4:Y:S04]  /*2c880*/  LDL.64 R146, [R1+0x2d90] ;  /* 0x002d900001927983 */ /* 0x000f280000100a00 */
[----:B------:R-:W-:Y:S04]  /*2c890*/  LDGSTS.E [R247+0x37e80], desc[UR12][R226.64], P0 ;  /* 0x37e80000e2f77fae */ /* 0x000fe800081a100c */
[----:B------:R-:W2:Y:S04]  /*2c8a0*/  LDL.64 R226, [R1+0x31a8] ;  /* 0x0031a80001e27983 */ /* 0x000ea80000100a00 */
[----:B------:R-:W-:Y:S04]  /*2c8b0*/  LDGSTS.E [R247+0x37f00], desc[UR12][R240.64], P6 ;  /* 0x37f00000f0f77fae */ /* 0x000fe8000b1a100c */
[----:B------:R1:W-:Y:S04]  /*2c8c0*/  LDGSTS.E [R247+0x37f80], desc[UR12][R132.64], P1 ;  /* 0x37f8000084f77fae */ /* 0x0003e800089a100c */
[----:B------:R-:W-:Y:S04]  /*2c8d0*/  LDGSTS.E [R247+0x38e00], desc[UR12][R154.64], P3 ;  /* 0x38e000009af77fae */ /* 0x000fe800099a100c */
[----:B------:R-:W2:Y:S04]  /*2c8e0*/  LDL.64 R240, [R1+0x3038] ;  /* 0x0030380001f07983 */ /* 0x000ea80000100a00 */
[----:B------:R1:W-:Y:S04]  /*2c8f0*/  STL [R1+0x558], RZ ;  /* 0x000558ff01007387 */ /* 0x0003e80000100800 */
        /* <DEDUP_REMOVED lines=357> */
[----:B------:R-:W-:Y:S04]  /*2df50*/  LDGSTS.E [R247+0x38e80], desc[UR12][R164.64], P0 ;  /* 0x38e80000a4f77fae */ /* 0x000fe800081a100c */
        /* <DEDUP_REMOVED lines=23> */
[----:B------:R1:W-:Y:S04]  /*2e0d0*/  LDGSTS.E [R247+0x3be80], desc[UR12][R228.64], P0 ;  /* 0x3be80000e4f77fae */ /* 0x0003e800081a100c */
[----:B------:R1:W-:Y:S04]  /*2e0e0*/  STL [R1+0x1f0], RZ ;  /* 0x0001f0ff01007387 */ /* 0x0003e80000100800 */
[----:B------:R1:W-:Y:S04]  /*2e0f0*/  LDGSTS.E [R247+0x3bf00], desc[UR12][R230.64], P6 ;  /* 0x3bf00000e6f77fae */ /* 0x0003e8000b1a100c */
        /* <DEDUP_REMOVED lines=15> */
[----:B--2---:R-:W-:Y:S04]  /*2e1f0*/  LDGSTS.E [R247+0x3df00], desc[UR12][R98.64], P6 ;  /* 0x3df0000062f77fae */ /* 0x004fe8000b1a100c */
[----:B------:R2:W-:Y:S04]  /*2e200*/  STL [R1+0x194], RZ ;  /* 0x000194ff01007387 */ /* 0x0005e80000100800 */
[----:B------:R-:W-:Y:S04]  /*2e210*/  LDGSTS.E [R247+0x3df80], desc[UR12][R36.64], P1 ;  /* 0x3df8000024f77fae */ /* 0x000fe800089a100c */
[----:B------:R2:W-:Y:S04]  /*2e220*/  STL [R1+0x198], RZ ;  /* 0x000198ff01007387 */ /* 0x0005e80000100800 */
[----:B---3--:R-:W-:Y:S04]  /*2e230*/  LDGSTS.E [R247+0x3ee00], desc[UR12][R114.64], P3 ;  /* 0x3ee0000072f77fae */ /* 0x008fe800099a100c */
[----:B------:R2:W-:Y:S04]  /*2e240*/  STL [R1+0x19c], RZ ;  /* 0x00019cff01007387 */ /* 0x0005e80000100800 */
[----:B------:R-:W-:Y:S04]  /*2e250*/  LDGSTS.E [R247+0x3ee80], desc[UR12][R130.64], P0 ;  /* 0x3ee8000082f77fae */ /* 0x000fe800081a100c */
[----:B------:R2:W-:Y:S04]  /*2e260*/  STL [R1+0x140], RZ ;  /* 0x000140ff01007387 */ /* 0x0005e80000100800 */
[----:B----4-:R3:W-:Y:S04]  /*2e270*/  LDGSTS.E [R247+0x3ef00], desc[UR12][R146.64], P6 ;  /* 0x3ef0000092f77fae */ /* 0x0107e8000b1a100c */
[----:B------:R2:W-:Y:S04]  /*2e280*/  STL [R1+0x144], RZ ;  /* 0x000144ff01007387 */ /* 0x0005e80000100800 */
[----:B------:R-:W-:Y:S04]  /*2e290*/  LDGSTS.E [R247+0x3ef80], desc[UR12][R20.64], P1 ;  /* 0x3ef8000014f77fae */ /* 0x000fe800089a100c */
[----:B------:R2:W-:Y:S04]  /*2e2a0*/  STL [R1+0x148], RZ ;  /* 0x000148ff01007387 */ /* 0x0005e80000100800 */
[----:B------:R4:W-:Y:S04]  /*2e2b0*/  LDGSTS.E [R247+0x3fe00], desc[UR12][R226.64], P3 ;  /* 0x3fe00000e2f77fae */ /* 0x0009e800099a100c */
[----:B------:R2:W-:Y:S04]  /*2e2c0*/  STL [R1+0x14c], RZ ;  /* 0x00014cff01007387 */ /* 0x0005e80000100800 */
[----:B------:R1:W-:Y:S04]  /*2e2d0*/  LDGSTS.E [R247+0x3fe80], desc[UR12][R240.64], P0 ;  /* 0x3fe80000f0f77fae */ /* 0x0003e800081a100c */
[----:B------:R2:W-:Y:S04]  /*2e2e0*/  STL [R1+0x120], RZ ;  /* 0x000120ff01007387 */ /* 0x0005e80000100800 */
[----:B------:R2:W-:Y:S04]  /*2e2f0*/  LDGSTS.E [R247+0x3ff00], desc[UR12][R250.64], P6 ;  /* 0x3ff00000faf77fae */ /* 0x0005e8000b1a100c */
[----:B------:R2:W-:Y:S04]  /*2e300*/  STL [R1+0x124], RZ ;  /* 0x000124ff01007387 */ /* 0x0005e80000100800 */
[----:B------:R2:W-:Y:S04]  /*2e310*/  LDGSTS.E [R247+0x3ff80], desc[UR12][R248.64], P1 ;  /* 0x3ff80000f8f77fae */ /* 0x0005e800089a100c */
[----:B------:R2:W-:Y:S04]  /*2e320*/  STL [R1+0x128], RZ ;  /* 0x000128ff01007387 */ /* 0x0005e80000100800 */
[----:B------:R-:W0:Y:S04]  /*2e330*/  LDGDEPBAR ;  /* 0x00000000000079af */ /* 0x000e280000000000 */
[----:B------:R2:W-:Y:S01]  /*2e340*/  STL [R1+0x12c], RZ ;  /* 0x00012cff01007387 */ /* 0x0005e20000100800 */
[----:B------:R-:W-:Y:S01]  /*2e350*/  UISETP.GE.AND UP0, UPT, UR7, 0x80, UPT ;  /* 0x000000800700788c */ /* 0x000fe2000bf06270 */
[----:B-1----:R-:W-:-:S02]  /*2e360*/  CS2R R132, SRZ ;  /* 0x0000000000847805 */ /* 0x002fc4000001ff00 */
[----:B------:R-:W-:Y:S02]  /*2e370*/  CS2R R134, SRZ ;  /* 0x0000000000867805 */ /* 0x000fe4000001ff00 */
[----:B------:R-:W-:Y:S02]  /*2e380*/  CS2R R136, SRZ ;  /* 0x0000000000887805 */ /* 0x000fe4000001ff00 */
[----:B------:R-:W-:Y:S02]  /*2e390*/  CS2R R138, SRZ ;  /* 0x00000000008a7805 */ /* 0x000fe4000001ff00 */
[----:B------:R-:W-:Y:S02]  /*2e3a0*/  CS2R R140, SRZ ;  /* 0x00000000008c7805 */ /* 0x000fe4000001ff00 */
[----:B------:R-:W-:Y:S02]  /*2e3b0*/  CS2R R142, SRZ ;  /* 0x00000000008e7805 */ /* 0x000fe4000001ff00 */
[----:B------:R-:W-:-:S02]  /*2e3c0*/  CS2R R228, SRZ ;  /* 0x0000000000e47805 */ /* 0x000fc4000001ff00 */
        /* <DEDUP_REMOVED lines=12> */
[----:B---3--:R-:W-:Y:S02]  /*2e490*/  CS2R R146, SRZ ;  /* 0x0000000000927805 */ /* 0x008fe4000001ff00 */
        /* <DEDUP_REMOVED lines=29> */
[----:B----4-:R-:W-:Y:S02]  /*2e670*/  CS2R R226, SRZ ;  /* 0x0000000000e27805 */ /* 0x010fe4000001ff00 */
        /* <DEDUP_REMOVED lines=9> */
[----:B------:R-:W-:Y:S01]  /*2e710*/  CS2R R242, SRZ ;  /* 0x0000000000f27805 */ /* 0x000fe2000001ff00 */
[----:B--2---:R-:W-:Y:S06]  /*2e720*/  BRA.U !UP0, `(.L_x_0) ;  /* 0x0000069908e47547 */ /* 0x004fec000b800000 */
[----:B------:R-:W2:Y:S04]  /*2e730*/  LDL.LU.64 R6, [R1+0x15b0] ;  /* 0x0015b00001067983 */ /* 0x000ea80000300a00 */
[----:B------:R-:W3:Y:S04]  /*2e740*/  LDL.LU.64 R246, [R1+0x15b8] ;  /* 0x0015b80001f67983 */ /* 0x000ee80000300a00 */
[----:B------:R-:W4:Y:S04]  /*2e750*/  LDL.LU.64 R4, [R1+0x15c0] ;  /* 0x0015c00001047983 */ /* 0x000f280000300a00 */
[----:B------:R-:W3:Y:S04]  /*2e760*/  LDL.LU.64 R12, [R1+0x15c8] ;  /* 0x0015c800010c7983 */ /* 0x000ee80000300a00 */
[----:B------:R-:W3:Y:S04]  /*2e770*/  LDL.LU.64 R14, [R1+0xc38] ;  /* 0x000c3800010e7983 */ /* 0x000ee80000300a00 */
[----:B------:R-:W4:Y:S04]  /*2e780*/  LDL.LU.64 R16, [R1+0xc40] ;  /* 0x000c400001107983 */ /* 0x000f280000300a00 */
[----:B------:R-:W4:Y:S04]  /*2e790*/  LDL.LU.64 R8, [R1+0xc48] ;  /* 0x000c480001087983 */ /* 0x000f280000300a00 */
[----:B------:R-:W4:Y:S04]  /*2e7a0*/  LDL.LU.64 R10, [R1+0xc50] ;  /* 0x000c5000010a7983 */ /* 0x000f280000300a00 */
[----:B------:R-:W4:Y:S04]  /*2e7b0*/  LDL.LU.64 R18, [R1+0xc58] ;  /* 0x000c580001127983 */ /* 0x000f280000300a00 */
[----:B------:R-:W4:Y:S04]  /*2e7c0*/  LDL.LU.64 R240, [R1+0xc60] ;  /* 0x000c600001f07983 */ /* 0x000f280000300a00 */
[----:B------:R-:W4:Y:S04]  /*2e7d0*/  LDL.LU.64 R242, [R1+0xc68] ;  /* 0x000c680001f27983 */ /* 0x000f280000300a00 */
[----:B--2---:R1:W-:Y:S01]  /*2e7e0*/  STL [R1+0x15ac], R6 ;  /* 0x0015ac0601007387 */ /* 0x0043e20000100800 */
[----:B------:R-:W-:-:S03]  /*2e7f0*/  IMAD.MOV.U32 R0, RZ, RZ, R7 ;  /* 0x000000ffff007224 */ /* 0x000fc600078e0007 */
[----:B-1----:R-:W2:Y:S04]  /*2e800*/  LDL.LU.64 R6, [R1+0xc70] ;  /* 0x000c700001067983 */ /* 0x002ea80000300a00 */
[----:B------:R1:W-:Y:S04]  /*2e810*/  STL [R1+0x15a8], R0 ;  /* 0x0015a80001007387 */ /* 0x0003e80000100800 */
[----:B---3--:R3:W-:Y:S01]  /*2e820*/  STL [R1+0x15b4], R246 ;  /* 0x0015b4f601007387 */ /* 0x0087e20000100800 */
[----:B-1----:R-:W-:-:S03]  /*2e830*/  MOV R0, R247 ;  /* 0x000000f700007202 */ /* 0x002fc60000000f00 */
[----:B---3--:R-:W3:Y:S04]  /*2e840*/  LDL.LU.64 R246, [R1+0xc78] ;  /* 0x000c780001f67983 */ /* 0x008ee80000300a00 */
[----:B------:R1:W-:Y:S04]  /*2e850*/  STL [R1+0x15b0], R0 ;  /* 0x0015b00001007387 */ /* 0x0003e80000100800 */
[----:B----4-:R4:W-:Y:S01]  /*2e860*/  STL [R1+0x15bc], R4 ;  /* 0x0015bc0401007387 */ /* 0x0109e20000100800 */
[----:B-1----:R-:W-:-:S03]  /*2e870*/  IMAD.MOV.U32 R0, RZ, RZ, R5 ;  /* 0x000000ffff007224 */ /* 0x002fc600078e0005 */
[----:B----4-:R-:W4:Y:S04]  /*2e880*/  LDL.LU.64 R4, [R1+0xc80] ;  /* 0x000c800001047983 */ /* 0x010f280000300a00 */
[----:B------:R1:W-:Y:S04]  /*2e890*/  STL [R1+0x15b8], R0 ;  /* 0x0015b80001007387 */ /* 0x0003e80000100800 */
[----:B------:R1:W-:Y:S02]  /*2e8a0*/  STL [R1+0x15c4], R12 ;  /* 0x0015c40c01007387 */ /* 0x0003e40000100800 */
[----:B-1----:R-:W-:-:S02]  /*2e8b0*/  IMAD.MOV.U32 R0, RZ, RZ, R13 ;  /* 0x000000ffff007224 */ /* 0x002fc400078e000d */
[----:B------:R-:W4:Y:S04]  /*2e8c0*/  LDL.LU.64 R12, [R1+0xc88] ;  /* 0x000c8800010c7983 */ /* 0x000f280000300a00 */
[----:B------:R1:W-:Y:S04]  /*2e8d0*/  STL [R1+0x15c0], R0 ;  /* 0x0015c00001007387 */ /* 0x0003e80000100800 */
[----:B------:R1:W-:Y:S02]  /*2e8e0*/  STL [R1+0x15cc], R14 ;  /* 0x0015cc0e01007387 */ /* 0x0003e40000100800 */
[----:B-1----:R-:W-:-:S02]  /*2e8f0*/  MOV R0, R15 ;  /* 0x0000000f00007202 */ /* 0x002fc40000000f00 */
[----:B------:R-:W4:Y:S04]  /*2e900*/  LDL.LU.64 R14, [R1+0xc90] ;  /* 0x000c9000010e7983 */ /* 0x000f280000300a00 */
[----:B------:R1:W-:Y:S04]  /*2e910*/  STL [R1+0x15c8], R0 ;  /* 0x0015c80001007387 */ /* 0x0003e80000100800 */
[----:B------:R1:W-:Y:S02]  /*2e920*/  STL [R1+0x15d4], R16 ;  /* 0x0015d41001007387 */ /* 0x0003e40000100800 */
[----:B-1----:R-:W-:-:S02]  /*2e930*/  IMAD.MOV.U32 R0, RZ, RZ, R17 ;  /* 0x000000ffff007224 */ /* 0x002fc400078e0011 */
[----:B------:R-:W4:Y:S04]  /*2e940*/  LDL.LU.64 R16, [R1+0xc98] ;  /* 0x000c980001107983 */ /* 0x000f280000300a00 */
        /* <DEDUP_REMOVED lines=21> */
[----:B--2---:R2:W-:Y:S01]  /*2eaa0*/  STL [R1+0x1604], R6 ;  /* 0x0016040601007387 */ /* 0x0045e20000100800 */
[----:B-1----:R-:W-:-:S03]  /*2eab0*/  IMAD.MOV.U32 R0, RZ, RZ, R7 ;  /* 0x000000ffff007224 */ /* 0x002fc600078e0007 */
[----:B--2---:R-:W2:Y:S04]  /*2eac0*/  LDL.LU.64 R6, [R1+0xcc8] ;  /* 0x000cc80001067983 */ /* 0x004ea80000300a00 */
[----:B------:R1:W-:Y:S04]  /*2ead0*/  STL [R1+0x1600], R0 ;  /* 0x0016000001007387 */ /* 0x0003e80000100800 */
[----:B---3--:R3:W-:Y:S01]  /*2eae0*/  STL [R1+0x160c], R246 ;  /* 0x00160cf601007387 */ /* 0x0087e20000100800 */
[----:B-1----:R-:W-:-:S03]  /*2eaf0*/  IMAD.MOV.U32 R0, RZ, RZ, R247 ;  /* 0x000000ffff007224 */ /* 0x002fc600078e00f7 */
[----:B---3--:R-:W3:Y:S04]  /*2eb00*/  LDL.LU.64 R246, [R1+0xcd0] ;  /* 0x000cd00001f67983 */ /* 0x008ee80000300a00 */
[----:B------:R1:W-:Y:S04]  /*2eb10*/  STL [R1+0x1608], R0 ;  /* 0x0016080001007387 */ /* 0x0003e80000100800 */
[----:B----4-:R4:W-:Y:S01]  /*2eb20*/  STL [R1+0x1614], R4 ;  /* 0x0016140401007387 */ /* 0x0109e20000100800 */
[----:B-1----:R-:W-:-:S03]  /*2eb30*/  MOV R0, R5 ;  /* 0x0000000500007202 */ /* 0x002fc60000000f00 */
[----:B----4-:R-:W4:Y:S04]  /*2eb40*/  LDL.LU.64 R4, [R1+0xcd8] ;  /* 0x000cd80001047983 */ /* 0x010f280000300a00 */
        /* <DEDUP_REMOVED lines=33> */
[----:B--2---:R2:W-:Y:S01]  /*2ed60*/  STL [R1+0x165c], R6 ;  /* 0x00165c0601007387 */ /* 0x0045e20000100800 */
[----:B-1----:R-:W-:-:S03]  /*2ed70*/  MOV R0, R7 ;  /* 0x0000000700007202 */ /* 0x002fc60000000f00 */
[----:B--2---:R-:W2:Y:S04]  /*2ed80*/  LDL.LU.64 R6, [R1+0xd20] ;  /* 0x000d200001067983 */ /* 0x004ea80000300a00 */
[----:B------:R1:W-:Y:S04]  /*2ed90*/  STL [R1+0x1658], R0 ;  /* 0x0016580001007387 */ /* 0x0003e80000100800 */
[----:B---3--:R3:W-:Y:S01]  /*2eda0*/  STL [R1+0x1664], R246 ;  /* 0x001664f601007387 */ /* 0x0087e20000100800 */
[----:B-1----:R-:W-:-:S03]  /*2edb0*/  IMAD.MOV.U32 R0, RZ, RZ, R247 ;  /* 0x000000ffff007224 */ /* 0x002fc600078e00f7 */
[----:B---3--:R-:W3:Y:S04]  /*2edc0*/  LDL.LU.64 R246, [R1+0xd28] ;  /* 0x000d280001f67983 */ /* 0x008ee80000300a00 */
[----:B------:R1:W-:Y:S04]  /*2edd0*/  STL [R1+0x1660], R0 ;  /* 0x0016600001007387 */ /* 0x0003e80000100800 */
[----:B----4-:R4:W-:Y:S01]  /*2ede0*/  STL [R1+0x166c], R4 ;  /* 0x00166c0401007387 */ /* 0x0109e20000100800 */
[----:B-1----:R-:W-:-:S03]  /*2edf0*/  IMAD.MOV.U32 R0, RZ, RZ, R5 ;  /* 0x000000ffff007224 */ /* 0x002fc600078e0005 */
[----:B----4-:R-:W4:Y:S04]  /*2ee00*/  LDL.LU.64 R4, [R1+0xd30] ;  /* 0x000d300001047983 */ /* 0x010f280000300a00 */
        /* <DEDUP_REMOVED lines=33> */
[----:B--2---:R2:W-:Y:S01]  /*2f020*/  STL [R1+0x16b4], R6 ;  /* 0x0016b40601007387 */ /* 0x0045e20000100800 */
[----:B-1----:R-:W-:-:S03]  /*2f030*/  IMAD.MOV.U32 R0, RZ, RZ, R7 ;  /* 0x000000ffff007224 */ /* 0x002fc600078e0007 */
[----:B--2---:R-:W2:Y:S04]  /*2f040*/  LDL.LU.64 R6, [R1+0xd78] ;  /* 0x000d780001067983 */ /* 0x004ea80000300a00 */
        /* <DEDUP_REMOVED lines=1756> */
[----:B------:R2:W-:Y:S02]  /*35e10*/  STL [R1+0x246c], R0 ;  /* 0x00246c0001007387 */ /* 0x0005e40000100800 */
[----:B--2---:R-:W-:Y:S02]  /*35e20*/  IMAD.MOV.U32 R0, RZ, RZ, R7 ;  /* 0x000000ffff007224 */ /* 0x004fe400078e0007 */
[----:B------:R1:W-:Y:S04]  /*35e30*/  STL [R1+0x2478], R6 ;  /* 0x0024780601007387 */ /* 0x0003e80000100800 */
[----:B-1----:R-:W2:Y:S04]  /*35e40*/  LDL.LU.64 R6, [R1+0x24d0] ;  /* 0x0024d00001067983 */ /* 0x002ea80000300a00 */
[----:B------:R1:W-:Y:S04]  /*35e50*/  STL [R1+0x2474], R0 ;  /* 0x0024740001007387 */ /* 0x0003e80000100800 */
[----:B---3--:R3:W-:Y:S01]  /*35e60*/  STL [R1+0x2480], R246 ;  /* 0x002480f601007387 */ /* 0x0087e20000100800 */
[----:B-1----:R-:W-:-:S03]  /*35e70*/  IMAD.MOV.U32 R0, RZ, RZ, R247 ;  /* 0x000000ffff007224 */ /* 0x002fc600078e00f7 */
[----:B---3--:R-:W3:Y:S04]  /*35e80*/  LDL.LU.64 R246, [R1+0x24d8] ;  /* 0x0024d80001f67983 */ /* 0x008ee80000300a00 */
[----:B------:R1:W-:Y:S04]  /*35e90*/  STL [R1+0x247c], R0 ;  /* 0x00247c0001007387 */ /* 0x0003e80000100800 */
[----:B----4-:R-:W-:Y:S04]  /*35ea0*/  STL [R1+0x2488], R4 ;  /* 0x0024880401007387 */ /* 0x010fe80000100800 */
[----:B------:R-:W4:Y:S01]  /*35eb0*/  LDL.LU.64 R226, [R1+0x24e0] ;  /* 0x0024e00001e27983 */ /* 0x000f220000300a00 */
[----:B-1----:R-:W-:-:S05]  /*35ec0*/  MOV R0, R5 ;  /* 0x0000000500007202 */ /* 0x002fca0000000f00 */
[----:B------:R1:W-:Y:S04]  /*35ed0*/  STL [R1+0x2484], R0 ;  /* 0x0024840001007387 */ /* 0x0003e80000100800 */
[----:B------:R1:W-:Y:S02]  /*35ee0*/  STL [R1+0x2490], R12 ;  /* 0x0024900c01007387 */ /* 0x0003e40000100800 */
[----:B-1----:R-:W-:Y:S02]  /*35ef0*/  IMAD.MOV.U32 R0, RZ, RZ, R13 ;  /* 0x000000ffff007224 */ /* 0x002fe400078e000d */
        /* <DEDUP_REMOVED lines=14> */
[----:B------:R-:W-:Y:S04]  /*35fe0*/  STL [R1+0x24b0], R10 ;  /* 0x0024b00a01007387 */ /* 0x000fe80000100800 */
[----:B------:R-:W4:Y:S01]  /*35ff0*/  LDL.LU.64 R4, [R1+0x2508] ;  /* 0x0025080001047983 */ /* 0x000f220000300a00 */
[----:B-1----:R-:W-:-:S05]  /*36000*/  IMAD.MOV.U32 R0, RZ, RZ, R11 ;  /* 0x000000ffff007224 */ /* 0x002fca00078e000b */
[----:B------:R1:W-:Y:S04]  /*36010*/  STL [R1+0x24ac], R0 ;  /* 0x0024ac0001007387 */ /* 0x0003e80000100800 */
[----:B------:R1:W-:Y:S02]  /*36020*/  STL [R1+0x24b8], R18 ;  /* 0x0024b81201007387 */ /* 0x0003e40000100800 */
[----:B-1----:R-:W-:Y:S02]  /*36030*/  MOV R0, R19 ;  /* 0x0000001300007202 */ /* 0x002fe40000000f00 */
        /* <DEDUP_REMOVED lines=12> */
[----:B------:R-:W4:Y:S04]  /*36100*/  LDL.LU.64 R10, [R1+0x2528] ;  /* 0x00252800010a7983 */ /* 0x000f280000300a00 */
[----:B---3--:R-:W-:Y:S04]  /*36110*/  STL [R1+0x24d8], R246 ;  /* 0x0024d8f601007387 */ /* 0x008fe80000100800 */
[----:B------:R1:W-:Y:S04]  /*36120*/  STL [R1+0x24cc], R0 ;  /* 0x0024cc0001007387 */ /* 0x0003e80000100800 */
[----:B--2---:R-:W2:Y:S01]  /*36130*/  LDL.LU.64 R6, [R1+0x2530] ;  /* 0x0025300001067983 */ /* 0x004ea20000300a00 */
[----:B-1----:R-:W-:-:S03]  /*36140*/  IMAD.MOV.U32 R0, RZ, RZ, R247 ;  /* 0x000000ffff007224 */ /* 0x002fc600078e00f7 */
[----:B----4-:R-:W-:Y:S04]  /*36150*/  STL [R1+0x24e0], R226 ;  /* 0x0024e0e201007387 */ /* 0x010fe80000100800 */
[----:B------:R1:W-:Y:S04]  /*36160*/  STL [R1+0x24d4], R0 ;  /* 0x0024d40001007387 */ /* 0x0003e80000100800 */
[----:B------:R-:W3:Y:S01]  /*36170*/  LDL.LU.64 R246, [R1+0x2538] ;  /* 0x0025380001f67983 */ /* 0x000ee20000300a00 */
[----:B-1----:R-:W-:-:S03]  /*36180*/  IMAD.MOV.U32 R0, RZ, RZ, R227 ;  /* 0x000000ffff007224 */ /* 0x002fc600078e00e3 */
[----:B------:R-:W-:Y:S04]  /*36190*/  STL [R1+0x24e8], R12 ;  /* 0x0024e80c01007387 */ /* 0x000fe80000100800 */
        /* <DEDUP_REMOVED lines=30> */
[----:B------:R-:W-:Y:S04]  /*36380*/  STL [R1+0x2528], R10 ;  /* 0x0025280a01007387 */ /* 0x000fe80000100800 */
[----:B------:R1:W-:Y:S04]  /*36390*/  STL [R1+0x251c], R0 ;  /* 0x00251c0001007387 */ /* 0x0003e80000100800 */
[----:B------:R-:W4:Y:S01]  /*363a0*/  LDL.LU.64 R242, [R1+0x2578] ;  /* 0x0025780001f27983 */ /* 0x000f220000300a00 */
[----:B-1----:R-:W-:-:S03]  /*363b0*/  IMAD.MOV.U32 R0, RZ, RZ, R11 ;  /* 0x000000ffff007224 */ /* 0x002fc600078e000b */
[----:B--2---:R-:W-:Y:S04]  /*363c0*/  STL [R1+0x2530], R6 ;  /* 0x0025300601007387 */ /* 0x004fe80000100800 */
[----:B------:R1:W-:Y:S04]  /*363d0*/  STL [R1+0x2524], R0 ;  /* 0x0025240001007387 */ /* 0x0003e80000100800 */
[----:B------:R-:W2:Y:S01]  /*363e0*/  LDL.LU.64 R10, [R1+0x2580] ;  /* 0x00258000010a7983 */ /* 0x000ea20000300a00 */
[----:B-1----:R-:W-:-:S03]  /*363f0*/  MOV R0, R7 ;  /* 0x0000000700007202 */ /* 0x002fc60000000f00 */
[----:B---3--:R-:W-:Y:S04]  /*36400*/  STL [R1+0x2538], R246 ;  /* 0x002538f601007387 */ /* 0x008fe80000100800 */
[----:B------:R1:W-:Y:S04]  /*36410*/  STL [R1+0x252c], R0 ;  /* 0x00252c0001007387 */ /* 0x0003e80000100800 */
[----:B------:R-:W3:Y:S01]  /*36420*/  LDL.LU.64 R226, [R1+0x2588] ;  /* 0x0025880001e27983 */ /* 0x000ee20000300a00 */
[----:B-1----:R-:W-:-:S03]  /*36430*/  IMAD.MOV.U32 R0, RZ, RZ, R247 ;  /* 0x000000ffff007224 */ /* 0x002fc600078e00f7 */
[----:B------:R-:W3:Y:S04]  /*36440*/  LDL.LU.64 R246, [R1+0x2590] ;  /* 0x0025900001f67983 */ /* 0x000ee80000300a00 */
[----:B------:R4:W-:Y:S02]  /*36450*/  STL [R1+0x2534], R0 ;  /* 0x0025340001007387 */ /* 0x0009e40000100800 */
[----:B----4-:R-:W-:Y:S02]  /*36460*/  IMAD.MOV.U32 R0, RZ, RZ, R13 ;  /* 0x000000ffff007224 */ /* 0x010fe400078e000d */
[----:B------:R-:W-:Y:S04]  /*36470*/  STL [R1+0x2540], R12 ;  /* 0x0025400c01007387 */ /* 0x000fe80000100800 */
[----:B------:R-:W4:Y:S04]  /*36480*/  LDL.LU.64 R6, [R1+0x2598] ;  /* 0x0025980001067983 */ /* 0x000f280000300a00 */
[----:B------:R1:W-:Y:S02]  /*36490*/  STL [R1+0x253c], R0 ;  /* 0x00253c0001007387 */ /* 0x0003e40000100800 */
[----:B-1----:R-:W-:-:S02]  /*364a0*/  MOV R0, R15 ;  /* 0x0000000f00007202 */ /* 0x002fc40000000f00 */
[----:B------:R-:W-:Y:S04]  /*364b0*/  STL [R1+0x2548], R14 ;  /* 0x0025480e01007387 */ /* 0x000fe80000100800 */
[----:B------:R-:W4:Y:S04]  /*364c0*/  LDL.LU.64 R12, [R1+0x25a0] ;  /* 0x0025a000010c7983 */ /* 0x000f280000300a00 */
[----:B------:R1:W-:Y:S02]  /*364d0*/  STL [R1+0x2544], R0 ;  /* 0x0025440001007387 */ /* 0x0003e40000100800 */
[----:B-1----:R-:W-:-:S02]  /*364e0*/  IMAD.MOV.U32 R0, RZ, RZ, R17 ;  /* 0x000000ffff007224 */ /* 0x002fc400078e0011 */
[----:B------:R-:W-:Y:S04]  /*364f0*/  STL [R1+0x2550], R16 ;  /* 0x0025501001007387 */ /* 0x000fe80000100800 */
[----:B------:R-:W4:Y:S04]  /*36500*/  LDL.LU.64 R14, [R1+0x25a8] ;  /* 0x0025a800010e7983 */ /* 0x000f280000300a00 */
[----:B------:R1:W-:Y:S04]  /*36510*/  STL [R1+0x254c], R0 ;  /* 0x00254c0001007387 */ /* 0x0003e80000100800 */
[----:B------:R1:W-:Y:S02]  /*36520*/  STL [R1+0x2558], R8 ;  /* 0x0025580801007387 */ /* 0x0003e40000100800 */
[----:B-1----:R-:W-:-:S02]  /*36530*/  IMAD.MOV.U32 R0, RZ, RZ, R9 ;  /* 0x000000ffff007224 */ /* 0x002fc400078e0009 */
[----:B------:R-:W4:Y:S04]  /*36540*/  LDL.LU.64 R16, [R1+0xc30] ;  /* 0x000c300001107983 */ /* 0x000f280000300a00 */
[----:B------:R-:W-:Y:S04]  /*36550*/  STL [R1+0x2560], R4 ;  /* 0x0025600401007387 */ /* 0x000fe80000100800 */
[----:B------:R1:W-:Y:S04]  /*36560*/  STL [R1+0x2554], R0 ;  /* 0x0025540001007387 */ /* 0x0003e80000100800 */
[----:B------:R-:W4:Y:S01]  /*36570*/  LDL.LU.64 R8, [R1+0xc28] ;  /* 0x000c280001087983 */ /* 0x000f220000300a00 */
[----:B-1----:R-:W-:-:S03]  /*36580*/  MOV R0, R5 ;  /* 0x0000000500007202 */ /* 0x002fc60000000f00 */
[----:B------:R-:W-:Y:S04]  /*36590*/  STL [R1+0x2568], R18 ;  /* 0x0025681201007387 */ /* 0x000fe80000100800 */
[----:B------:R1:W-:Y:S04]  /*365a0*/  STL [R1+0x255c], R0 ;  /* 0x00255c0001007387 */ /* 0x0003e80000100800 */
[----:B------:R-:W4:Y:S01]  /*365b0*/  LDL.LU.64 R4, [R1+0xc20] ;  /* 0x000c200001047983 */ /* 0x000f220000300a00 */
[----:B-1----:R-:W-:-:S03]  /*365c0*/  IMAD.MOV.U32 R0, RZ, RZ, R19 ;  /* 0x000000ffff007224 */ /* 0x002fc600078e0013 */
[----:B------:R-:W-:Y:S04]  /*365d0*/  STL [R1+0x2570], R240 ;  /* 0x002570f001007387 */ /* 0x000fe80000100800 */
[----:B------:R1:W-:Y:S04]  /*365e0*/  STL [R1+0x2564], R0 ;  /* 0x0025640001007387 */ /* 0x0003e80000100800 */
[----:B------:R-:W4:Y:S01]  /*365f0*/  LDL.LU.64 R18, [R1+0xc18] ;  /* 0x000c180001127983 */ /* 0x000f220000300a00 */
[----:B-1----:R-:W-:-:S03]  /*36600*/  IMAD.MOV.U32 R0, RZ, RZ, R241 ;  /* 0x000000ffff007224 */ /* 0x002fc600078e00f1 */
[----:B------:R-:W4:Y:S04]  /*36610*/  LDL.LU.64 R240, [R1+0xa58] ;  /* 0x000a580001f07983 */ /* 0x000f280000300a00 */
[----:B------:R1:W-:Y:S02]  /*36620*/  STL [R1+0x256c], R0 ;  /* 0x00256c0001007387 */ /* 0x0003e40000100800 */
[----:B-1----:R-:W-:Y:S02]  /*36630*/  MOV R0, R243 ;  /* 0x000000f300007202 */ /* 0x002fe40000000f00 */
[----:B------:R1:W-:Y:S04]  /*36640*/  STL [R1+0x2578], R242 ;  /* 0x002578f201007387 */ /* 0x0003e80000100800 */
[----:B-1----:R-:W4:Y:S04]  /*36650*/  LDL.LU.64 R242, [R1+0x4e8] ;  /* 0x0004e80001f27983 */ /* 0x002f280000300a00 */
[----:B------:R1:W-:Y:S04]  /*36660*/  STL [R1+0x2574], R0 ;  /* 0x0025740001007387 */ /* 0x0003e80000100800 */
[----:B--2---:R2:W-:Y:S01]  /*36670*/  STL [R1+0x2580], R10 ;  /* 0x0025800a01007387 */ /* 0x0045e20000100800 */
[----:B-1----:R-:W-:-:S03]  /*36680*/  IMAD.MOV.U32 R0, RZ, RZ, R11 ;  /* 0x000000ffff007224 */ /* 0x002fc600078e000b */
[----:B--2---:R-:W2:Y:S04]  /*36690*/  LDL.LU.64 R10, [R1+0x40] ;  /* 0x00004000010a7983 */ /* 0x004ea80000300a00 */
[----:B------:R1:W-:Y:S04]  /*366a0*/  STL [R1+0x257c], R0 ;  /* 0x00257c0001007387 */ /* 0x0003e80000100800 */
[----:B---3--:R-:W-:Y:S01]  /*366b0*/  STL [R1+0x2588], R226 ;  /* 0x002588e201007387 */ /* 0x008fe20000100800 */
[----:B-1----:R-:W-:-:S03]  /*366c0*/  IMAD.MOV.U32 R0, RZ, RZ, R227 ;  /* 0x000000ffff007224 */ /* 0x002fc600078e00e3 */
[----:B------:R-:W-:Y:S04]  /*366d0*/  STL [R1+0x2590], R246 ;  /* 0x002590f601007387 */ /* 0x000fe80000100800 */
[----:B------:R1:W-:Y:S02]  /*366e0*/  STL [R1+0x2584], R0 ;  /* 0x0025840001007387 */ /* 0x0003e40000100800 */
[----:B-1----:R-:W-:Y:S02]  /*366f0*/  MOV R0, R247 ;  /* 0x000000f700007202 */ /* 0x002fe40000000f00 */
[----:B------:R-:W3:Y:S04]  /*36700*/  LDL.LU.64 R246, [R1+0xa98] ;  /* 0x000a980001f67983 */ /* 0x000ee80000300a00 */
        /* <DEDUP_REMOVED lines=11> */
[----:B------:R-:W-:Y:S04]  /*367c0*/  STL [R1+0x25b0], R16 ;  /* 0x0025b01001007387 */ /* 0x000fe80000100800 */
[----:B------:R1:W-:Y:S04]  /*367d0*/  STL [R1+0x25a4], R0 ;  /* 0x0025a40001007387 */ /* 0x0003e80000100800 */
[----:B------:R-:W4:Y:S01]  /*367e0*/  LDL.LU.64 R14, [R1+0xad8] ;  /* 0x000ad800010e7983 */ /* 0x000f220000300a00 */
[----:B-1----:R-:W-:-:S05]  /*367f0*/  IMAD.MOV.U32 R0, RZ, RZ, R17 ;  /* 0x000000ffff007224 */ /* 0x002fca00078e0011 */
[----:B------:R1:W-:Y:S04]  /*36800*/  STL [R1+0x25ac], R0 ;  /* 0x0025ac0001007387 */ /* 0x0003e80000100800 */
[----:B------:R1:W-:Y:S04]  /*36810*/  STL [R1+0x25b8], R8 ;  /* 0x0025b80801007387 */ /* 0x0003e80000100800 */
[----:B------:R-:W4:Y:S01]  /*36820*/  LDL.LU.64 R16, [R1+0x5a8] ;  /* 0x0005a80001107983 */ /* 0x000f220000300a00 */
[----:B-1----:R-:W-:-:S03]  /*36830*/  IMAD.MOV.U32 R0, RZ, RZ, R9 ;  /* 0x000000ffff007224 */ /* 0x002fc600078e0009 */
[----:B------:R-:W-:Y:S04]  /*36840*/  STL [R1+0x25c0], R4 ;  /* 0x0025c00401007387 */ /* 0x000fe80000100800 */
[----:B------:R1:W-:Y:S04]  /*36850*/  STL [R1+0x25b4], R0 ;  /* 0x0025b40001007387 */ /* 0x0003e80000100800 */
[----:B------:R-:W4:Y:S01]  /*36860*/  LDL.LU.64 R8, [R1+0xb0] ;  /* 0x0000b00001087983 */ /* 0x000f220000300a00 */
[----:B-1----:R-:W-:-:S03]  /*36870*/  MOV R0, R5 ;  /* 0x0000000500007202 */ /* 0x002fc60000000f00 */
[----:B------:R-:W-:Y:S04]  /*36880*/  STL [R1+0x25c8], R18 ;  /* 0x0025c81201007387 */ /* 0x000fe80000100800 */
[----:B------:R1:W-:Y:S04]  /*36890*/  STL [R1+0x25bc], R0 ;  /* 0x0025bc0001007387 */ /* 0x0003e80000100800 */
[----:B------:R-:W-:Y:S01]  /*368a0*/  STL [R1+0x25d0], R240 ;  /* 0x0025d0f001007387 */ /* 0x000fe20000100800 */
[----:B-1----:R-:W-:-:S05]  /*368b0*/  IMAD.MOV.U32 R0, RZ, RZ, R19 ;  /* 0x000000ffff007224 */ /* 0x002fca00078e0013 */
[----:B------:R1:W-:Y:S04]  /*368c0*/  STL [R1+0x25c4], R0 ;  /* 0x0025c40001007387 */ /* 0x0003e80000100800 */
[----:B------:R-:W4:Y:S01]  /*368d0*/  LDL.LU.64 R18, [R1+0xb18] ;  /* 0x000b180001127983 */ /* 0x000f220000300a00 */
[----:B-1----:R-:W-:-:S05]  /*368e0*/  IMAD.MOV.U32 R0, RZ, RZ, R241 ;  /* 0x000000ffff007224 */ /* 0x002fca00078e00f1 */
[----:B------:R1:W-:Y:S04]  /*368f0*/  STL [R1+0x25cc], R0 ;  /* 0x0025cc0001007387 */ /* 0x0003e80000100800 */
[----:B------:R2:W-:Y:S01]  /*36900*/  STL [R1+0x25d8], R242 ;  /* 0x0025d8f201007387 */ /* 0x0005e20000100800 */
[----:B-1----:R-:W-:-:S03]  /*36910*/  MOV R0, R243 ;  /* 0x000000f300007202 */ /* 0x002fc60000000f00 */
[----:B------:R-:W4:Y:S04]  /*36920*/  LDL.LU.64 R240, [R1+0x9b0] ;  /* 0x0009b00001f07983 */ /* 0x000f280000300a00 */
[----:B--2---:R-:W-:Y:S04]  /*36930*/  STL [R1+0x25e0], R10 ;  /* 0x0025e00a01007387 */ /* 0x004fe80000100800 */
[----:B------:R1:W-:Y:S04]  /*36940*/  STL [R1+0x25d4], R0 ;  /* 0x0025d40001007387 */ /* 0x0003e80000100800 */
[----:B------:R-:W2:Y:S01]  /*36950*/  LDL.LU.64 R242, [R1+0xf0] ;  /* 0x0000f00001f27983 */ /* 0x000ea20000300a00 */
[----:B-1----:R-:W-:-:S03]  /*36960*/  IMAD.MOV.U32 R0, RZ, RZ, R11 ;  /* 0x000000ffff007224 */ /* 0x002fc600078e000b */
[----:B------:R-:W-:Y:S04]  /*36970*/  STL [R1+0x25e8], R34 ;  /* 0x0025e82201007387 */ /* 0x000fe80000100800 */
[----:B------:R3:W-:Y:S04]  /*36980*/  STL [R1+0x25dc], R0 ;  /* 0x0025dc0001007387 */ /* 0x0007e80000100800 */
[----:B------:R-:W-:Y:S01]  /*36990*/  STL [R1+0x25e4], R35 ;  /* 0x0025e42301007387 */ /* 0x000fe20000100800 */
[----:B---3--:R-:W-:-:S03]  /*369a0*/  IMAD.MOV.U32 R0, RZ, RZ, R247 ;  /* 0x000000ffff007224 */ /* 0x008fc600078e00f7 */
[----:B------:R-:W-:Y:S04]  /*369b0*/  STL [R1+0x25f0], R246 ;  /* 0x0025f0f601007387 */ /* 0x000fe80000100800 */
[----:B------:R-:W3:Y:S04]  /*369c0*/  LDL.LU.64 R10, [R1+0xb58] ;  /* 0x000b5800010a7983 */ /* 0x000ee80000300a00 */
[----:B------:R1:W-:Y:S04]  /*369d0*/  STL [R1+0x25ec], R0 ;  /* 0x0025ec0001007387 */ /* 0x0003e80000100800 */
[----:B----4-:R-:W-:Y:S01]  /*369e0*/  STL [R1+0x25f8], R6 ;  /* 0x0025f80601007387 */ /* 0x010fe20000100800 */
[----:B-1----:R-:W-:-:S03]  /*369f0*/  MOV R0, R7 ;  /* 0x0000000700007202 */ /* 0x002fc60000000f00 */
[----:B------:R-:W4:Y:S04]  /*36a00*/  LDL.LU.64 R246, [R1+0x9b8] ;  /* 0x0009b80001f67983 */ /* 0x000f280000300a00 */
[----:B------:R-:W-:Y:S04]  /*36a10*/  STL [R1+0x2600], R12 ;  /* 0x0026000c01007387 */ /* 0x000fe80000100800 */
[----:B------:R1:W-:Y:S02]  /*36a20*/  STL [R1+0x25f4], R0 ;  /* 0x0025f40001007387 */ /* 0x0003e40000100800 */
[----:B-1----:R-:W-:-:S02]  /*36a30*/  IMAD.MOV.U32 R0, RZ, RZ, R13 ;  /* 0x000000ffff007224 */ /* 0x002fc400078e000d */
[----:B------:R-:W4:Y:S04]  /*36a40*/  LDL.LU.64 R12, [R1+0x130] ;  /* 0x00013000010c7983 */ /* 0x000f280000300a00 */
[----:B------:R1:W-:Y:S04]  /*36a50*/  STL [R1+0x25fc], R0 ;  /* 0x0025fc0001007387 */ /* 0x0003e80000100800 */
[----:B------:R-:W-:Y:S04]  /*36a60*/  STL [R1+0x2608], R50 ;  /* 0x0026083201007387 */ /* 0x000fe80000100800 */
[----:B------:R-:W-:Y:S01]  /*36a70*/  STL [R1+0x2604], R51 ;  /* 0x0026043301007387 */ /* 0x000fe20000100800 */
[----:B-1----:R-:W-:-:S03]  /*36a80*/  IMAD.MOV.U32 R0, RZ, RZ, R15 ;  /* 0x000000ffff007224 */ /* 0x002fc600078e000f */
[----:B------:R1:W-:Y:S04]  /*36a90*/  STL [R1+0x2610], R14 ;  /* 0x0026100e01007387 */ /* 0x0003e80000100800 */
[----:B------:R-:W-:Y:S04]  /*36aa0*/  STL [R1+0x2618], R16 ;  /* 0x0026181001007387 */ /* 0x000fe80000100800 */
[----:B------:R1:W-:Y:S04]  /*36ab0*/  STL [R1+0x260c], R0 ;  /* 0x00260c0001007387 */ /* 0x0003e80000100800 */
[----:B-1----:R-:W4:Y:S01]  /*36ac0*/  LDL.LU.64 R14, [R1+0xb98] ;  /* 0x000b9800010e7983 */ /* 0x002f220000300a00 */
[----:B------:R-:W-:-:S03]  /*36ad0*/  MOV R0, R17 ;  /* 0x0000001100007202 */ /* 0x000fc60000000f00 */
[----:B------:R-:W-:Y:S04]  /*36ae0*/  STL [R1+0x2620], R8 ;  /* 0x0026200801007387 */ /* 0x000fe80000100800 */
[----:B------:R1:W-:Y:S04]  /*36af0*/  STL [R1+0x2614], R0 ;  /* 0x0026140001007387 */ /* 0x0003e80000100800 */
[----:B------:R-:W4:Y:S01]  /*36b00*/  LDL.LU.64 R16, [R1+0x9c0] ;  /* 0x0009c00001107983 */ /* 0x000f220000300a00 */
[----:B-1----:R-:W-:-:S03]  /*36b10*/  IMAD.MOV.U32 R0, RZ, RZ, R9 ;  /* 0x000000ffff007224 */ /* 0x002fc600078e0009 */
[----:B------:R-:W-:Y:S04]  /*36b20*/  STL [R1+0x2628], R66 ;  /* 0x0026284201007387 */ /* 0x000fe80000100800 */
[----:B------:R1:W-:Y:S04]  /*36b30*/  STL [R1+0x261c], R0 ;  /* 0x00261c0001007387 */ /* 0x0003e80000100800 */
[----:B------:R-:W4:Y:S04]  /*36b40*/  LDL.LU.64 R4, [R1+0x170] ;  /* 0x0001700001047983 */ /* 0x000f280000300a00 */
[----:B------:R-:W-:Y:S01]  /*36b50*/  STL [R1+0x2624], R67 ;  /* 0x0026244301007387 */ /* 0x000fe20000100800 */
[----:B-1----:R-:W-:-:S03]  /*36b60*/  IMAD.MOV.U32 R0, RZ, RZ, R19 ;  /* 0x000000ffff007224 */ /* 0x002fc600078e0013 */
[----:B------:R1:W-:Y:S04]  /*36b70*/  STL [R1+0x2630], R18 ;  /* 0x0026301201007387 */ /* 0x0003e80000100800 */
[----:B------:R-:W-:Y:S04]  /*36b80*/  STL [R1+0x2638], R240 ;  /* 0x002638f001007387 */ /* 0x000fe80000100800 */
[----:B------:R1:W-:Y:S04]  /*36b90*/  STL [R1+0x262c], R0 ;  /* 0x00262c0001007387 */ /* 0x0003e80000100800 */
[----:B-1----:R-:W4:Y:S01]  /*36ba0*/  LDL.LU.64 R18, [R1+0xbd8] ;  /* 0x000bd80001127983 */ /* 0x002f220000300a00 */
[----:B------:R-:W-:-:S03]  /*36bb0*/  MOV R0, R241 ;  /* 0x000000f100007202 */ /* 0x000fc60000000f00 */
[----:B--2---:R-:W-:Y:S04]  /*36bc0*/  STL [R1+0x2640], R242 ;  /* 0x002640f201007387 */ /* 0x004fe80000100800 */
[----:B------:R1:W-:Y:S04]  /*36bd0*/  STL [R1+0x2634], R0 ;  /* 0x0026340001007387 */ /* 0x0003e80000100800 */
[----:B------:R-:W2:Y:S01]  /*36be0*/  LDL.LU.64 R240, [R1+0x9c8] ;  /* 0x0009c80001f07983 */ /* 0x000ea20000300a00 */
[----:B-1----:R-:W-:-:S03]  /*36bf0*/  IMAD.MOV.U32 R0, RZ, RZ, R243 ;  /* 0x000000ffff007224 */ /* 0x002fc600078e00f3 */
[----:B------:R-:W-:Y:S04]  /*36c00*/  STL [R1+0x2648], R162 ;  /* 0x002648a201007387 */ /* 0x000fe80000100800 */
[----:B------:R3:W-:Y:S04]  /*36c10*/  STL [R1+0x263c], R0 ;  /* 0x00263c0001007387 */ /* 0x0007e80000100800 */
[----:B------:R-:W2:Y:S04]  /*36c20*/  LDL.LU.64 R242, [R1+0x1b0] ;  /* 0x0001b00001f27983 */ /* 0x000ea80000300a00 */
[----:B------:R-:W-:Y:S01]  /*36c30*/  STL [R1+0x2644], R163 ;  /* 0x002644a301007387 */ /* 0x000fe20000100800 */
[----:B---3--:R-:W-:-:S03]  /*36c40*/  IMAD.MOV.U32 R0, RZ, RZ, R11 ;  /* 0x000000ffff007224 */ /* 0x008fc600078e000b */
[----:B------:R1:W-:Y:S04]  /*36c50*/  STL [R1+0x2650], R10 ;  /* 0x0026500a01007387 */ /* 0x0003e80000100800 */
[----:B----4-:R-:W-:Y:S04]  /*36c60*/  STL [R1+0x2658], R246 ;  /* 0x002658f601007387 */ /* 0x010fe80000100800 */
[----:B------:R3:W-:Y:S04]  /*36c70*/  STL [R1+0x264c], R0 ;  /* 0x00264c0001007387 */ /* 0x0007e80000100800 */
[----:B-1----:R-:W4:Y:S01]  /*36c80*/  LDL.LU.64 R10, [R1+0x26b0] ;  /* 0x0026b000010a7983 */ /* 0x002f220000300a00 */
[----:B---3--:R-:W-:-:S03]  /*36c90*/  MOV R0, R247 ;  /* 0x000000f700007202 */ /* 0x008fc60000000f00 */
[----:B------:R-:W3:Y:S04]  /*36ca0*/  LDL.LU.64 R246, [R1+0x9e8] ;  /* 0x0009e80001f67983 */ /* 0x000ee80000300a00 */
[----:B------:R1:W-:Y:S02]  /*36cb0*/  STL [R1+0x2654], R0 ;  /* 0x0026540001007387 */ /* 0x0003e40000100800 */
[----:B-1----:R-:W-:Y:S02]  /*36cc0*/  IMAD.MOV.U32 R0, RZ, RZ, R13 ;  /* 0x000000ffff007224 */ /* 0x002fe400078e000d */
[----:B------:R1:W-:Y:S04]  /*36cd0*/  STL [R1+0x2660], R12 ;  /* 0x0026600c01007387 */ /* 0x0003e80000100800 */
[----:B-1----:R-:W3:Y:S04]  /*36ce0*/  LDL.LU.64 R12, [R1+0x440] ;  /* 0x00044000010c7983 */ /* 0x002ee80000300a00 */
[----:B------:R1:W-:Y:S04]  /*36cf0*/  STL [R1+0x265c], R0 ;  /* 0x00265c0001007387 */ /* 0x0003e80000100800 */
[----:B------:R-:W-:Y:S04]  /*36d00*/  STL [R1+0x2668], R178 ;  /* 0x002668b201007387 */ /* 0x000fe80000100800 */
[----:B------:R-:W-:Y:S04]  /*36d10*/  STL [R1+0x2664], R179 ;  /* 0x002664b301007387 */ /* 0x000fe80000100800 */
[----:B------:R-:W3:Y:S04]  /*36d20*/  LDL.LU.64 R6, [R1+0x38] ;  /* 0x0000380001067983 */ /* 0x000ee80000300a00 */
[----:B------:R-:W-:Y:S01]  /*36d30*/  STL [R1+0x2670], R14 ;  /* 0x0026700e01007387 */ /* 0x000fe20000100800 */
[----:B-1----:R-:W-:-:S03]  /*36d40*/  IMAD.MOV.U32 R0, RZ, RZ, R15 ;  /* 0x000000ffff007224 */ /* 0x002fc600078e000f */
[----:B------:R-:W3:Y:S04]  /*36d50*/  LDL.LU.64 R8, [R1+0xbd0] ;  /* 0x000bd00001087983 */ /* 0x000ee80000300a00 */
[----:B------:R1:W-:Y:S04]  /*36d60*/  STL [R1+0x266c], R0 ;  /* 0x00266c0001007387 */ /* 0x0003e80000100800 */
[----:B------:R1:W-:Y:S02]  /*36d70*/  STL [R1+0x2678], R16 ;  /* 0x0026781001007387 */ /* 0x0003e40000100800 */
[----:B-1----:R-:W-:-:S02]  /*36d80*/  MOV R0, R17 ;  /* 0x0000001100007202 */ /* 0x002fc40000000f00 */
[----:B------:R-:W3:Y:S04]  /*36d90*/  LDL.LU.64 R14, [R1+0x9d0] ;  /* 0x0009d000010e7983 */ /* 0x000ee80000300a00 */
[----:B------:R-:W-:Y:S04]  /*36da0*/  STL [R1+0x2680], R4 ;  /* 0x0026800401007387 */ /* 0x000fe80000100800 */
[----:B------:R1:W-:Y:S04]  /*36db0*/  STL [R1+0x2674], R0 ;  /* 0x0026740001007387 */ /* 0x0003e80000100800 */
[----:B------:R-:W3:Y:S01]  /*36dc0*/  LDL.LU.64 R16, [R1+0x230] ;  /* 0x0002300001107983 */ /* 0x000ee20000300a00 */
[----:B-1----:R-:W-:-:S03]  /*36dd0*/  IMAD.MOV.U32 R0, RZ, RZ, R5 ;  /* 0x000000ffff007224 */ /* 0x002fc600078e0005 */
[----:B------:R-:W-:Y:S04]  /*36de0*/  STL [R1+0x2688], R194 ;  /* 0x002688c201007387 */ /* 0x000fe80000100800 */
[----:B------:R1:W-:Y:S04]  /*36df0*/  STL [R1+0x267c], R0 ;  /* 0x00267c0001007387 */ /* 0x0003e80000100800 */
[----:B------:R-:W-:Y:S01]  /*36e00*/  STL [R1+0x2684], R195 ;  /* 0x002684c301007387 */ /* 0x000fe20000100800 */
[----:B-1----:R-:W-:-:S03]  /*36e10*/  IMAD.MOV.U32 R0, RZ, RZ, R19 ;  /* 0x000000ffff007224 */ /* 0x002fc600078e0013 */
[----:B------:R1:W-:Y:S04]  /*36e20*/  STL [R1+0x2690], R18 ;  /* 0x0026901201007387 */ /* 0x0003e80000100800 */
[----:B-1----:R-:W3:Y:S04]  /*36e30*/  LDL.LU.64 R18, [R1+0xbc8] ;  /* 0x000bc80001127983 */ /* 0x002ee80000300a00 */
[----:B------:R2:W-:Y:S02]  /*36e40*/  STL [R1+0x268c], R0 ;  /* 0x00268c0001007387 */ /* 0x0005e40000100800 */
[----:B--2---:R-:W-:-:S02]  /*36e50*/  MOV R0, R241 ;  /* 0x000000f100007202 */ /* 0x004fc40000000f00 */
[----:B------:R1:W-:Y:S04]  /*36e60*/  STL [R1+0x2698], R240 ;  /* 0x002698f001007387 */ /* 0x0003e80000100800 */
[----:B-1----:R-:W2:Y:S04]  /*36e70*/  LDL.LU.64 R240, [R1+0x9d8] ;  /* 0x0009d80001f07983 */ /* 0x002ea80000300a00 */
[----:B------:R1:W-:Y:S04]  /*36e80*/  STL [R1+0x2694], R0 ;  /* 0x0026940001007387 */ /* 0x0003e80000100800 */
[----:B------:R1:W-:Y:S02]  /*36e90*/  STL [R1+0x26a0], R242 ;  /* 0x0026a0f201007387 */ /* 0x0003e40000100800 */
[----:B-1----:R-:W-:-:S02]  /*36ea0*/  IMAD.MOV.U32 R0, RZ, RZ, R243 ;  /* 0x000000ffff007224 */ /* 0x002fc400078e00f3 */
[----:B------:R-:W2:Y:S04]  /*36eb0*/  LDL.LU.64 R242, [R1+0x270] ;  /* 0x0002700001f27983 */ /* 0x000ea80000300a00 */
[----:B------:R4:W-:Y:S04]  /*36ec0*/  STL [R1+0x269c], R0 ;  /* 0x00269c0001007387 */ /* 0x0009e80000100800 */
[----:B------:R-:W-:Y:S04]  /*36ed0*/  STL [R1+0x26a8], R210 ;  /* 0x0026a8d201007387 */ /* 0x000fe80000100800 */
[----:B------:R-:W-:Y:S01]  /*36ee0*/  STL [R1+0x26a4], R211 ;  /* 0x0026a4d301007387 */ /* 0x000fe20000100800 */
[----:B----4-:R-:W-:-:S03]  /*36ef0*/  IMAD.MOV.U32 R0, RZ, RZ, R11 ;  /* 0x000000ffff007224 */ /* 0x010fc600078e000b */
[----:B------:R1:W-:Y:S04]  /*36f00*/  STL [R1+0x26b0], R10 ;  /* 0x0026b00a01007387 */ /* 0x0003e80000100800 */
[----:B---3--:R-:W-:Y:S04]  /*36f10*/  STL [R1+0x26b8], R246 ;  /* 0x0026b8f601007387 */ /* 0x008fe80000100800 */
[----:B------:R3:W-:Y:S04]  /*36f20*/  STL [R1+0x26ac], R0 ;  /* 0x0026ac0001007387 */ /* 0x0007e80000100800 */
[----:B-1----:R-:W4:Y:S01]  /*36f30*/  LDL.LU.64 R10, [R1+0xbc0] ;  /* 0x000bc000010a7983 */ /* 0x002f220000300a00 */
[----:B---3--:R-:W-:-:S03]  /*36f40*/  MOV R0, R247 ;  /* 0x000000f700007202 */ /* 0x008fc60000000f00 */
[----:B------:R-:W-:Y:S04]  /*36f50*/  STL [R1+0x26c0], R12 ;  /* 0x0026c00c01007387 */ /* 0x000fe80000100800 */
[----:B------:R1:W-:Y:S04]  /*36f60*/  STL [R1+0x26b4], R0 ;  /* 0x0026b40001007387 */ /* 0x0003e80000100800 */
[----:B------:R-:W3:Y:S01]  /*36f70*/  LDL.LU.64 R246, [R1+0x9e0] ;  /* 0x0009e00001f67983 */ /* 0x000ee20000300a00 */
[----:B-1----:R-:W-:-:S03]  /*36f80*/  IMAD.MOV.U32 R0, RZ, RZ, R13 ;  /* 0x000000ffff007224 */ /* 0x002fc600078e000d */
[----:B------:R-:W-:Y:S04]  /*36f90*/  STL [R1+0x26c8], R6 ;  /* 0x0026c80601007387 */ /* 0x000fe80000100800 */
[----:B------:R1:W-:Y:S04]  /*36fa0*/  STL [R1+0x26bc], R0 ;  /* 0x0026bc0001007387 */ /* 0x0003e80000100800 */
[----:B------:R-:W3:Y:S01]  /*36fb0*/  LDL.LU.64 R12, [R1+0x2f0] ;  /* 0x0002f000010c7983 */ /* 0x000ee20000300a00 */
[----:B-1----:R-:W-:-:S03]  /*36fc0*/  IMAD.MOV.U32 R0, RZ, RZ, R7 ;  /* 0x000000ffff007224 */ /* 0x002fc600078e0007 */
[----:B------:R-:W-:Y:S04]  /*36fd0*/  STL [R1+0x26d0], R8 ;  /* 0x0026d00801007387 */ /* 0x000fe80000100800 */
[----:B------:R1:W-:Y:S02]  /*36fe0*/  STL [R1+0x26c4], R0 ;  /* 0x0026c40001007387 */ /* 0x0003e40000100800 */
[----:B-1----:R-:W-:Y:S02]  /*36ff0*/  MOV R0, R9 ;  /* 0x0000000900007202 */ /* 0x002fe40000000f00 */
[----:B------:R-:W-:Y:S04]  /*37000*/  STL [R1+0x26d8], R14 ;  /* 0x0026d80e01007387 */ /* 0x000fe80000100800 */
[----:B------:R1:W-:Y:S02]  /*37010*/  STL [R1+0x26cc], R0 ;  /* 0x0026cc0001007387 */ /* 0x0003e40000100800 */
[----:B-1----:R-:W-:-:S02]  /*37020*/  IMAD.MOV.U32 R0, RZ, RZ, R15 ;  /* 0x000000ffff007224 */ /* 0x002fc400078e000f */
[----:B------:R-:W3:Y:S04]  /*37030*/  LDL.LU.64 R14, [R1+0xbb8] ;  /* 0x000bb800010e7983 */ /* 0x000ee80000300a00 */
[----:B------:R1:W-:Y:S04]  /*37040*/  STL [R1+0x26d4], R0 ;  /* 0x0026d40001007387 */ /* 0x0003e80000100800 */
[----:B------:R1:W-:Y:S02]  /*37050*/  STL [R1+0x26e0], R16 ;  /* 0x0026e01001007387 */ /* 0x0003e40000100800 */
[----:B-1----:R-:W-:-:S02]  /*37060*/  IMAD.MOV.U32 R0, RZ, RZ, R17 ;  /* 0x000000ffff007224 */ /* 0x002fc400078e0011 */
[----:B------:R-:W3:Y:S04]  /*37070*/  LDL.LU.64 R16, [R1+0x9f0] ;  /* 0x0009f00001107983 */ /* 0x000ee80000300a00 */
[----:B------:R1:W-:Y:S04]  /*37080*/  STL [R1+0x26dc], R0 ;  /* 0x0026dc0001007387 */ /* 0x0003e80000100800 */
[----:B------:R-:W-:Y:S04]  /*37090*/  STL [R1+0x26e8], R244 ;  /* 0x0026e8f401007387 */ /* 0x000fe80000100800 */
[----:B------:R-:W-:Y:S04]  /*370a0*/  STL [R1+0x26e4], R245 ;  /* 0x0026e4f501007387 */ /* 0x000fe80000100800 */
[----:B------:R-:W3:Y:S04]  /*370b0*/  LDL.LU.64 R226, [R1+0x330] ;  /* 0x0003300001e27983 */ /* 0x000ee80000300a00 */
[----:B------:R1:W-:Y:S02]  /*370c0*/  STL [R1+0x26f0], R18 ;  /* 0x0026f01201007387 */ /* 0x0003e40000100800 */
[----:B-1----:R-:W-:-:S02]  /*370d0*/  MOV R0, R19 ;  /* 0x0000001300007202 */ /* 0x002fc40000000f00 */
[----:B------:R-:W3:Y:S04]  /*370e0*/  LDL.LU.64 R18, [R1] ;  /* 0x0000000001127983 */ /* 0x000ee80000300a00 */
[----:B------:R2:W-:Y:S02]  /*370f0*/  STL [R1+0x26ec], R0 ;  /* 0x0026ec0001007387 */ /* 0x0005e40000100800 */
[----:B--2---:R-:W-:Y:S02]  /*37100*/  IMAD.MOV.U32 R0, RZ, RZ, R241 ;  /* 0x000000ffff007224 */ /* 0x004fe400078e00f1 */
[----:B------:R-:W-:Y:S04]  /*37110*/  STL [R1+0x26f8], R240 ;  /* 0x0026f8f001007387 */ /* 0x000fe80000100800 */
[----:B------:R-:W2:Y:S04]  /*37120*/  LDL.LU.64 R6, [R1+0xbb0] ;  /* 0x000bb00001067983 */ /* 0x000ea80000300a00 */
[----:B------:R1:W-:Y:S02]  /*37130*/  STL [R1+0x26f4], R0 ;  /* 0x0026f40001007387 */ /* 0x0003e40000100800 */
[----:B-1----:R-:W-:-:S02]  /*37140*/  IMAD.MOV.U32 R0, RZ, RZ, R243 ;  /* 0x000000ffff007224 */ /* 0x002fc400078e00f3 */
[----:B------:R1:W-:Y:S04]  /*37150*/  STL [R1+0x2700], R242 ;  /* 0x002700f201007387 */ /* 0x0003e80000100800 */
[----:B------:R-:W2:Y:S04]  /*37160*/  LDL.LU.64 R240, [R1+0x9f8] ;  /* 0x0009f80001f07983 */ /* 0x000ea80000300a00 */
[----:B------:R4:W-:Y:S04]  /*37170*/  STL [R1+0x26fc], R0 ;  /* 0x0026fc0001007387 */ /* 0x0009e80000100800 */
[----:B------:R-:W-:Y:S04]  /*37180*/  STL [R1+0x2708], R238 ;  /* 0x002708ee01007387 */ /* 0x000fe80000100800 */
[----:B------:R-:W-:Y:S04]  /*37190*/  STL [R1+0x2704], R239 ;  /* 0x002704ef01007387 */ /* 0x000fe80000100800 */
[----:B-1----:R-:W2:Y:S01]  /*371a0*/  LDL.LU.64 R242, [R1+0x370] ;  /* 0x0003700001f27983 */ /* 0x002ea20000300a00 */
[----:B----4-:R-:W-:-:S03]  /*371b0*/  MOV R0, R11 ;  /* 0x0000000b00007202 */ /* 0x010fc60000000f00 */
[----:B------:R-:W-:Y:S04]  /*371c0*/  STL [R1+0x2710], R10 ;  /* 0x0027100a01007387 */ /* 0x000fe80000100800 */
[----:B------:R-:W4:Y:S04]  /*371d0*/  LDL.LU.64 R8, [R1+0x8] ;  /* 0x0000080001087983 */ /* 0x000f280000300a00 */
[----:B------:R1:W-:Y:S04]  /*371e0*/  STL [R1+0x270c], R0 ;  /* 0x00270c0001007387 */ /* 0x0003e80000100800 */
[----:B---3--:R3:W-:Y:S01]  /*371f0*/  STL [R1+0x2718], R246 ;  /* 0x002718f601007387 */ /* 0x0087e20000100800 */
[----:B-1----:R-:W-:-:S03]  /*37200*/  IMAD.MOV.U32 R0, RZ, RZ, R247 ;  /* 0x000000ffff007224 */ /* 0x002fc600078e00f7 */
[----:B------:R-:W4:Y:S04]  /*37210*/  LDL.LU.64 R10, [R1+0xba8] ;  /* 0x000ba800010a7983 */ /* 0x000f280000300a00 */
[----:B------:R-:W-:Y:S04]  /*37220*/  STL [R1+0x2720], R12 ;  /* 0x0027200c01007387 */ /* 0x000fe80000100800 */
[----:B------:R1:W-:Y:S04]  /*37230*/  STL [R1+0x2714], R0 ;  /* 0x0027140001007387 */ /* 0x0003e80000100800 */
[----:B---3--:R-:W3:Y:S01]  /*37240*/  LDL.LU.64 R246, [R1+0xa00] ;  /* 0x000a000001f67983 */ /* 0x008ee20000300a00 */
[----:B-1----:R-:W-:-:S03]  /*37250*/  IMAD.MOV.U32 R0, RZ, RZ, R13 ;  /* 0x000000ffff007224 */ /* 0x002fc600078e000d */
[----:B------:R-:W-:Y:S04]  /*37260*/  STL [R1+0x2728], R236 ;  /* 0x002728ec01007387 */ /* 0x000fe80000100800 */
[----:B------:R1:W-:Y:S04]  /*37270*/  STL [R1+0x271c], R0 ;  /* 0x00271c0001007387 */ /* 0x0003e80000100800 */
[----:B------:R-:W3:Y:S04]  /*37280*/  LDL.LU.64 R12, [R1+0x3b0] ;  /* 0x0003b000010c7983 */ /* 0x000ee80000300a00 */
[----:B------:R-:W-:Y:S04]  /*37290*/  STL [R1+0x2724], R237 ;  /* 0x002724ed01007387 */ /* 0x000fe80000100800 */
        /* <DEDUP_REMOVED lines=14> */
[----:B------:R-:W3:Y:S04]  /*37380*/  LDL.LU.64 R18, [R1+0x3b8] ;  /* 0x0003b80001127983 */ /* 0x000ee80000300a00 */
[----:B------:R1:W-:Y:S04]  /*37390*/  STL [R1+0x2744], R0 ;  /* 0x0027440001007387 */ /* 0x0003e80000100800 */
[----:B--2---:R2:W-:Y:S01]  /*373a0*/  STL [R1+0x2750], R6 ;  /* 0x0027500601007387 */ /* 0x0045e20000100800 */
[----:B-1----:R-:W-:-:S03]  /*373b0*/  IMAD.MOV.U32 R0, RZ, RZ, R7 ;  /* 0x000000ffff007224 */ /* 0x002fc600078e0007 */
[----:B--2---:R-:W2:Y:S04]  /*373c0*/  LDL.LU.64 R6, [R1+0x18] ;  /* 0x0000180001067983 */ /* 0x004ea80000300a00 */
[----:B------:R1:W-:Y:S04]  /*373d0*/  STL [R1+0x274c], R0 ;  /* 0x00274c0001007387 */ /* 0x0003e80000100800 */
[----:B------:R1:W-:Y:S02]  /*373e0*/  STL [R1+0x2758], R240 ;  /* 0x002758f001007387 */ /* 0x0003e40000100800 */
[----:B-1----:R-:W-:-:S02]  /*373f0*/  IMAD.MOV.U32 R0, RZ, RZ, R241 ;  /* 0x000000ffff007224 */ /* 0x002fc400078e00f1 */
[----:B------:R-:W2:Y:S04]  /*37400*/  LDL.LU.64 R240, [R1+0x27b0] ;  /* 0x0027b00001f07983 */ /* 0x000ea80000300a00 */
[----:B------:R1:W-:Y:S04]  /*37410*/  STL [R1+0x2754], R0 ;  /* 0x0027540001007387 */ /* 0x0003e80000100800 */
[----:B------:R1:W-:Y:S02]  /*37420*/  STL [R1+0x2760], R242 ;  /* 0x002760f201007387 */ /* 0x0003e40000100800 */
[----:B-1----:R-:W-:-:S02]  /*37430*/  MOV R0, R243 ;  /* 0x000000f300007202 */ /* 0x002fc40000000f00 */
[----:B------:R-:W2:Y:S04]  /*37440*/  LDL.LU.64 R242, [R1+0xa28] ;  /* 0x000a280001f27983 */ /* 0x000ea80000300a00 */
[----:B------:R1:W-:Y:S04]  /*37450*/  STL [R1+0x275c], R0 ;  /* 0x00275c0001007387 */ /* 0x0003e80000100800 */
[----:B----4-:R4:W-:Y:S01]  /*37460*/  STL [R1+0x2768], R8 ;  /* 0x0027680801007387 */ /* 0x0109e20000100800 */
[----:B-1----:R-:W-:-:S03]  /*37470*/  IMAD.MOV.U32 R0, RZ, RZ, R9 ;  /* 0x000000ffff007224 */ /* 0x002fc600078e0009 */
[----:B------:R-:W-:Y:S04]  /*37480*/  STL [R1+0x2770], R10 ;  /* 0x0027700a01007387 */ /* 0x000fe80000100800 */
[----:B------:R1:W-:Y:S04]  /*37490*/  STL [R1+0x2764], R0 ;  /* 0x0027640001007387 */ /* 0x0003e80000100800 */
[----:B----4-:R-:W4:Y:S01]  /*374a0*/  LDL.LU.64 R8, [R1+0x448] ;  /* 0x0004480001087983 */ /* 0x010f220000300a00 */
[----:B-1----:R-:W-:-:S03]  /*374b0*/  IMAD.MOV.U32 R0, RZ, RZ, R11 ;  /* 0x000000ffff007224 */ /* 0x002fc600078e000b */
[----:B---3--:R-:W-:Y:S04]  /*374c0*/  STL [R1+0x2778], R246 ;  /* 0x002778f601007387 */ /* 0x008fe80000100800 */
[----:B------:R1:W-:Y:S04]  /*374d0*/  STL [R1+0x276c], R0 ;  /* 0x00276c0001007387 */ /* 0x0003e80000100800 */
[----:B------:R-:W3:Y:S01]  /*374e0*/  LDL.LU.64 R10, [R1+0x48] ;  /* 0x00004800010a7983 */ /* 0x000ee20000300a00 */
[----:B-1----:R-:W-:-:S03]  /*374f0*/  MOV R0, R247 ;  /* 0x000000f700007202 */ /* 0x002fc60000000f00 */
        /* <DEDUP_REMOVED lines=9> */
[----:B------:R1:W-:Y:S04]  /*37590*/  STL [R1+0x2784], R0 ;  /* 0x0027840001007387 */ /* 0x0003e80000100800 */
[----:B------:R-:W3:Y:S01]  /*375a0*/  LDL.LU.64 R224, [R1+0x3a8] ;  /* 0x0003a80001e07983 */ /* 0x000ee20000300a00 */
[----:B-1----:R-:W-:-:S03]  /*375b0*/  MOV R0, R15 ;  /* 0x0000000f00007202 */ /* 0x002fc60000000f00 */
[----:B------:R-:W-:Y:S04]  /*375c0*/  STL [R1+0x2798], R16 ;  /* 0x0027981001007387 */ /* 0x000fe80000100800 */
[----:B------:R1:W-:Y:S04]  /*375d0*/  STL [R1+0x278c], R0 ;  /* 0x00278c0001007387 */ /* 0x0003e80000100800 */
[----:B------:R-:W3:Y:S01]  /*375e0*/  LDL.LU.64 R14, [R1+0x20] ;  /* 0x00002000010e7983 */ /* 0x000ee20000300a00 */
[----:B-1----:R-:W-:-:S03]  /*375f0*/  IMAD.MOV.U32 R0, RZ, RZ, R17 ;  /* 0x000000ffff007224 */ /* 0x002fc600078e0011 */
[----:B------:R-:W3:Y:S04]  /*37600*/  LDL.LU.64 R16, [R1+0xb88] ;  /* 0x000b880001107983 */ /* 0x000ee80000300a00 */
[----:B------:R1:W-:Y:S02]  /*37610*/  STL [R1+0x2794], R0 ;  /* 0x0027940001007387 */ /* 0x0003e40000100800 */
[----:B-1----:R-:W-:Y:S02]  /*37620*/  IMAD.MOV.U32 R0, RZ, RZ, R19 ;  /* 0x000000ffff007224 */ /* 0x002fe400078e0013 */
[----:B------:R1:W-:Y:S04]  /*37630*/  STL [R1+0x27a0], R18 ;  /* 0x0027a01201007387 */ /* 0x0003e80000100800 */
[----:B-1----:R-:W3:Y:S04]  /*37640*/  LDL.LU.64 R18, [R1+0xa18] ;  /* 0x000a180001127983 */ /* 0x002ee80000300a00 */
[----:B------:R1:W-:Y:S04]  /*37650*/  STL [R1+0x279c], R0 ;  /* 0x00279c0001007387 */ /* 0x0003e80000100800 */
[----:B--2---:R-:W-:Y:S04]  /*37660*/  STL [R1+0x27a8], R6 ;  /* 0x0027a80601007387 */ /* 0x004fe80000100800 */
[----:B------:R-:W2:Y:S01]  /*37670*/  LDL.LU.64 R226, [R1+0x3a0] ;  /* 0x0003a00001e27983 */ /* 0x000ea20000300a00 */
[----:B-1----:R-:W-:-:S05]  /*37680*/  MOV R0, R7 ;  /* 0x0000000700007202 */ /* 0x002fca0000000f00 */
[----:B------:R1:W-:Y:S04]  /*37690*/  STL [R1+0x27a4], R0 ;  /* 0x0027a40001007387 */ /* 0x0003e80000100800 */
[----:B------:R1:W-:Y:S02]  /*376a0*/  STL [R1+0x27b0], R240 ;  /* 0x0027b0f001007387 */ /* 0x0003e40000100800 */
[----:B-1----:R-:W-:Y:S02]  /*376b0*/  IMAD.MOV.U32 R0, RZ, RZ, R241 ;  /* 0x000000ffff007224 */ /* 0x002fe400078e00f1 */
[----:B------:R-:W2:Y:S04]  /*376c0*/  LDL.LU.64 R4, [R1+0x28] ;  /* 0x0000280001047983 */ /* 0x000ea80000300a00 */
[----:B------:R1:W-:Y:S04]  /*376d0*/  STL [R1+0x27ac], R0 ;  /* 0x0027ac0001007387 */ /* 0x0003e80000100800 */
[----:B------:R1:W-:Y:S04]  /*376e0*/  STL [R1+0x27b8], R242 ;  /* 0x0027b8f201007387 */ /* 0x0003e80000100800 */
[----:B------:R-:W2:Y:S01]  /*376f0*/  LDL.LU.64 R240, [R1+0xb80] ;  /* 0x000b800001f07983 */ /* 0x000ea20000300a00 */
[----:B-1----:R-:W-:-:S03]  /*37700*/  IMAD.MOV.U32 R0, RZ, RZ, R243 ;  /* 0x000000ffff007224 */ /* 0x002fc600078e00f3 */
[----:B------:R-:W2:Y:S04]  /*37710*/  LDL.LU.64 R242, [R1+0xa20] ;  /* 0x000a200001f27983 */ /* 0x000ea80000300a00 */
[----:B------:R1:W-:Y:S04]  /*37720*/  STL [R1+0x27b4], R0 ;  /* 0x0027b40001007387 */ /* 0x0003e80000100800 */
[----:B----4-:R4:W-:Y:S01]  /*37730*/  STL [R1+0x27c0], R8 ;  /* 0x0027c00801007387 */ /* 0x0109e20000100800 */
[----:B-1----:R-:W-:-:S03]  /*37740*/  MOV R0, R9 ;  /* 0x0000000900007202 */ /* 0x002fc60000000f00 */
[----:B----4-:R-:W4:Y:S04]  /*37750*/  LDL.LU.64 R8, [R1+0x398] ;  /* 0x0003980001087983 */ /* 0x010f280000300a00 */
[----:B------:R1:W-:Y:S04]  /*37760*/  STL [R1+0x27bc], R0 ;  /* 0x0027bc0001007387 */ /* 0x0003e80000100800 */
[----:B---3--:R-:W-:Y:S04]  /*37770*/  STL [R1+0x27c8], R10 ;  /* 0x0027c80a01007387 */ /* 0x008fe80000100800 */
[----:B------:R-:W3:Y:S01]  /*37780*/  LDL.LU.64 R6, [R1+0x30] ;  /* 0x0000300001067983 */ /* 0x000ee20000300a00 */
[----:B-1----:R-:W-:-:S05]  /*37790*/  IMAD.MOV.U32 R0, RZ, RZ, R11 ;  /* 0x000000ffff007224 */ /* 0x002fca00078e000b */
[----:B------:R1:W-:Y:S04]  /*377a0*/  STL [R1+0x27c4], R0 ;  /* 0x0027c40001007387 */ /* 0x0003e80000100800 */
[----:B------:R1:W-:Y:S02]  /*377b0*/  STL [R1+0x27d0], R246 ;  /* 0x0027d0f601007387 */ /* 0x0003e40000100800 */
[----:B-1----:R-:W-:Y:S02]  /*377c0*/  IMAD.MOV.U32 R0, RZ, RZ, R247 ;  /* 0x000000ffff007224 */ /* 0x002fe400078e00f7 */
        /* <DEDUP_REMOVED lines=12> */
[----:B-1----:R-:W-:-:S05]  /*37890*/  IMAD.MOV.U32 R0, RZ, RZ, R15 ;  /* 0x000000ffff007224 */ /* 0x002fca00078e000f */
[----:B------:R1:W-:Y:S04]  /*378a0*/  STL [R1+0x27e4], R0 ;  /* 0x0027e40001007387 */ /* 0x0003e80000100800 */
[----:B------:R-:W3:Y:S01]  /*378b0*/  LDL.LU.64 R14, [R1+0xb70] ;  /* 0x000b7000010e7983 */ /* 0x000ee20000300a00 */
[----:B-1----:R-:W-:-:S05]  /*378c0*/  MOV R0, R17 ;  /* 0x0000001100007202 */ /* 0x002fca0000000f00 */
[----:B------:R1:W-:Y:S04]  /*378d0*/  STL [R1+0x27ec], R0 ;  /* 0x0027ec0001007387 */ /* 0x0003e80000100800 */
[----:B------:R2:W-:Y:S01]  /*378e0*/  STL [R1+0x27f8], R18 ;  /* 0x0027f81201007387 */ /* 0x0005e20000100800 */
[----:B-1----:R-:W-:-:S03]  /*378f0*/  IMAD.MOV.U32 R0, RZ, RZ, R19 ;  /* 0x000000ffff007224 */ /* 0x002fc600078e0013 */
[----:B------:R-:W3:Y:S04]  /*37900*/  LDL.LU.64 R16, [R1+0xa38] ;  /* 0x000a380001107983 */ /* 0x000ee80000300a00 */
[----:B--2---:R-:W-:Y:S04]  /*37910*/  STL [R1+0x2800], R226 ;  /* 0x002800e201007387 */ /* 0x004fe80000100800 */
[----:B------:R1:W-:Y:S04]  /*37920*/  STL [R1+0x27f4], R0 ;  /* 0x0027f40001007387 */ /* 0x0003e80000100800 */
[----:B------:R-:W2:Y:S01]  /*37930*/  LDL.LU.64 R18, [R1+0x388] ;  /* 0x0003880001127983 */ /* 0x000ea20000300a00 */
[----:B-1----:R-:W-:-:S03]  /*37940*/  IMAD.MOV.U32 R0, RZ, RZ, R227 ;  /* 0x000000ffff007224 */ /* 0x002fc600078e00e3 */
[----:B------:R-:W-:Y:S04]  /*37950*/  STL [R1+0x2808], R4 ;  /* 0x0028080401007387 */ /* 0x000fe80000100800 */
[----:B------:R1:W-:Y:S02]  /*37960*/  STL [R1+0x27fc], R0 ;  /* 0x0027fc0001007387 */ /* 0x0003e40000100800 */
[----:B-1----:R-:W-:Y:S02]  /*37970*/  MOV R0, R5 ;  /* 0x0000000500007202 */ /* 0x002fe40000000f00 */
[----:B------:R-:W-:Y:S04]  /*37980*/  STL [R1+0x2810], R240 ;  /* 0x002810f001007387 */ /* 0x000fe80000100800 */
[----:B------:R1:W-:Y:S04]  /*37990*/  STL [R1+0x2804], R0 ;  /* 0x0028040001007387 */ /* 0x0003e80000100800 */
[----:B------:R-:W-:Y:S01]  /*379a0*/  STL [R1+0x2818], R242 ;  /* 0x002818f201007387 */ /* 0x000fe20000100800 */
[----:B-1----:R-:W-:-:S05]  /*379b0*/  IMAD.MOV.U32 R0, RZ, RZ, R241 ;  /* 0x000000ffff007224 */ /* 0x002fca00078e00f1 */
[----:B------:R1:W-:Y:S04]  /*379c0*/  STL [R1+0x280c], R0 ;  /* 0x00280c0001007387 */ /* 0x0003e80000100800 */
[----:B------:R-:W2:Y:S01]  /*379d0*/  LDL.LU.64 R240, [R1+0xb68] ;  /* 0x000b680001f07983 */ /* 0x000ea20000300a00 */
[----:B-1----:R-:W-:-:S03]  /*379e0*/  IMAD.MOV.U32 R0, RZ, RZ, R243 ;  /* 0x000000ffff007224 */ /* 0x002fc600078e00f3 */
[----:B----4-:R-:W-:Y:S04]  /*379f0*/  STL [R1+0x2820], R8 ;  /* 0x0028200801007387 */ /* 0x010fe80000100800 */
[----:B------:R1:W-:Y:S04]  /*37a00*/  STL [R1+0x2814], R0 ;  /* 0x0028140001007387 */ /* 0x0003e80000100800 */
[----:B------:R-:W4:Y:S01]  /*37a10*/  LDL.LU.64 R242, [R1+0xa40] ;  /* 0x000a400001f27983 */ /* 0x000f220000300a00 */
[----:B-1----:R-:W-:-:S03]  /*37a20*/  MOV R0, R9 ;  /* 0x0000000900007202 */ /* 0x002fc60000000f00 */
[----:B---3--:R-:W-:Y:S04]  /*37a30*/  STL [R1+0x2828], R6 ;  /* 0x0028280601007387 */ /* 0x008fe80000100800 */
[----:B------:R1:W-:Y:S04]  /*37a40*/  STL [R1+0x281c], R0 ;  /* 0x00281c0001007387 */ /* 0x0003e80000100800 */
[----:B------:R-:W3:Y:S01]  /*37a50*/  LDL.LU.64 R8, [R1+0x380] ;  /* 0x0003800001087983 */ /* 0x000ee20000300a00 */
[----:B-1----:R-:W-:-:S03]  /*37a60*/  IMAD.MOV.U32 R0, RZ, RZ, R7 ;  /* 0x000000ffff007224 */ /* 0x002fc600078e0007 */
[----:B------:R-:W-:Y:S04]  /*37a70*/  STL [R1+0x2830], R246 ;  /* 0x002830f601007387 */ /* 0x000fe80000100800 */
[----:B------:R1:W-:Y:S02]  /*37a80*/  STL [R1+0x2824], R0 ;  /* 0x0028240001007387 */ /* 0x0003e40000100800 */
[----:B-1----:R-:W-:Y:S02]  /*37a90*/  IMAD.MOV.U32 R0, RZ, RZ, R247 ;  /* 0x000000ffff007224 */ /* 0x002fe400078e00f7 */
        /* <DEDUP_REMOVED lines=10> */
[----:B------:R-:W3:Y:S04]  /*37b40*/  LDL.LU.64 R4, [R1+0x378] ;  /* 0x0003780001047983 */ /* 0x000ee80000300a00 */
[----:B------:R-:W-:Y:S01]  /*37b50*/  STL [R1+0x2844], R219 ;  /* 0x002844db01007387 */ /* 0x000fe20000100800 */
[----:B-1----:R-:W-:-:S03]  /*37b60*/  IMAD.MOV.U32 R0, RZ, RZ, R15 ;  /* 0x000000ffff007224 */ /* 0x002fc600078e000f */
[----:B------:R-:W-:Y:S04]  /*37b70*/  STL [R1+0x2850], R14 ;  /* 0x0028500e01007387 */ /* 0x000fe80000100800 */
[----:B------:R-:W-:Y:S04]  /*37b80*/  STL [R1+0x2858], R16 ;  /* 0x0028581001007387 */ /* 0x000fe80000100800 */
[----:B------:R1:W-:Y:S04]  /*37b90*/  STL [R1+0x284c], R0 ;  /* 0x00284c0001007387 */ /* 0x0003e80000100800 */
[----:B------:R-:W3:Y:S01]  /*37ba0*/  LDL.LU.64 R12, [R1+0x28b0] ;  /* 0x0028b000010c7983 */ /* 0x000ee20000300a00 */
[----:B-1----:R-:W-:-:S03]  /*37bb0*/  MOV R0, R17 ;  /* 0x0000001100007202 */ /* 0x002fc60000000f00 */
[----:B--2---:R-:W-:Y:S04]  /*37bc0*/  STL [R1+0x2860], R18 ;  /* 0x0028601201007387 */ /* 0x004fe80000100800 */
[----:B------:R1:W-:Y:S04]  /*37bd0*/  STL [R1+0x2854], R0 ;  /* 0x0028540001007387 */ /* 0x0003e80000100800 */
[----:B------:R-:W2:Y:S01]  /*37be0*/  LDL.LU.64 R14, [R1+0xa78] ;  /* 0x000a7800010e7983 */ /* 0x000ea20000300a00 */
[----:B-1----:R-:W-:-:S03]  /*37bf0*/  IMAD.MOV.U32 R0, RZ, RZ, R19 ;  /* 0x000000ffff007224 */ /* 0x002fc600078e0013 */
[----:B------:R-:W-:Y:S04]  /*37c00*/  STL [R1+0x2868], R216 ;  /* 0x002868d801007387 */ /* 0x000fe80000100800 */
[----:B------:R1:W-:Y:S04]  /*37c10*/  STL [R1+0x285c], R0 ;  /* 0x00285c0001007387 */ /* 0x0003e80000100800 */
[----:B------:R-:W2:Y:S04]  /*37c20*/  LDL.LU.64 R16, [R1+0x450] ;  /* 0x0004500001107983 */ /* 0x000ea80000300a00 */
[----:B------:R-:W-:Y:S04]  /*37c30*/  STL [R1+0x2864], R217 ;  /* 0x002864d901007387 */ /* 0x000fe80000100800 */
[----:B------:R-:W2:Y:S04]  /*37c40*/  LDL.LU.64 R6, [R1+0x50] ;  /* 0x0000500001067983 */ /* 0x000ea80000300a00 */
[----:B------:R-:W-:Y:S01]  /*37c50*/  STL [R1+0x2870], R240 ;  /* 0x002870f001007387 */ /* 0x000fe20000100800 */
[----:B-1----:R-:W-:-:S03]  /*37c60*/  IMAD.MOV.U32 R0, RZ, RZ, R241 ;  /* 0x000000ffff007224 */ /* 0x002fc600078e00f1 */
[----:B------:R-:W2:Y:S04]  /*37c70*/  LDL.LU.64 R18, [R1+0xb50] ;  /* 0x000b500001127983 */ /* 0x000ea80000300a00 */
[----:B------:R1:W-:Y:S04]  /*37c80*/  STL [R1+0x286c], R0 ;  /* 0x00286c0001007387 */ /* 0x0003e80000100800 */
[----:B----4-:R4:W-:Y:S01]  /*37c90*/  STL [R1+0x2878], R242 ;  /* 0x002878f201007387 */ /* 0x0109e20000100800 */
[----:B-1----:R-:W-:-:S03]  /*37ca0*/  MOV R0, R243 ;  /* 0x000000f300007202 */ /* 0x002fc60000000f00 */
[----:B------:R-:W2:Y:S04]  /*37cb0*/  LDL.LU.64 R240, [R1+0xa50] ;  /* 0x000a500001f07983 */ /* 0x000ea80000300a00 */
[----:B---3--:R-:W-:Y:S04]  /*37cc0*/  STL [R1+0x2880], R8 ;  /* 0x0028800801007387 */ /* 0x008fe80000100800 */
[----:B------:R1:W-:Y:S04]  /*37cd0*/  STL [R1+0x2874], R0 ;  /* 0x0028740001007387 */ /* 0x0003e80000100800 */
[----:B----4-:R-:W3:Y:S01]  /*37ce0*/  LDL.LU.64 R242, [R1+0x368] ;  /* 0x0003680001f27983 */ /* 0x010ee20000300a00 */
[----:B-1----:R-:W-:-:S03]  /*37cf0*/  IMAD.MOV.U32 R0, RZ, RZ, R9 ;  /* 0x000000ffff007224 */ /* 0x002fc600078e0009 */
[----:B------:R-:W-:Y:S04]  /*37d00*/  STL [R1+0x2888], R214 ;  /* 0x002888d601007387 */ /* 0x000fe80000100800 */
[----:B------:R1:W-:Y:S04]  /*37d10*/  STL [R1+0x287c], R0 ;  /* 0x00287c0001007387 */ /* 0x0003e80000100800 */
[----:B------:R-:W-:Y:S01]  /*37d20*/  STL [R1+0x2884], R215 ;  /* 0x002884d701007387 */ /* 0x000fe20000100800 */
[----:B-1----:R-:W-:-:S03]  /*37d30*/  IMAD.MOV.U32 R0, RZ, RZ, R247 ;  /* 0x000000ffff007224 */ /* 0x002fc600078e00f7 */
[----:B------:R-:W-:Y:S04]  /*37d40*/  STL [R1+0x2890], R246 ;  /* 0x002890f601007387 */ /* 0x000fe80000100800 */
[----:B------:R-:W4:Y:S04]  /*37d50*/  LDL.LU.64 R8, [R1+0xb48] ;  /* 0x000b480001087983 */ /* 0x000f280000300a00 */
[----:B------:R1:W-:Y:S04]  /*37d60*/  STL [R1+0x288c], R0 ;  /* 0x00288c0001007387 */ /* 0x0003e80000100800 */
[----:B------:R1:W-:Y:S02]  /*37d70*/  STL [R1+0x2898], R10 ;  /* 0x0028980a01007387 */ /* 0x0003e40000100800 */
[----:B-1----:R-:W-:-:S02]  /*37d80*/  MOV R0, R11 ;  /* 0x0000000b00007202 */ /* 0x002fc40000000f00 */
[----:B------:R-:W4:Y:S04]  /*37d90*/  LDL.LU.64 R246, [R1+0xa60] ;  /* 0x000a600001f67983 */ /* 0x000f280000300a00 */
[----:B------:R-:W-:Y:S04]  /*37da0*/  STL [R1+0x28a0], R4 ;  /* 0x0028a00401007387 */ /* 0x000fe80000100800 */
[----:B------:R1:W-:Y:S04]  /*37db0*/  STL [R1+0x2894], R0 ;  /* 0x0028940001007387 */ /* 0x0003e80000100800 */
[----:B------:R-:W4:Y:S01]  /*37dc0*/  LDL.LU.64 R10, [R1+0x360] ;  /* 0x00036000010a7983 */ /* 0x000f220000300a00 */
[----:B-1----:R-:W-:-:S03]  /*37dd0*/  IMAD.MOV.U32 R0, RZ, RZ, R5 ;  /* 0x000000ffff007224 */ /* 0x002fc600078e0005 */
[----:B------:R-:W-:Y:S04]  /*37de0*/  STL [R1+0x28a8], R212 ;  /* 0x0028a8d401007387 */ /* 0x000fe80000100800 */
[----:B------:R1:W-:Y:S04]  /*37df0*/  STL [R1+0x289c], R0 ;  /* 0x00289c0001007387 */ /* 0x0003e80000100800 */
[----:B------:R-:W-:Y:S01]  /*37e00*/  STL [R1+0x28a4], R213 ;  /* 0x0028a4d501007387 */ /* 0x000fe20000100800 */
[----:B-1----:R-:W-:-:S03]  /*37e10*/  IMAD.MOV.U32 R0, RZ, RZ, R13 ;  /* 0x000000ffff007224 */ /* 0x002fc600078e000d */
[----:B------:R1:W-:Y:S04]  /*37e20*/  STL [R1+0x28b0], R12 ;  /* 0x0028b00c01007387 */ /* 0x0003e80000100800 */
[----:B-1----:R-:W4:Y:S04]  /*37e30*/  LDL.LU.64 R12, [R1+0xb40] ;  /* 0x000b4000010c7983 */ /* 0x002f280000300a00 */
[----:B------:R1:W-:Y:S04]  /*37e40*/  STL [R1+0x28ac], R0 ;  /* 0x0028ac0001007387 */ /* 0x0003e80000100800 */
[----:B--2---:R2:W-:Y:S01]  /*37e50*/  STL [R1+0x28b8], R14 ;  /* 0x0028b80e01007387 */ /* 0x0045e20000100800 */
[----:B-1----:R-:W-:-:S03]  /*37e60*/  MOV R0, R15 ;  /* 0x0000000f00007202 */ /* 0x002fc60000000f00 */
[----:B--2---:R-:W2:Y:S04]  /*37e70*/  LDL.LU.64 R14, [R1+0xa68] ;  /* 0x000a6800010e7983 */ /* 0x004ea80000300a00 */
[----:B------:R1:W-:Y:S04]  /*37e80*/  STL [R1+0x28b4], R0 ;  /* 0x0028b40001007387 */ /* 0x0003e80000100800 */
[----:B------:R1:W-:Y:S02]  /*37e90*/  STL [R1+0x28c0], R16 ;  /* 0x0028c01001007387 */ /* 0x0003e40000100800 */
[----:B-1----:R-:W-:-:S02]  /*37ea0*/  IMAD.MOV.U32 R0, RZ, RZ, R17 ;  /* 0x000000ffff007224 */ /* 0x002fc400078e0011 */
[----:B------:R-:W-:Y:S04]  /*37eb0*/  STL [R1+0x28c8], R6 ;  /* 0x0028c80601007387 */ /* 0x000fe80000100800 */
        /* <DEDUP_REMOVED lines=8> */
[----:B------:R-:W2:Y:S01]  /*37f40*/  LDL.LU.64 R18, [R1+0xb38] ;  /* 0x000b380001127983 */ /* 0x000ea20000300a00 */
[----:B-1----:R-:W-:-:S05]  /*37f50*/  IMAD.MOV.U32 R0, RZ, RZ, R241 ;  /* 0x000000ffff007224 */ /* 0x002fca00078e00f1 */
[----:B------:R1:W-:Y:S04]  /*37f60*/  STL [R1+0x28d4], R0 ;  /* 0x0028d40001007387 */ /* 0x0003e80000100800 */
[----:B---3--:R3:W-:Y:S04]  /*37f70*/  STL [R1+0x28e0], R242 ;  /* 0x0028e0f201007387 */ /* 0x0087e80000100800 */
[----:B------:R-:W2:Y:S01]  /*37f80*/  LDL.LU.64 R240, [R1+0xa70] ;  /* 0x000a700001f07983 */ /* 0x000ea20000300a00 */
[----:B-1----:R-:W-:-:S03]  /*37f90*/  IMAD.MOV.U32 R0, RZ, RZ, R243 ;  /* 0x000000ffff007224 */ /* 0x002fc600078e00f3 */
[----:B---3--:R-:W3:Y:S04]  /*37fa0*/  LDL.LU.64 R242, [R1+0x350] ;  /* 0x0003500001f27983 */ /* 0x008ee80000300a00 */
[----:B------:R4:W-:Y:S04]  /*37fb0*/  STL [R1+0x28dc], R0 ;  /* 0x0028dc0001007387 */ /* 0x0009e80000100800 */
[----:B------:R-:W-:Y:S04]  /*37fc0*/  STL [R1+0x28e8], R208 ;  /* 0x0028e8d001007387 */ /* 0x000fe80000100800 */
[----:B------:R-:W-:Y:S01]  /*37fd0*/  STL [R1+0x28e4], R209 ;  /* 0x0028e4d101007387 */ /* 0x000fe20000100800 */
[----:B----4-:R-:W-:-:S03]  /*37fe0*/  MOV R0, R9 ;  /* 0x0000000900007202 */ /* 0x010fc60000000f00 */
[----:B------:R-:W-:Y:S04]  /*37ff0*/  STL [R1+0x28f0], R8 ;  /* 0x0028f00801007387 */ /* 0x000fe80000100800 */
[----:B------:R-:W-:Y:S04]  /*38000*/  STL [R1+0x28f8], R246 ;  /* 0x0028f8f601007387 */ /* 0x000fe80000100800 */
[----:B------:R1:W-:Y:S04]  /*38010*/  STL [R1+0x28ec], R0 ;  /* 0x0028ec0001007387 */ /* 0x0003e80000100800 */
[----:B------:R-:W4:Y:S01]  /*38020*/  LDL.LU.64 R4, [R1+0xb30] ;  /* 0x000b300001047983 */ /* 0x000f220000300a00 */
[----:B-1----:R-:W-:-:S03]  /*38030*/  IMAD.MOV.U32 R0, RZ, RZ, R247 ;  /* 0x000000ffff007224 */ /* 0x002fc600078e00f7 */
[----:B------:R-:W-:Y:S04]  /*38040*/  STL [R1+0x2900], R10 ;  /* 0x0029000a01007387 */ /* 0x000fe80000100800 */
[----:B------:R1:W-:Y:S04]  /*38050*/  STL [R1+0x28f4], R0 ;  /* 0x0028f40001007387 */ /* 0x0003e80000100800 */
[----:B------:R-:W4:Y:S04]  /*38060*/  LDL.LU.64 R246, [R1+0xa80] ;  /* 0x000a800001f67983 */ /* 0x000f280000300a00 */
[----:B------:R-:W4:Y:S01]  /*38070*/  LDL.LU.64 R6, [R1+0x348] ;  /* 0x0003480001067983 */ /* 0x000f220000300a00 */
[----:B-1----:R-:W-:-:S05]  /*38080*/  IMAD.MOV.U32 R0, RZ, RZ, R11 ;  /* 0x000000ffff007224 */ /* 0x002fca00078e000b */
[----:B------:R1:W-:Y:S04]  /*38090*/  STL [R1+0x28fc], R0 ;  /* 0x0028fc0001007387 */ /* 0x0003e80000100800 */
[----:B------:R-:W-:Y:S04]  /*380a0*/  STL [R1+0x2908], R206 ;  /* 0x002908ce01007387 */ /* 0x000fe80000100800 */
[----:B------:R-:W-:Y:S01]  /*380b0*/  STL [R1+0x2904], R207 ;  /* 0x002904cf01007387 */ /* 0x000fe20000100800 */
[----:B-1----:R-:W-:-:S03]  /*380c0*/  MOV R0, R13 ;  /* 0x0000000d00007202 */ /* 0x002fc60000000f00 */
[----:B------:R-:W-:Y:S04]  /*380d0*/  STL [R1+0x2910], R12 ;  /* 0x0029100c01007387 */ /* 0x000fe80000100800 */
[----:B------:R-:W4:Y:S04]  /*380e0*/  LDL.LU.64 R8, [R1+0xb28] ;  /* 0x000b280001087983 */ /* 0x000f280000300a00 */
[----:B------:R1:W-:Y:S04]  /*380f0*/  STL [R1+0x290c], R0 ;  /* 0x00290c0001007387 */ /* 0x0003e80000100800 */
[----:B--2---:R-:W-:Y:S01]  /*38100*/  STL [R1+0x2918], R14 ;  /* 0x0029180e01007387 */ /* 0x004fe20000100800 */
[----:B-1----:R-:W-:-:S03]  /*38110*/  IMAD.MOV.U32 R0, RZ, RZ, R15 ;  /* 0x000000ffff007224 */ /* 0x002fc600078e000f */
[----:B------:R-:W2:Y:S04]  /*38120*/  LDL.LU.64 R10, [R1+0xa88] ;  /* 0x000a8800010a7983 */ /* 0x000ea80000300a00 */
[----:B------:R-:W2:Y:S04]  /*38130*/  LDL.LU.64 R12, [R1+0x340] ;  /* 0x00034000010c7983 */ /* 0x000ea80000300a00 */
[----:B------:R1:W-:Y:S02]  /*38140*/  STL [R1+0x2914], R0 ;  /* 0x0029140001007387 */ /* 0x0003e40000100800 */
[----:B-1----:R-:W-:-:S02]  /*38150*/  IMAD.MOV.U32 R0, RZ, RZ, R17 ;  /* 0x000000ffff007224 */ /* 0x002fc400078e0011 */
[----:B------:R1:W-:Y:S04]  /*38160*/  STL [R1+0x2920], R16 ;  /* 0x0029201001007387 */ /* 0x0003e80000100800 */
[----:B------:R-:W-:Y:S04]  /*38170*/  STL [R1+0x2928], R204 ;  /* 0x002928cc01007387 */ /* 0x000fe80000100800 */
[----:B------:R1:W-:Y:S04]  /*38180*/  STL [R1+0x291c], R0 ;  /* 0x00291c0001007387 */ /* 0x0003e80000100800 */
[----:B------:R-:W2:Y:S04]  /*38190*/  LDL.LU.64 R14, [R1+0xb20] ;  /* 0x000b2000010e7983 */ /* 0x000ea80000300a00 */
[----:B------:R-:W-:Y:S04]  /*381a0*/  STL [R1+0x2924], R205 ;  /* 0x002924cd01007387 */ /* 0x000fe80000100800 */
[----:B-1----:R-:W2:Y:S01]  /*381b0*/  LDL.LU.64 R16, [R1+0xa90] ;  /* 0x000a900001107983 */ /* 0x002ea20000300a00 */
[----:B------:R-:W-:-:S03]  /*381c0*/  MOV R0, R19 ;  /* 0x0000001300007202 */ /* 0x000fc60000000f00 */
[----:B------:R-:W-:Y:S04]  /*381d0*/  STL [R1+0x2930], R18 ;  /* 0x0029301201007387 */ /* 0x000fe80000100800 */
[----:B------:R-:W-:Y:S04]  /*381e0*/  STL [R1+0x2938], R240 ;  /* 0x002938f001007387 */ /* 0x000fe80000100800 */
[----:B------:R1:W-:Y:S04]  /*381f0*/  STL [R1+0x292c], R0 ;  /* 0x00292c0001007387 */ /* 0x0003e80000100800 */
[----:B---3--:R-:W-:Y:S01]  /*38200*/  STL [R1+0x2940], R242 ;  /* 0x002940f201007387 */ /* 0x008fe20000100800 */
[----:B-1----:R-:W-:-:S05]  /*38210*/  IMAD.MOV.U32 R0, RZ, RZ, R241 ;  /* 0x000000ffff007224 */ /* 0x002fca00078e00f1 */
[----:B------:R1:W-:Y:S04]  /*38220*/  STL [R1+0x2934], R0 ;  /* 0x0029340001007387 */ /* 0x0003e80000100800 */
[----:B------:R-:W3:Y:S01]  /*38230*/  LDL.LU.64 R18, [R1+0x29b0] ;  /* 0x0029b00001127983 */ /* 0x000ee20000300a00 */
[----:B-1----:R-:W-:-:S03]  /*38240*/  IMAD.MOV.U32 R0, RZ, RZ, R243 ;  /* 0x000000ffff007224 */ /* 0x002fc600078e00f3 */
[----:B------:R-:W-:Y:S04]  /*38250*/  STL [R1+0x2948], R202 ;  /* 0x002948ca01007387 */ /* 0x000fe80000100800 */
[----:B------:R4:W-:Y:S04]  /*38260*/  STL [R1+0x293c], R0 ;  /* 0x00293c0001007387 */ /* 0x0009e80000100800 */
[----:B------:R-:W3:Y:S04]  /*38270*/  LDL.LU.64 R240, [R1+0xaa0] ;  /* 0x000aa00001f07983 */ /* 0x000ee80000300a00 */
[----:B------:R-:W-:Y:S01]  /*38280*/  STL [R1+0x2944], R203 ;  /* 0x002944cb01007387 */ /* 0x000fe20000100800 */
[----:B----4-:R-:W-:-:S03]  /*38290*/  MOV R0, R5 ;  /* 0x0000000500007202 */ /* 0x010fc60000000f00 */
[----:B------:R-:W-:Y:S04]  /*382a0*/  STL [R1+0x2950], R4 ;  /* 0x0029500401007387 */ /* 0x000fe80000100800 */
[----:B------:R-:W4:Y:S04]  /*382b0*/  LDL.LU.64 R242, [R1+0x458] ;  /* 0x0004580001f27983 */ /* 0x000f280000300a00 */
[----:B------:R-:W-:Y:S04]  /*382c0*/  STL [R1+0x2958], R246 ;  /* 0x002958f601007387 */ /* 0x000fe80000100800 */
[----:B------:R1:W-:Y:S04]  /*382d0*/  STL [R1+0x294c], R0 ;  /* 0x00294c0001007387 */ /* 0x0003e80000100800 */
[----:B------:R-:W-:Y:S01]  /*382e0*/  STL [R1+0x2960], R6 ;  /* 0x0029600601007387 */ /* 0x000fe20000100800 */
[----:B-1----:R-:W-:-:S05]  /*382f0*/  IMAD.MOV.U32 R0, RZ, RZ, R247 ;  /* 0x000000ffff007224 */ /* 0x002fca00078e00f7 */
[----:B------:R1:W-:Y:S04]  /*38300*/  STL [R1+0x2954], R0 ;  /* 0x0029540001007387 */ /* 0x0003e80000100800 */
[----:B------:R-:W4:Y:S01]  /*38310*/  LDL.LU.64 R246, [R1+0x58] ;  /* 0x0000580001f67983 */ /* 0x000f220000300a00 */
[----:B-1----:R-:W-:-:S03]  /*38320*/  IMAD.MOV.U32 R0, RZ, RZ, R7 ;  /* 0x000000ffff007224 */ /* 0x002fc600078e0007 */
[----:B------:R-:W-:Y:S04]  /*38330*/  STL [R1+0x2968], R200 ;  /* 0x002968c801007387 */ /* 0x000fe80000100800 */
[----:B------:R1:W-:Y:S04]  /*38340*/  STL [R1+0x295c], R0 ;  /* 0x00295c0001007387 */ /* 0x0003e80000100800 */
[----:B------:R-:W-:Y:S01]  /*38350*/  STL [R1+0x2964], R201 ;  /* 0x002964c901007387 */ /* 0x000fe20000100800 */
[----:B-1----:R-:W-:-:S03]  /*38360*/  MOV R0, R9 ;  /* 0x0000000900007202 */ /* 0x002fc60000000f00 */
[----:B------:R-:W-:Y:S04]  /*38370*/  STL [R1+0x2970], R8 ;  /* 0x0029700801007387 */ /* 0x000fe80000100800 */
[----:B--2---:R-:W-:Y:S04]  /*38380*/  STL [R1+0x2978], R10 ;  /* 0x0029780a01007387 */ /* 0x004fe80000100800 */
[----:B------:R1:W-:Y:S04]  /*38390*/  STL [R1+0x296c], R0 ;  /* 0x00296c0001007387 */ /* 0x0003e80000100800 */
[----:B------:R-:W-:Y:S01]  /*383a0*/  STL [R1+0x2980], R12 ;  /* 0x0029800c01007387 */ /* 0x000fe20000100800 */
[----:B-1----:R-:W-:-:S05]  /*383b0*/  IMAD.MOV.U32 R0, RZ, RZ, R11 ;  /* 0x000000ffff007224 */ /* 0x002fca00078e000b */
[----:B------:R1:W-:Y:S04]  /*383c0*/  STL [R1+0x2974], R0 ;  /* 0x0029740001007387 */ /* 0x0003e80000100800 */
[----:B------:R-:W-:Y:S01]  /*383d0*/  STL [R1+0x2988], R198 ;  /* 0x002988c601007387 */ /* 0x000fe20000100800 */
[----:B-1----:R-:W-:-:S05]  /*383e0*/  IMAD.MOV.U32 R0, RZ, RZ, R13 ;  /* 0x000000ffff007224 */ /* 0x002fca00078e000d */
[----:B------:R1:W-:Y:S04]  /*383f0*/  STL [R1+0x297c], R0 ;  /* 0x00297c0001007387 */ /* 0x0003e80000100800 */
[----:B------:R-:W-:Y:S01]  /*38400*/  STL [R1+0x2984], R199 ;  /* 0x002984c701007387 */ /* 0x000fe20000100800 */
[----:B-1----:R-:W-:-:S03]  /*38410*/  MOV R0, R15 ;  /* 0x0000000f00007202 */ /* 0x002fc60000000f00 */
[----:B------:R-:W-:Y:S04]  /*38420*/  STL [R1+0x2990], R14 ;  /* 0x0029900e01007387 */ /* 0x000fe80000100800 */
[----:B------:R-:W-:Y:S04]  /*38430*/  STL [R1+0x2998], R16 ;  /* 0x0029981001007387 */ /* 0x000fe80000100800 */
[----:B------:R1:W-:Y:S04]  /*38440*/  STL [R1+0x298c], R0 ;  /* 0x00298c0001007387 */ /* 0x0003e80000100800 */
[----:B------:R-:W-:Y:S01]  /*38450*/  STL [R1+0x29a0], R2 ;  /* 0x0029a00201007387 */ /* 0x000fe20000100800 */
[----:B-1----:R-:W-:-:S05]  /*38460*/  IMAD.MOV.U32 R0, RZ, RZ, R17 ;  /* 0x000000ffff007224 */ /* 0x002fca00078e0011 */
[----:B------:R1:W-:Y:S02]  /*38470*/  STL [R1+0x2994], R0 ;  /* 0x0029940001007387 */ /* 0x0003e40000100800 */
[----:B-1----:R-:W-:Y:S02]  /*38480*/  IMAD.MOV.U32 R0, RZ, RZ, R3 ;  /* 0x000000ffff007224 */ /* 0x002fe400078e0003 */
[----:B------:R-:W1:Y:S01]  /*38490*/  S2R R3, SR_TID.X ;  /* 0x0000000000037919 */ /* 0x000e620000002100 */
[----:B------:R-:W-:Y:S04]  /*384a0*/  STL [R1+0x29a8], R196 ;  /* 0x0029a8c401007387 */ /* 0x000fe80000100800 */
[----:B------:R3:W-:Y:S04]  /*384b0*/  STL [R1+0x299c], R0 ;  /* 0x00299c0001007387 */ /* 0x0007e80000100800 */
[----:B------:R-:W-:Y:S01]  /*384c0*/  STL [R1+0x29a4], R197 ;  /* 0x0029a4c501007387 */ /* 0x000fe20000100800 */
[----:B---3--:R-:W-:-:S03]  /*384d0*/  MOV R0, R19 ;  /* 0x0000001300007202 */ /* 0x008fc60000000f00 */
[----:B------:R-:W-:Y:S04]  /*384e0*/  STL [R1+0x29b0], R18 ;  /* 0x0029b01201007387 */ /* 0x000fe80000100800 */
[----:B------:R-:W-:Y:S04]  /*384f0*/  STL [R1+0x29b8], R240 ;  /* 0x0029b8f001007387 */ /* 0x000fe80000100800 */
[----:B------:R2:W-:Y:S01]  /*38500*/  STL [R1+0x29ac], R0 ;  /* 0x0029ac0001007387 */ /* 0x0005e20000100800 */
[----:B-1----:R-:W-:Y:S01]  /*38510*/  LOP3.LUT R4, R3, 0x3, RZ, 0xc0, !PT ;  /* 0x0000000303047812 */ /* 0x002fe200078ec0ff */
[----:B--2---:R-:W-:-:S05]  /*38520*/  IMAD.MOV.U32 R0, RZ, RZ, R241 ;  /* 0x000000ffff007224 */ /* 0x004fca00078e00f1 */
[----:B------:R1:W-:Y:S01]  /*38530*/  STL [R1+0x29b4], R0 ;  /* 0x0029b40001007387 */ /* 0x0003e20000100800 */
[----:B----4-:R-:W-:-:S03]  /*38540*/  IMAD.MOV.U32 R5, RZ, RZ, R243 ;  /* 0x000000ffff057224 */ /* 0x010fc600078e00f3 */
[----:B------:R-:W-:Y:S01]  /*38550*/  STL [R1+0x29c0], R242 ;  /* 0x0029c0f201007387 */ /* 0x000fe20000100800 */
[----:B-1----:R-:W-:-:S03]  /*38560*/  LOP3.LUT R0, R3, 0x1c, RZ, 0xc0, !PT ;  /* 0x0000001c03007812 */ /* 0x002fc600078ec0ff */
[----:B------:R1:W-:Y:S02]  /*38570*/  STL [R1+0x29bc], R5 ;  /* 0x0029bc0501007387 */ /* 0x0003e40000100800 */
[----:B------:R-:W-:Y:S02]  /*38580*/  IMAD R0, R4, 0x220, R0 ;  /* 0x0000022004007824 */ /* 0x000fe400078e0200 */
[----:B-1----:R-:W-:Y:S01]  /*38590*/  IMAD.MOV.U32 R5, RZ, RZ, R247 ;  /* 0x000000ffff057224 */ /* 0x002fe200078e00f7 */
[----:B------:R-:W-:Y:S04]  /*385a0*/  STL [R1+0x29c8], R246 ;  /* 0x0029c8f601007387 */ /* 0x000fe80000100800 */
[----:B------:R1:W-:Y:S04]  /*385b0*/  STL [R1+0x29c4], R5 ;  /* 0x0029c40501007387 */ /* 0x0003e80000100800 */
[----:B-1----:R-:W2:Y:S04]  /*385c0*/  LDL.LU.64 R4, [R1+0x2c80] ;  /* 0x002c800001047983 */ /* 0x002ea80000300a00 */
[----:B------:R-:W3:Y:S04]  /*385d0*/  LDL.LU.64 R6, [R1+0xc00] ;  /* 0x000c000001067983 */ /* 0x000ee80000300a00 */
[----:B--2---:R1:W-:Y:S04]  /*385e0*/  STL.64 [R1+0x1588], R4 ;  /* 0x0015880401007387 */ /* 0x0043e80000100a00 */
[----:B-1----:R-:W2:Y:S04]  /*385f0*/  LDL.LU.64 R4, [R1+0x410] ;  /* 0x0004100001047983 */ /* 0x002ea80000300a00 */
[----:B---3--:R-:W-:Y:S04]  /*38600*/  STL.64 [R1+0x1580], R6 ;  /* 0x0015800601007387 */ /* 0x008fe80000100a00 */
[----:B------:R-:W-:Y:S04]  /*38610*/  STL.64 [R1+0x1570], R192 ;  /* 0x001570c001007387 */ /* 0x000fe80000100a00 */
[----:B--2---:R1:W-:Y:S04]  /*38620*/  STL.64 [R1+0x1578], R4 ;  /* 0x0015780401007387 */ /* 0x0043e80000100a00 */
        /* <DEDUP_REMOVED lines=46> */
[----:B---3--:R1:W-:Y:S04]  /*38910*/  STL.64 [R1+0x14a0], R6 ;  /* 0x0014a00601007387 */ /* 0x0083e80000100a00 */
[----:B-1----:R-:W3:Y:S04]  /*38920*/  LDL.LU.64 R6, [R1+0xa8] ;  /* 0x0000a80001067983 */ /* 0x002ee80000300a00 */
[----:B--2---:R1:W-:Y:S04]  /*38930*/  STL.64 [R1+0x1498], R4 ;  /* 0x0014980401007387 */ /* 0x0043e80000100a00 */
[----:B-1----:R-:W2:Y:S04]  /*38940*/  LDL.LU.64 R4, [R1+0x2d38] ;  /* 0x002d380001047983 */ /* 0x002ea80000300a00 */
[----:B---3--:R1:W-:Y:S04]  /*38950*/  STL.64 [R1+0x1490], R6 ;  /* 0x0014900601007387 */ /* 0x0083e80000100a00 */
[----:B-1----:R-:W3:Y:S04]  /*38960*/  LDL.LU.64 R6, [R1+0x2a60] ;  /* 0x002a600001067983 */ /* 0x002ee80000300a00 */
        /* <DEDUP_REMOVED lines=284> */
[----:B------:R-:W-:Y:S04]  /*39b30*/  STL.64 [R1+0xff0], R104 ;  /* 0x000ff06801007387 */ /* 0x000fe80000100a00 */
[----:B--2---:R2:W-:Y:S04]  /*39b40*/  STL.64 [R1+0xff8], R4 ;  /* 0x000ff80401007387 */ /* 0x0045e80000100a00 */
[----:B-1----:R-:W3:Y:S04]  /*39b50*/  LDL.LU.64 R6, [R1+0x2fc8] ;  /* 0x002fc80001067983 */ /* 0x002ee80000300a00 */
[----:B--2---:R-:W2:Y:S04]  /*39b60*/  LDL.LU.64 R4, [R1+0x2cf8] ;  /* 0x002cf80001047983 */ /* 0x004ea80000300a00 */
        /* <DEDUP_REMOVED lines=368> */
[----:B--2---:R2:W-:Y:S01]  /*3b270*/  STL.64 [R1+0x9c0], R4 ;  /* 0x0009c00401007387 */ /* 0x0045e20000100a00 */
[----:B-1----:R-:W-:Y:S01]  /*3b280*/  IMAD.MOV.U32 R6, RZ, RZ, R250 ;  /* 0x000000ffff067224 */ /* 0x002fe200078e00fa */
[----:B------:R-:W-:Y:S01]  /*3b290*/  MOV R7, R251 ;  /* 0x000000fb00077202 */ /* 0x000fe20000000f00 */
[----:B--2---:R-:W-:-:S02]  /*3b2a0*/  IMAD.MOV.U32 R4, RZ, RZ, R248 ;  /* 0x000000ffff047224 */ /* 0x004fc400078e00f8 */
[----:B------:R-:W-:Y:S02]  /*3b2b0*/  IMAD.MOV.U32 R5, RZ, RZ, R249 ;  /* 0x000000ffff057224 */ /* 0x000fe400078e00f9 */
[----:B------:R-:W-:Y:S04]  /*3b2c0*/  STL.64 [R1+0x9b8], R6 ;  /* 0x0009b80601007387 */ /* 0x000fe80000100a00 */
[----:B------:R1:W-:Y:S04]  /*3b2d0*/  STL.64 [R1+0x9b0], R4 ;  /* 0x0009b00401007387 */ /* 0x0003e80000100a00 */
        /* <DEDUP_REMOVED lines=391> */
[----:B------:R2:W-:Y:S01]  /*3cb50*/  STL [R1+0x12c], RZ ;  /* 0x00012cff01007387 */ /* 0x0005e20000100800 */
[C---:B------:R-:W-:Y:S01]  /*3cb60*/  LOP3.LUT R2, R3.reuse, 0x7, RZ, 0xc0, !PT ;  /* 0x0000000703027812 */ /* 0x040fe200078ec0ff */
[----:B------:R-:W-:Y:S01]  /*3cb70*/  USHF.R.S32.HI UR11, URZ, 0x1f, UR7 ;  /* 0x0000001fff0b7899 */ /* 0x000fe20008011407 */
[----:B------:R-:W-:Y:S01]  /*3cb80*/  SHF.L.U32 R3, R3, 0x1, RZ ;  /* 0x0000000103037819 */ /* 0x000fe200000006ff */
[----:B------:R-:W-:-:S02]  /*3cb90*/  USHF.R.S32.HI UR15, URZ, 0x1f, UR10 ;  /* 0x0000001fff0f7899 */ /* 0x000fc4000801140a */
[----:B------:R-:W-:Y:S01]  /*3cba0*/  IMAD R2, R2, 0x210, RZ ;  /* 0x0000021002027824 */ /* 0x000fe200078e02ff */
[----:B------:R-:W-:Y:S01]  /*3cbb0*/  ULEA.HI UR11, UR11, UR7, URZ, 0x7 ;  /* 0x000000070b0b7291 */ /* 0x000fe2000f8f38ff */
[----:B------:R-:W-:Y:S01]  /*3cbc0*/  CS2R R132, SRZ ;  /* 0x0000000000847805 */ /* 0x000fe2000001ff00 */
[----:B------:R-:W-:Y:S01]  /*3cbd0*/  USHF.R.S32.HI UR14, URZ, 0x1f, UR6 ;  /* 0x0000001fff0e7899 */ /* 0x000fe20008011406 */
[----:B------:R-:W-:Y:S02]  /*3cbe0*/  CS2R R134, SRZ ;  /* 0x0000000000867805 */ /* 0x000fe4000001ff00 */
[----:B------:R-:W-:Y:S02]  /*3cbf0*/  LOP3.LUT R2, R2, 0x30, R3, 0x78, !PT ;  /* 0x0000003002027812 */ /* 0x000fe400078e7803 */
        /* <DEDUP_REMOVED lines=48> */
[----:B-1----:R-:W-:Y:S02]  /*3cf00*/  CS2R R4, SRZ ;  /* 0x0000000000047805 */ /* 0x002fe4000001ff00 */
        /* <DEDUP_REMOVED lines=8> */
[----:B------:R-:W-:Y:S01]  /*3cf90*/  CS2R R242, SRZ ;  /* 0x0000000000f27805 */ /* 0x000fe2000001ff00 */
[----:B------:R-:W-:Y:S02]  /*3cfa0*/  USHF.L.U32 UR17, UR10, 0x2, URZ ;  /* 0x000000020a117899 */ /* 0x000fe400080006ff */
[----:B------:R-:W-:Y:S02]  /*3cfb0*/  USHF.L.U64.HI UR7, UR10, 0x2, UR15 ;  /* 0x000000020a077899 */ /* 0x000fe4000801020f */
[----:B------:R-:W-:Y:S02]  /*3cfc0*/  USHF.L.U32 UR16, UR6, 0x2, URZ ;  /* 0x0000000206107899 */ /* 0x000fe400080006ff */
[----:B------:R-:W-:Y:S01]  /*3cfd0*/  USHF.R.S32.HI UR10, URZ, 0x7, UR11 ;  /* 0x00000007ff0a7899 */ /* 0x000fe2000801140b */
[----:B------:R-:W-:Y:S01]  /*3cfe0*/  UMOV UR4, URZ ;  /* 0x000000ff00047c82 */ /* 0x000fe20008000000 */
[----:B------:R-:W-:Y:S01]  /*3cff0*/  UMOV UR9, 0x1 ;  /* 0x0000000100097882 */ /* 0x000fe20000000000 */
[----:B------:R-:W-:Y:S01]  /*3d000*/  USHF.L.U64.HI UR6, UR6, 0x2, UR14 ;  /* 0x0000000206067899 */ /* 0x000fe2000801020e */
[----:B--2---:R-:W-:-:S11]  /*3d010*/  UMOV UR11, 0xffffffff ;  /* 0xffffffff000b7882 */ /* 0x004fd60000000000 */
.L_x_1:
[----:B------:R-:W2:Y:S01]  /*3d020*/  LDL.LU.64 R24, [R1+0x550] ;  /* 0x0005500001187983 */ /* 0x000ea20000300a00 */
[----:B------:R-:W-:-:S04]  /*3d030*/  DEPBAR.LE SB0, 0x2 ;  /* 0x000080800000791a */ /* 0x000fc80000000000 */
[----:B------:R-:W2:Y:S04]  /*3d040*/  LDL.LU.64 R26, [R1+0x558] ;  /* 0x00055800011a7983 */ /* 0x000ea80000300a00 */
[----:B------:R-:W3:Y:S04]  /*3d050*/  LDL.LU.64 R20, [R1+0x570] ;  /* 0x0005700001147983 */ /* 0x000ee80000300a00 */
[----:B------:R-:W3:Y:S01]  /*3d060*/  LDL.LU.64 R22, [R1+0x578] ;  /* 0x0005780001167983 */ /* 0x000ee20000300a00 */
[----:B------:R-:W-:Y:S01]  /*3d070*/  UIADD3 UR11, UPT, UPT, UR11, 0x1, URZ ;  /* 0x000000010b0b7890 */ /* 0x000fe2000fffe0ff */
[----:B------:R-:W-:-:S02]  /*3d080*/  LOP3.LUT R3, R0, 0x20, RZ, 0x3c, !PT ;  /* 0x0000002000037812 */ /* 0x000fc400078e3cff */
[----:B-----5:R1:W-:Y:S01]  /*3d090*/  STL [R1+0x3220], R252 ;  /* 0x003220fc01007387 */ /* 0x0203e20000100800 */
[----:B------:R-:W-:Y:S01]  /*3d0a0*/  UISETP.GT.AND UP0, UPT, UR11, 0x1, UPT ;  /* 0x000000010b00788c */ /* 0x000fe2000bf04270 */
[----:B------:R-:W-:-:S03]  /*3d0b0*/  LOP3.LUT R28, R0, 0x40, RZ, 0x3c, !PT ;  /* 0x00000040001c7812 */ /* 0x000fc600078e3cff */
[----:B------:R-:W-:-:S04]  /*3d0c0*/  USEL UR11, UR11, URZ, !UP0 ;  /* 0x000000ff0b0b7287 */ /* 0x000fc8000c000000 */
[----:B------:R-:W-:Y:S01]  /*3d0d0*/  ULEA UR14, UR11, UR5, 0x10 ;  /* 0x000000050b0e7291 */ /* 0x000fe2000f8e80ff */
[----:B------:R-:W-:Y:S01]  /*3d0e0*/  BAR.SYNC.DEFER_BLOCKING 0x0 ;  /* 0x0000000000007b1d */ /* 0x000fe20000010000 */
[----:B-1----:R-:W-:-:S07]  /*3d0f0*/  LOP3.LUT R252, R0, 0x60, RZ, 0x3c, !PT ;  /* 0x0000006000fc7812 */ /* 0x002fce00078e3cff */
[----:B------:R-:W-:Y:S04]  /*3d100*/  LDS R88, [R0+UR14] ;  /* 0x0000000e00587984 */ /* 0x000fe80008000800 */
[----:B------:R-:W-:Y:S04]  /*3d110*/  LDS R90, [R0+UR14+0x800] ;  /* 0x0008000e005a7984 */ /* 0x000fe80008000800 */
[----:B------:R-:W-:Y:S04]  /*3d120*/  LDS R89, [R3+UR14] ;  /* 0x0000000e03597984 */ /* 0x000fe80008000800 */
[----:B------:R-:W-:Y:S04]  /*3d130*/  LDS R91, [R3+UR14+0x800] ;  /* 0x0008000e035b7984 */ /* 0x000fe80008000800 */
[----:B------:R-:W1:Y:S04]  /*3d140*/  LDSM.16.M88.4 R64, [R2+UR14+0x20000] ;  /* 0x0200000e0240783b */ /* 0x000e680008000200 */
[----:B------:R-:W4:Y:S04]  /*3d150*/  LDSM.16.M88.4 R60, [R2+UR14+0x21000] ;  /* 0x0210000e023c783b */ /* 0x000f280008000200 */
[----:B------:R-:W1:Y:S04]  /*3d160*/  LDSM.16.M88.4 R56, [R2+UR14+0x22000] ;  /* 0x0220000e0238783b */ /* 0x000e680008000200 */
[----:B------:R-:W1:Y:S04]  /*3d170*/  LDSM.16.M88.4 R52, [R2+UR14+0x23000] ;  /* 0x0230000e0234783b */ /* 0x000e680008000200 */
[----:B------:R-:W-:Y:S04]  /*3d180*/  LDS R76, [R28+UR14] ;  /* 0x0000000e1c4c7984 */ /* 0x000fe80008000800 */
[----:B------:R-:W-:Y:S04]  /*3d190*/  LDS R78, [R28+UR14+0x800] ;  /* 0x0008000e1c4e7984 */ /* 0x000fe80008000800 */
[----:B------:R-:W-:Y:S04]  /*3d1a0*/  LDS R77, [R252+UR14] ;  /* 0x0000000efc4d7984 */ /* 0x000fe80008000800 */
[----:B------:R-:W-:Y:S04]  /*3d1b0*/  LDS R79, [R252+UR14+0x800] ;  /* 0x0008000efc4f7984 */ /* 0x000fe80008000800 */
[----:B------:R-:W-:Y:S04]  /*3d1c0*/  LDS R156, [R0+UR14+0x80] ;  /* 0x0000800e009c7984 */ /* 0x000fe80008000800 */
[----:B------:R-:W-:Y:S04]  /*3d1d0*/  LDS R158, [R0+UR14+0x880] ;  /* 0x0008800e009e7984 */ /* 0x000fe80008000800 */
[----:B------:R-:W-:Y:S04]  /*3d1e0*/  LDS R157, [R3+UR14+0x80] ;  /* 0x0000800e039d7984 */ /* 0x000fe80008000800 */
[----:B------:R-:W1:Y:S04]  /*3d1f0*/  LDS R159, [R3+UR14+0x880] ;  /* 0x0008800e039f7984 */ /* 0x000e680008000800 */
[----:B------:R-:W-:Y:S04]  /*3d200*/  LDS R104, [R28+UR14+0x80] ;  /* 0x0000800e1c687984 */ /* 0x000fe80008000800 */
[----:B------:R-:W-:Y:S04]  /*3d210*/  LDS R106, [R28+UR14+0x880] ;  /* 0x0008800e1c6a7984 */ /* 0x000fe80008000800 */
[----:B------:R-:W-:Y:S04]  /*3d220*/  LDS R105, [R252+UR14+0x80] ;  /* 0x0000800efc697984 */ /* 0x000fe80008000800 */
[----:B------:R-:W4:Y:S04]  /*3d230*/  LDS R107, [R252+UR14+0x880] ;  /* 0x0008800efc6b7984 */ /* 0x000f280008000800 */
[----:B------:R-:W-:Y:S04]  /*3d240*/  LDS R160, [R28+UR14+0x100] ;  /* 0x0001000e1ca07984 */ /* 0x000fe80008000800 */
[----:B------:R-:W-:Y:S04]  /*3d250*/  LDS R162, [R28+UR14+0x900] ;  /* 0x0009000e1ca27984 */ /* 0x000fe80008000800 */
[----:B------:R-:W-:Y:S04]  /*3d260*/  LDS R244, [R28+UR14+0x180] ;  /* 0x0001800e1cf47984 */ /* 0x000fe80008000800 */
[----:B------:R2:W-:Y:S04]  /*3d270*/  LDS R246, [R28+UR14+0x980] ;  /* 0x0009800e1cf67984 */ /* 0x0005e80008000800 */
[----:B------:R-:W-:Y:S04]  /*3d280*/  LDS R148, [R0+UR14+0x100] ;  /* 0x0001000e00947984 */ /* 0x000fe80008000800 */
[----:B------:R-:W-:Y:S04]  /*3d290*/  LDS R150, [R0+UR14+0x900] ;  /* 0x0009000e00967984 */ /* 0x000fe80008000800 */
[----:B------:R-:W-:Y:S04]  /*3d2a0*/  LDS R149, [R3+UR14+0x100] ;  /* 0x0001000e03957984 */ /* 0x000fe80008000800 */
[----:B------:R-:W2:Y:S04]  /*3d2b0*/  LDS R151, [R3+UR14+0x900] ;  /* 0x0009000e03977984 */ /* 0x000ea80008000800 */
[----:B-1----:R-:W-:Y:S04]  /*3d2c0*/  STL [R1+0x4c34], R66 ;  /* 0x004c344201007387 */ /* 0x002fe80000100800 */
[----:B------:R-:W-:Y:S04]  /*3d2d0*/  STL [R1+0x4c30], R67 ;  /* 0x004c304301007387 */ /* 0x000fe80000100800 */
[----:B------:R-:W-:Y:S04]  /*3d2e0*/  STL [R1+0x4b3c], R252 ;  /* 0x004b3cfc01007387 */ /* 0x000fe80000100800 */
[----:B----4-:R-:W-:Y:S04]  /*3d2f0*/  STL [R1+0x4c3c], R62 ;  /* 0x004c3c3e01007387 */ /* 0x010fe80000100800 */
[----:B------:R-:W-:Y:S04]  /*3d300*/  STL [R1+0x4c38], R63 ;  /* 0x004c383f01007387 */ /* 0x000fe80000100800 */
[----:B------:R-:W-:Y:S04]  /*3d310*/  STL [R1+0x4c44], R58 ;  /* 0x004c443a01007387 */ /* 0x000fe80000100800 */
[----:B------:R-:W-:Y:S04]  /*3d320*/  STL [R1+0x4c40], R59 ;  /* 0x004c403b01007387 */ /* 0x000fe80000100800 */
[----:B------:R-:W-:Y:S04]  /*3d330*/  STL [R1+0x4c4c], R54 ;  /* 0x004c4c3601007387 */ /* 0x000fe80000100800 */
[----:B------:R-:W-:Y:S04]  /*3d340*/  STL [R1+0x4c48], R55 ;  /* 0x004c483701007387 */ /* 0x000fe80000100800 */
[----:B------:R-:W-:Y:S04]  /*3d350*/  LDS R161, [R252+UR14+0x100] ;  /* 0x0001000efca17984 */ /* 0x000fe80008000800 */
[----:B------:R-:W1:Y:S04]  /*3d360*/  LDS R163, [R252+UR14+0x900] ;  /* 0x0009000efca37984 */ /* 0x000e680008000800 */
[----:B------:R-:W-:Y:S04]  /*3d370*/  LDS R236, [R0+UR14+0x180] ;  /* 0x0001800e00ec7984 */ /* 0x000fe80008000800 */
[----:B------:R-:W-:Y:S04]  /*3d380*/  LDS R238, [R0+UR14+0x980] ;  /* 0x0009800e00ee7984 */ /* 0x000fe80008000800 */
[----:B------:R-:W-:Y:S04]  /*3d390*/  LDS R237, [R3+UR14+0x180] ;  /* 0x0001800e03ed7984 */ /* 0x000fe80008000800 */
[----:B------:R-:W4:Y:S04]  /*3d3a0*/  LDS R239, [R3+UR14+0x980] ;  /* 0x0009800e03ef7984 */ /* 0x000f280008000800 */
[----:B------:R-:W-:Y:S04]  /*3d3b0*/  LDS R245, [R252+UR14+0x180] ;  /* 0x0001800efcf57984 */ /* 0x000fe80008000800 */
[----:B------:R-:W1:Y:S01]  /*3d3c0*/  LDS R247, [R252+UR14+0x980] ;  /* 0x0009800efcf77984 */ /* 0x000e620008000800 */
[-C--:B------:R-:W-:Y:S03]  /*3d3d0*/  HMMA.1688.F32.TF32 R36, R156, R64.reuse, R228 ;  /* 0x000000409c24723c */ /* 0x080fe600000810e4 */
[----:B------:R-:W-:Y:S04]  /*3d3e0*/  LDSM.16.M88.4 R44, [R2+UR14+0x25000] ;  /* 0x0250000e022c783b */ /* 0x000fe80008000200 */
[----:B------:R-:W1:Y:S01]  /*3d3f0*/  LDSM.16.M88.4 R48, [R2+UR14+0x24000] ;  /* 0x0240000e0230783b */ /* 0x000e620008000200 */
[-C--:B------:R-:W-:Y:S03]  /*3d400*/  HMMA.1688.F32.TF32 R32, R104, R64.reuse, R168 ;  /* 0x000000406820723c */ /* 0x080fe600000810a8 */
[----:B------:R-:W1:Y:S05]  /*3d410*/  LDSM.16.M88.4 R40, [R2+UR14+0x26000] ;  /* 0x0260000e0228783b */ /* 0x000e6a0008000200 */
[----:B--2---:R-:W-:Y:S01]  /*3d420*/  HMMA.1688.F32.TF32 R28, R88, R64, R24 ;  /* 0x00000040581c723c */ /* 0x004fe20000081018 */
[----:B------:R-:W2:Y:S04]  /*3d430*/  LDL.LU.64 R24, [R1+0x5f0] ;  /* 0x0005f00001187983 */ /* 0x000ea80000300a00 */
[----:B------:R-:W2:-:S14]  /*3d440*/  LDL.LU.64 R26, [R1+0x5f8] ;  /* 0x0005f800011a7983 */ /* 0x000e9c0000300a00 */
[----:B------:R-:W-:Y:S04]  /*3d450*/  STL.64 [R1+0x280], R28 ;  /* 0x0002801c01007387 */ /* 0x000fe80000100a00 */
[----:B------:R1:W-:Y:S02]  /*3d460*/  STL.64 [R1+0x288], R30 ;  /* 0x0002881e01007387 */ /* 0x0003e40000100a00 */
[----:B-1----:R-:W-:-:S15]  /*3d470*/  HMMA.1688.F32.TF32 R28, R76, R64, R132 ;  /* 0x000000404c1c723c */ /* 0x002fde0000081084 */
[----:B------:R-:W-:-:S04]  /*3d480*/  NOP ;  /* 0x0000000000007918 */ /* 0x000fc80000000000 */
[----:B------:R-:W-:Y:S04]  /*3d490*/  STL.64 [R1+0x360], R28 ;  /* 0x0003601c01007387 */ /* 0x000fe80000100a00 */
[----:B------:R1:W-:Y:S04]  /*3d4a0*/  STL.64 [R1+0x368], R30 ;  /* 0x0003681e01007387 */ /* 0x0003e80000100a00 */
[----:B------:R-:W-:Y:S04]  /*3d4b0*/  STL.64 [R1+0x260], R36 ;  /* 0x0002602401007387 */ /* 0x000fe80000100a00 */
[----:B------:R3:W-:Y:S01]  /*3d4c0*/  STL.64 [R1+0x268], R38 ;  /* 0x0002682601007387 */ /* 0x0007e20000100a00 */
[-C--:B-1----:R-:W-:Y:S03]  /*3d4d0*/  HMMA.1688.F32.TF32 R28, R148, R64.reuse, R128 ;  /* 0x00000040941c723c */ /* 0x082fe60000081080 */
[----:B------:R-:W-:Y:S04]  /*3d4e0*/  STL.64 [R1+0x470], R32 ;  /* 0x0004702001007387 */ /* 0x000fe80000100a00 */
[----:B------:R4:W-:Y:S01]  /*3d4f0*/  STL.64 [R1+0x478], R34 ;  /* 0x0004782201007387 */ /* 0x0009e20000100a00 */
[-C--:B---3--:R-:W-:Y:S08]  /*3d500*/  HMMA.1688.F32.TF32 R36, R160, R64.reuse, R116 ;  /* 0x00000040a024723c */ /* 0x088ff00000081074 */
[-C--:B----4-:R-:W-:Y:S03]  /*3d510*/  HMMA.1688.F32.TF32 R32, R236, R64.reuse, R108 ;  /* 0x00000040ec20723c */ /* 0x090fe6000008106c */
[----:B------:R-:W-:Y:S04]  /*3d520*/  STL.64 [R1+0x230], R28 ;  /* 0x0002301c01007387 */ /* 0x000fe80000100a00 */
[----:B------:R1:W-:Y:S04]  /*3d530*/  STL.64 [R1+0x238], R30 ;  /* 0x0002381e01007387 */ /* 0x0003e80000100a00 */
[----:B------:R-:W-:Y:S04]  /*3d540*/  STL.64 [R1+0x540], R36 ;  /* 0x0005402401007387 */ /* 0x000fe80000100a00 */
[----:B------:R-:W-:Y:S01]  /*3d550*/  STL.64 [R1+0x548], R38 ;  /* 0x0005482601007387 */ /* 0x000fe20000100a00 */
[----:B-1----:R-:W-:Y:S03]  /*3d560*/  HMMA.1688.F32.TF32 R28, R244, R64, R4 ;  /* 0x00000040f41c723c */ /* 0x002fe60000081004 */
[----:B------:R-:W-:Y:S04]  /*3d570*/  STL.64 [R1+0x270], R32 ;  /* 0x0002702001007387 */ /* 0x000fe80000100a00 */
[----:B------:R-:W-:Y:S01]  /*3d580*/  STL.64 [R1+0x278], R34 ;  /* 0x0002782201007387 */ /* 0x000fe20000100a00 */
[-C--:B------:R-:W-:Y:S03]  /*3d590*/  HMMA.1688.F32.TF32 R4, R88, R60.reuse, R20 ;  /* 0x0000003c5804723c */ /* 0x080fe60000081014 */
[----:B------:R-:W3:Y:S08]  /*3d5a0*/  LDL.LU.64 R20, [R1+0x6d0] ;  /* 0x0006d00001147983 */ /* 0x000ef00000300a00 */
[----:B------:R-:W-:Y:S04]  /*3d5b0*/  STL.64 [R1+0x5a0], R28 ;  /* 0x0005a01c01007387 */ /* 0x000fe80000100a00 */
[----:B------:R-:W-:Y:S04]  /*3d5c0*/  STL.64 [R1+0x5a8], R30 ;  /* 0x0005a81e01007387 */ /* 0x000fe80000100a00 */
[----:B------:R-:W3:Y:S04]  /*3d5d0*/  LDL.LU.64 R22, [R1+0x6d8] ;  /* 0x0006d80001167983 */ /* 0x000ee80000300a00 */
[----:B------:R1:W-:Y:S04]  /*3d5e0*/  STL.64 [R1+0x180], R4 ;  /* 0x0001800401007387 */ /* 0x0003e80000100a00 */
[----:B------:R4:W-:Y:S04]  /*3d5f0*/  STL.64 [R1+0x188], R6 ;  /* 0x0001880601007387 */ /* 0x0009e80000100a00 */
[----:B-1----:R-:W3:Y:S04]  /*3d600*/  LDL.LU.64 R4, [R1+0x560] ;  /* 0x0005600001047983 */ /* 0x002ee80000300a00 */
[----:B----4-:R-:W4:Y:S01]  /*3d610*/  LDL.LU.64 R6, [R1+0x568] ;  /* 0x0005680001067983 */ /* 0x010f220000300a00 */
[-C--:B------:R-:W-:Y:S08]  /*3d620*/  HMMA.1688.F32.TF32 R32, R76, R60.reuse, R136 ;  /* 0x0000003c4c20723c */ /* 0x080ff00000081088 */
[-C--:B------:R-:W-:Y:S08]  /*3d630*/  HMMA.1688.F32.TF32 R36, R156, R60.reuse, R232 ;  /* 0x0000003c9c24723c */ /* 0x080ff000000810e8 */
[----:B------:R-:W-:Y:S03]  /*3d640*/  HMMA.1688.F32.TF32 R28, R104, R60, R164 ;  /* 0x0000003c681c723c */ /* 0x000fe600000810a4 */
[----:B------:R-:W-:Y:S04]  /*3d650*/  STL.64 [R1+0x2d0], R32 ;  /* 0x0002d02001007387 */ /* 0x000fe80000100a00 */
[----:B------:R1:W-:Y:S01]  /*3d660*/  STL.64 [R1+0x2d8], R34 ;  /* 0x0002d82201007387 */ /* 0x0003e20000100a00 */
[----:B------:R-:W-:Y:S03]  /*3d670*/  HMMA.1688.F32.TF32 R12, R244, R56, R12 ;  /* 0x00000038f40c723c */ /* 0x000fe6000008100c */
[----:B------:R-:W-:Y:S04]  /*3d680*/  STL.64 [R1+0x160], R36 ;  /* 0x0001602401007387 */ /* 0x000fe80000100a00 */
[----:B------:R1:W-:Y:S01]  /*3d690*/  STL.64 [R1+0x168], R38 ;  /* 0x0001682601007387 */ /* 0x0003e20000100a00 */
[----:B------:R-:W-:Y:S03]  /*3d6a0*/  HMMA.1688.F32.TF32 R72, R156, R52, R72 ;  /* 0x000000349c48723c */ /* 0x000fe60000081048 */
[----:B------:R-:W-:Y:S04]  /*3d6b0*/  STL.64 [R1+0x410], R28 ;  /* 0x0004101c01007387 */ /* 0x000fe80000100a00 */
[----:B------:R1:W-:Y:S02]  /*3d6c0*/  STL.64 [R1+0x418], R30 ;  /* 0x0004181e01007387 */ /* 0x0003e40000100a00 */
[-C--:B-1----:R-:W-:Y:S08]  /*3d6d0*/  HMMA.1688.F32.TF32 R32, R148, R60.reuse, R124 ;  /* 0x0000003c9420723c */ /* 0x082ff0000008107c */
[-C--:B------:R-:W-:Y:S08]  /*3d6e0*/  HMMA.1688.F32.TF32 R36, R160, R60.reuse, R112 ;  /* 0x0000003ca024723c */ /* 0x080ff00000081070 */
[----:B------:R-:W-:Y:S03]  /*3d6f0*/  HMMA.1688.F32.TF32 R28, R236, R60, R96 ;  /* 0x0000003cec1c723c */ /* 0x000fe60000081060 */
[----:B------:R-:W-:Y:S04]  /*3d700*/  STL.64 [R1+0x150], R32 ;  /* 0x0001502001007387 */ /* 0x000fe80000100a00 */
[----:B------:R1:W-:Y:S01]  /*3d710*/  STL.64 [R1+0x158], R34 ;  /* 0x0001582201007387 */ /* 0x0003e20000100a00 */
[C---:B------:R-:W-:Y:S03]  /*3d720*/  HMMA.1688.F32.TF32 R96, R148.reuse, R56, R120 ;  /* 0x000000389460723c */ /* 0x040fe60000081078 */
[----:B------:R-:W-:Y:S04]  /*3d730*/  STL.64 [R1+0x520], R36 ;  /* 0x0005202401007387 */ /* 0x000fe80000100a00 */
[----:B------:R-:W-:Y:S01]  /*3d740*/  STL.64 [R1+0x528], R38 ;  /* 0x0005282601007387 */ /* 0x000fe20000100a00 */
[----:B------:R-:W-:Y:S03]  /*3d750*/  HMMA.1688.F32.TF32 R100, R148, R52, R100 ;  /* 0x000000349464723c */ /* 0x000fe60000081064 */
[----:B------:R-:W-:Y:S04]  /*3d760*/  STL.64 [R1+0x1a0], R28 ;  /* 0x0001a01c01007387 */ /* 0x000fe80000100a00 */
[----:B------:R1:W-:Y:S02]  /*3d770*/  STL.64 [R1+0x1a8], R30 ;  /* 0x0001a81e01007387 */ /* 0x0003e40000100a00 */
[----:B-1----:R-:W-:Y:S02]  /*3d780*/  HMMA.1688.F32.TF32 R32, R244, R60, R8 ;  /* 0x0000003cf420723c */ /* 0x002fe40000081008 */
[----:B------:R-:W1:Y:S06]  /*3d790*/  LDSM.16.M88.4 R36, [R2+UR14+0x27000] ;  /* 0x0270000e0224783b */ /* 0x000e6c0008000200 */
[----:B------:R-:W-:Y:S08]  /*3d7a0*/  HMMA.1688.F32.TF32 R152, R236, R52, R152 ;  /* 0x00000034ec98723c */ /* 0x000ff00000081098 */
[-C--:B------:R-:W-:Y:S03]  /*3d7b0*/  HMMA.1688.F32.TF32 R28, R76, R56.reuse, R140 ;  /* 0x000000384c1c723c */ /* 0x080fe6000008108c */
[----:B------:R-:W-:Y:S04]  /*3d7c0*/  STL.64 [R1+0x580], R32 ;  /* 0x0005802001007387 */ /* 0x000fe80000100a00 */
[----:B------:R-:W-:Y:S04]  /*3d7d0*/  STL.64 [R1+0x588], R34 ;  /* 0x0005882201007387 */ /* 0x000fe80000100a00 */
[----:B------:R-:W1:Y:S01]  /*3d7e0*/  LDSM.16.M88.4 R32, [R2+UR14+0x28000] ;  /* 0x0280000e0220783b */ /* 0x000e620008000200 */
[-C--:B--2---:R-:W-:Y:S08]  /*3d7f0*/  HMMA.1688.F32.TF32 R8, R88, R56.reuse, R24 ;  /* 0x000000385808723c */ /* 0x084ff00000081018 */
[-C--:B------:R-:W-:Y:S11]  /*3d800*/  HMMA.1688.F32.TF32 R24, R156, R56.reuse, R172 ;  /* 0x000000389c18723c */ /* 0x080ff600000810ac */
[----:B------:R-:W-:Y:S04]  /*3d810*/  STL.64 [R1+0x110], R8 ;  /* 0x0001100801007387 */ /* 0x000fe80000100a00 */
[----:B------:R2:W-:Y:S04]  /*3d820*/  STL.64 [R1+0x118], R10 ;  /* 0x0001180a01007387 */ /* 0x0005e80000100a00 */
[----:B------:R-:W-:Y:S04]  /*3d830*/  STL.64 [R1+0x240], R28 ;  /* 0x0002401c01007387 */ /* 0x000fe80000100a00 */
[----:B------:R-:W-:Y:S01]  /*3d840*/  STL.64 [R1+0x248], R30 ;  /* 0x0002481e01007387 */ /* 0x000fe20000100a00 */
[-C--:B--2---:R-:W-:Y:S03]  /*3d850*/  HMMA.1688.F32.TF32 R8, R104, R56.reuse, R144 ;  /* 0x000000386808723c */ /* 0x084fe60000081090 */
[----:B------:R-:W-:Y:S04]  /*3d860*/  STL.64 [R1+0xe0], R24 ;  /* 0x0000e01801007387 */ /* 0x000fe80000100a00 */
[----:B------:R2:W-:Y:S04]  /*3d870*/  STL.64 [R1+0xe8], R26 ;  /* 0x0000e81a01007387 */ /* 0x0005e80000100a00 */
[----:B------:R-:W-:Y:S04]  /*3d880*/  STL.64 [R1+0x4b48], R98 ;  /* 0x004b486201007387 */ /* 0x000fe80000100a00 */
[----:B------:R-:W1:Y:S01]  /*3d890*/  LDSM.16.M88.4 R28, [R2+UR14+0x29000] ;  /* 0x0290000e021c783b */ /* 0x000e620008000200 */
[-C--:B--2---:R-:W-:Y:S03]  /*3d8a0*/  HMMA.1688.F32.TF32 R24, R160, R56.reuse, R92 ;  /* 0x00000038a018723c */ /* 0x084fe6000008105c */
[----:B------:R-:W-:Y:S04]  /*3d8b0*/  STL.64 [R1+0x3b0], R8 ;  /* 0x0003b00801007387 */ /* 0x000fe80000100a00 */
[----:B------:R2:W-:Y:S04]  /*3d8c0*/  STL.64 [R1+0x3b8], R10 ;  /* 0x0003b80a01007387 */ /* 0x0005e80000100a00 */
[----:B------:R-:W-:Y:S01]  /*3d8d0*/  STL.64 [R1+0x4b40], R96 ;  /* 0x004b406001007387 */ /* 0x000fe20000100a00 */
[----:B--2---:R-:W-:-:S15]  /*3d8e0*/  HMMA.1688.F32.TF32 R8, R236, R56, R84 ;  /* 0x00000038ec08723c */ /* 0x004fde0000081054 */
[----:B------:R-:W-:-:S04]  /*3d8f0*/  NOP ;  /* 0x0000000000007918 */ /* 0x000fc80000000000 */
[----:B------:R-:W-:Y:S01]  /*3d900*/  STL.64 [R1+0x100], R8 ;  /* 0x0001000801007387 */ /* 0x000fe20000100a00 */
[----:B------:R-:W-:-:S03]  /*3d910*/  MOV R252, R11 ;  /* 0x0000000b00fc7202 */ /* 0x000fc60000000f00 */
[----:B------:R-:W-:Y:S04]  /*3d920*/  STL.64 [R1+0x4e0], R24 ;  /* 0x0004e01801007387 */ /* 0x000fe80000100a00 */
[----:B------:R-:W-:Y:S04]  /*3d930*/  STL.64 [R1+0x4e8], R26 ;  /* 0x0004e81a01007387 */ /* 0x000fe80000100a00 */
[----:B------:R3:W-:Y:S04]  /*3d940*/  STL [R1+0x108], R10 ;  /* 0x0001080a01007387 */ /* 0x0007e80000100800 */
[----:B------:R-:W-:Y:S04]  /*3d950*/  STL [R1+0x4c50], R252 ;  /* 0x004c50fc01007387 */ /* 0x000fe80000100800 */
[----:B------:R-:W-:Y:S04]  /*3d960*/  STL.64 [R1+0x550], R12 ;  /* 0x0005500c01007387 */ /* 0x000fe80000100a00 */
[----:B------:R-:W-:Y:S04]  /*3d970*/  STL.64 [R1+0x558], R14 ;  /* 0x0005580e01007387 */ /* 0x000fe80000100a00 */
[----:B------:R-:W2:Y:S04]  /*3d980*/  LDSM.16.M88.4 R24, [R2+UR14+0x2a000] ;  /* 0x02a0000e0218783b */ /* 0x000ea80008000200 */
[----:B------:R-:W-:Y:S01]  /*3d990*/  LDSM.16.M88.4 R12, [R2+UR14+0x2d000] ;  /* 0x02d0000e020c783b */ /* 0x000fe20008000200 */
[----:B---3--:R-:W-:Y:S03]  /*3d9a0*/  HMMA.1688.F32.TF32 R8, R88, R52, R20 ;  /* 0x000000345808723c */ /* 0x008fe60000081014 */
[----:B------:R-:W3:-:S15]  /*3d9b0*/  LDSM.16.M88.4 R20, [R2+UR14+0x2b000] ;  /* 0x02b0000e0214783b */ /* 0x000ede0008000200 */
[----:B------:R-:W-:Y:S01]  /*3d9c0*/  NOP ;  /* 0x0000000000007918 */ /* 0x000fe20000000000 */
[----:B------:R-:W-:Y:S01]  /*3d9d0*/  IMAD.MOV.U32 R59, RZ, RZ, R11 ;  /* 0x000000ffff3b7224 */ /* 0x000fe200078e000b */
[-C--:B----4-:R-:W-:Y:S01]  /*3d9e0*/  HMMA.1688.F32.TF32 R4, R76, R52.reuse, R4 ;  /* 0x000000344c04723c */ /* 0x090fe20000081004 */
[----:B------:R-:W-:Y:S01]  /*3d9f0*/  MOV R58, R10 ;  /* 0x0000000a003a7202 */ /* 0x000fe20000000f00 */
[----:B------:R-:W-:Y:S02]  /*3da00*/  IMAD.MOV.U32 R55, RZ, RZ, R9 ;  /* 0x000000ffff377224 */ /* 0x000fe400078e0009 */
[----:B------:R-:W-:Y:S01]  /*3da10*/  IMAD.MOV.U32 R54, RZ, RZ, R8 ;  /* 0x000000ffff367224 */ /* 0x000fe200078e0008 */
[----:B------:R-:W-:Y:S04]  /*3da20*/  STL [R1+0x4c60], R59 ;  /* 0x004c603b01007387 */ /* 0x000fe80000100800 */
[----:B------:R-:W-:Y:S04]  /*3da30*/  STL [R1+0x4c5c], R58 ;  /* 0x004c5c3a01007387 */ /* 0x000fe80000100800 */
[----:B------:R-:W-:Y:S04]  /*3da40*/  STL [R1+0x4c58], R55 ;  /* 0x004c583701007387 */ /* 0x000fe80000100800 */
[----:B------:R-:W-:Y:S04]  /*3da50*/  STL [R1+0x4c54], R54 ;  /* 0x004c543601007387 */ /* 0x000fe80000100800 */
[----:B------:R-:W-:Y:S04]  /*3da60*/  STL.64 [R1+0x4b58], R74 ;  /* 0x004b584a01007387 */ /* 0x000fe80000100a00 */
[----:B------:R-:W-:Y:S04]  /*3da70*/  STL.64 [R1+0x170], R4 ;  /* 0x0001700401007387 */ /* 0x000fe80000100a00 */
[----:B------:R4:W-:Y:S04]  /*3da80*/  STL.64 [R1+0x178], R6 ;  /* 0x0001780601007387 */ /* 0x0009e80000100a00 */
[----:B------:R-:W-:Y:S04]  /*3da90*/  STL.64 [R1+0x4b50], R72 ;  /* 0x004b504801007387 */ /* 0x000fe80000100a00 */
[----:B------:R-:W-:Y:S01]  /*3daa0*/  STL.64 [R1+0x4b68], R102 ;  /* 0x004b686601007387 */ /* 0x000fe20000100a00 */
[----:B----4-:R-:W-:Y:S03]  /*3dab0*/  HMMA.1688.F32.TF32 R4, R104, R52, R80 ;  /* 0x000000346804723c */ /* 0x010fe60000081050 */
[----:B------:R-:W-:-:S15]  /*3dac0*/  LDSM.16.M88.4 R8, [R2+UR14+0x2e000] ;  /* 0x02e0000e0208783b */ /* 0x000fde0008000200 */
[----:B------:R-:W-:Y:S01]  /*3dad0*/  NOP ;  /* 0x0000000000007918 */ /* 0x000fe20000000000 */
[----:B------:R-:W-:Y:S04]  /*3dae0*/  STL.64 [R1+0x340], R4 ;  /* 0x0003400401007387 */ /* 0x000fe80000100a00 */
[----:B------:R4:W-:Y:S04]  /*3daf0*/  STL.64 [R1+0x348], R6 ;  /* 0x0003480601007387 */ /* 0x0009e80000100a00 */
[----:B------:R-:W-:Y:S04]  /*3db00*/  STL.64 [R1+0x4b60], R100 ;  /* 0x004b606401007387 */ /* 0x000fe80000100a00 */
[----:B------:R-:W-:Y:S01]  /*3db10*/  STL.64 [R1+0x4b78], R154 ;  /* 0x004b789a01007387 */ /* 0x000fe20000100a00 */
[----:B----4-:R-:W-:-:S15]  /*3db20*/  HMMA.1688.F32.TF32 R4, R160, R52, R68 ;  /* 0x00000034a004723c */ /* 0x010fde0000081044 */
[----:B------:R-:W-:-:S04]  /*3db30*/  NOP ;  /* 0x0000000000007918 */ /* 0x000fc80000000000 */
[----:B------:R-:W-:Y:S04]  /*3db40*/  STL.64 [R1+0x440], R4 ;  /* 0x0004400401007387 */ /* 0x000fe80000100a00 */
[----:B------:R4:W-:Y:S04]  /*3db50*/  STL.64 [R1+0x448], R6 ;  /* 0x0004480601007387 */ /* 0x0009e80000100a00 */
[----:B------:R1:W-:Y:S04]  /*3db60*/  STL.64 [R1+0x4b70], R152 ;  /* 0x004b709801007387 */ /* 0x0003e80000100a00 */
[----:B------:R-:W2:Y:S01]  /*3db70*/  LDL.LU.64 R56, [R1+0x820] ;  /* 0x0008200001387983 */ /* 0x000ea20000300a00 */
[----:B----4-:R-:W-:Y:S03]  /*3db80*/  HMMA.1688.F32.TF32 R4, R244, R52, R16 ;  /* 0x00000034f404723c */ /* 0x010fe60000081010 */
[----:B------:R-:W2:Y:S04]  /*3db90*/  LDL.LU.64 R58, [R1+0x828] ;  /* 0x00082800013a7983 */ /* 0x000ea80000300a00 */
[----:B------:R-:W4:-:S12]  /*3dba0*/  LDSM.16.M88.4 R16, [R2+UR14+0x2c000] ;  /* 0x02c0000e0210783b */ /* 0x000f180008000200 */
[----:B------:R-:W-:Y:S04]  /*3dbb0*/  STL.64 [R1+0x530], R4 ;  /* 0x0005300401007387 */ /* 0x000fe80000100a00 */
[----:B------:R-:W-:Y:S04]  /*3dbc0*/  STL.64 [R1+0x538], R6 ;  /* 0x0005380601007387 */ /* 0x000fe80000100a00 */
        /* <DEDUP_REMOVED lines=12> */
[----:B------:R-:W-:Y:S04]  /*3dc90*/  STL [R1+0x4c68], R50 ;  /* 0x004c683201007387 */ /* 0x000fe80000100800 */
[----:B------:R-:W-:Y:S04]  /*3dca0*/  STL [R1+0x4c64], R51 ;  /* 0x004c643301007387 */ /* 0x000fe80000100800 */
[----:B------:R-:W-:Y:S04]  /*3dcb0*/  STL [R1+0x4c70], R46 ;  /* 0x004c702e01007387 */ /* 0x000fe80000100800 */
[----:B------:R1:W-:Y:S04]  /*3dcc0*/  STL [R1+0x4c6c], R47 ;  /* 0x004c6c2f01007387 */ /* 0x0003e80000100800 */
[----:B------:R-:W-:Y:S04]  /*3dcd0*/  STL [R1+0x4c78], R42 ;  /* 0x004c782a01007387 */ /* 0x000fe80000100800 */
[----:B------:R2:W-:Y:S04]  /*3dce0*/  STL [R1+0x4c74], R43 ;  /* 0x004c742b01007387 */ /* 0x0005e80000100800 */
[----:B-1----:R-:W-:Y:S04]  /*3dcf0*/  STL [R1+0x4c7c], R39 ;  /* 0x004c7c2701007387 */ /* 0x002fe80000100800 */
[----:B------:R-:W-:Y:S04]  /*3dd00*/  STL [R1+0x4b08], R2 ;  /* 0x004b080201007387 */ /* 0x000fe80000100800 */
[----:B------:R-:W1:Y:S01]  /*3dd10*/  LDSM.16.M88.4 R4, [R2+UR14+0x2f000] ;  /* 0x02f0000e0204783b */ /* 0x000e620008000200 */
[C---:B--2---:R-:W-:Y:S08]  /*3dd20*/  HMMA.1688.F32.TF32 R92, R88.reuse, R48, R56 ;  /* 0x00000030585c723c */ /* 0x044ff00000081038 */
[C---:B---3--:R-:W-:Y:S08]  /*3dd30*/  HMMA.1688.F32.TF32 R84, R88.reuse, R44, R84 ;  /* 0x0000002c5854723c */ /* 0x048ff00000081054 */
[C---:B----4-:R-:W-:Y:S08]  /*3dd40*/  HMMA.1688.F32.TF32 R64, R88.reuse, R40, R64 ;  /* 0x000000285840723c */ /* 0x050ff00000081040 */
[----:B------:R-:W-:Y:S03]  /*3dd50*/  HMMA.1688.F32.TF32 R152, R88, R32, R80 ;  /* 0x000000205898723c */ /* 0x000fe60000081050 */
[----:B------:R-:W-:Y:S01]  /*3dd60*/  MOV R47, R84 ;  /* 0x00000054002f7202 */ /* 0x000fe20000000f00 */
[----:B------:R-:W-:-:S04]  /*3dd70*/  IMAD.MOV.U32 R50, RZ, RZ, R85 ;  /* 0x000000ffff327224 */ /* 0x000fc800078e0055 */
[----:B------:R-:W-:Y:S01]  /*3dd80*/  HMMA.1688.F32.TF32 R100, R88, R28, R72 ;  /* 0x0000001c5864723c */ /* 0x000fe20000081048 */
[----:B------:R-:W-:Y:S01]  /*3dd90*/  IMAD.MOV.U32 R51, RZ, RZ, R86 ;  /* 0x000000ffff337224 */ /* 0x000fe200078e0056 */
[----:B------:R-:W-:-:S06]  /*3dda0*/  MOV R59, R87 ;  /* 0x00000057003b7202 */ /* 0x000fcc0000000f00 */
[----:B------:R-:W-:Y:S03]  /*3ddb0*/  HMMA.1688.F32.TF32 R84, R88, R36, R60 ;  /* 0x000000245854723c */ /* 0x000fe6000008103c */
[----:B------:R-:W-:Y:S04]  /*3ddc0*/  STL.64 [R1+0x4b88], R154 ;  /* 0x004b889a01007387 */ /* 0x000fe80000100a00 */
[----:B------:R2:W-:Y:S04]  /*3ddd0*/  STL.64 [R1+0x4b80], R152 ;  /* 0x004b809801007387 */ /* 0x0005e80000100a00 */
[----:B------:R-:W-:Y:S04]  /*3dde0*/  STL.64 [R1+0x4b98], R102 ;  /* 0x004b986601007387 */ /* 0x000fe80000100a00 */
[----:B------:R3:W-:Y:S04]  /*3ddf0*/  STL.64 [R1+0x4b90], R100 ;  /* 0x004b906401007387 */ /* 0x0007e80000100a00 */
[----:B------:R-:W4:Y:S04]  /*3de00*/  LDL.LU.64 R96, [R1+0x970] ;  /* 0x0009700001607983 */ /* 0x000f280000300a00 */
[----:B------:R-:W4:Y:S01]  /*3de10*/  LDL.LU.64 R98, [R1+0x978] ;  /* 0x0009780001627983 */ /* 0x000f220000300a00 */
[----:B------:R-:W-:-:S03]  /*3de20*/  MOV R43, R66 ;  /* 0x00000042002b7202 */ /* 0x000fc60000000f00 */
[----:B--2---:R-:W2:Y:S01]  /*3de30*/  LDL.LU.64 R152, [R1+0x960] ;  /* 0x0009600001987983 */ /* 0x004ea20000300a00 */
[----:B------:R-:W-:Y:S01]  /*3de40*/  IMAD.MOV.U32 R46, RZ, RZ, R67 ;  /* 0x000000ffff2e7224 */ /* 0x000fe200078e0043 */
[----:B------:R-:W-:Y:S02]  /*3de50*/  MOV R63, R85 ;  /* 0x00000055003f7202 */ /* 0x000fe40000000f00 */
[----:B------:R-:W2:Y:S01]  /*3de60*/  LDL.LU.64 R154, [R1+0x968] ;  /* 0x00096800019a7983 */ /* 0x000ea20000300a00 */
[----:B------:R-:W-:-:S03]  /*3de70*/  IMAD.MOV.U32 R62, RZ, RZ, R84 ;  /* 0x000000ffff3e7224 */ /* 0x000fc600078e0054 */
[----:B------:R-:W2:Y:S01]  /*3de80*/  LDL.LU.64 R80, [R1+0x950] ;  /* 0x0009500001507983 */ /* 0x000ea20000300a00 */
[----:B------:R-:W-:Y:S01]  /*3de90*/  IMAD.MOV.U32 R66, RZ, RZ, R86 ;  /* 0x000000ffff427224 */ /* 0x000fe200078e0056 */
[----:B------:R-:W-:Y:S01]  /*3dea0*/  HMMA.1688.F32.TF32 R72, R88, R24, R68 ;  /* 0x000000185848723c */ /* 0x000fe20000081044 */
[----:B------:R-:W-:Y:S01]  /*3deb0*/  IMAD.MOV.U32 R67, RZ, RZ, R87 ;  /* 0x000000ffff437224 */ /* 0x000fe200078e0057 */
[----:B------:R-:W2:Y:S04]  /*3dec0*/  LDL.LU.64 R82, [R1+0x958] ;  /* 0x0009580001527983 */ /* 0x000ea80000300a00 */
[----:B------:R-:W2:Y:S04]  /*3ded0*/  LDL.LU.64 R84, [R1+0x940] ;  /* 0x0009400001547983 */ /* 0x000ea80000300a00 */
[----:B------:R-:W2:Y:S04]  /*3dee0*/  LDL.LU.64 R86, [R1+0x948] ;  /* 0x0009480001567983 */ /* 0x000ea80000300a00 */
[----:B------:R-:W1:Y:S04]  /*3def0*/  LDL.LU.64 R68, [R1+0x930] ;  /* 0x0009300001447983 */ /* 0x000e680000300a00 */
[----:B------:R-:W1:Y:S04]  /*3df00*/  LDL.LU.64 R70, [R1+0x938] ;  /* 0x0009380001467983 */ /* 0x000e680000300a00 */
        /* <DEDUP_REMOVED lines=20> */
[----:B------:R-:W-:Y:S01]  /*3e050*/  IMAD.MOV.U32 R58, RZ, RZ, R92 ;  /* 0x000000ffff3a7224 */ /* 0x000fe200078e005c */
[----:B------:R-:W-:-:S02]  /*3e060*/  MOV R55, R93 ;  /* 0x0000005d00377202 */ /* 0x000fc40000000f00 */
[----:B---3--:R-:W3:Y:S01]  /*3e070*/  LDL.LU.64 R100, [R1+0x880] ;  /* 0x0008800001647983 */ /* 0x008ee20000300a00 */
[----:B------:R-:W-:-:S03]  /*3e080*/  IMAD.MOV.U32 R54, RZ, RZ, R94 ;  /* 0x000000ffff367224 */ /* 0x000fc600078e005e */
[----:B------:R-:W3:Y:S01]  /*3e090*/  LDL.LU.64 R102, [R1+0x888] ;  /* 0x0008880001667983 */ /* 0x000ee20000300a00 */
[----:B------:R-:W-:-:S03]  /*3e0a0*/  IMAD.MOV.U32 R252, RZ, RZ, R95 ;  /* 0x000000fffffc7224 */ /* 0x000fc600078e005f */
[----:B------:R-:W3:Y:S04]  /*3e0b0*/  LDL.LU.64 R92, [R1+0x860] ;  /* 0x00086000015c7983 */ /* 0x000ee80000300a00 */
[----:B------:R-:W3:Y:S04]  /*3e0c0*/  LDL.LU.64 R94, [R1+0x868] ;  /* 0x00086800015e7983 */ /* 0x000ee80000300a00 */
[----:B------:R-:W-:Y:S04]  /*3e0d0*/  STL.64 [R1+0x4ba8], R74 ;  /* 0x004ba84a01007387 */ /* 0x000fe80000100a00 */
[----:B------:R1:W-:Y:S01]  /*3e0e0*/  STL.64 [R1+0x4ba0], R72 ;  /* 0x004ba04801007387 */ /* 0x0003e20000100a00 */
[C---:B----4-:R-:W-:Y:S08]  /*3e0f0*/  HMMA.1688.F32.TF32 R96, R88.reuse, R20, R96 ;  /* 0x000000145860723c */ /* 0x050ff00000081060 */
[C---:B--2---:R-:W-:Y:S08]  /*3e100*/  HMMA.1688.F32.TF32 R248, R88.reuse, R16, R152 ;  /* 0x0000001058f8723c */ /* 0x044ff00000081098 */
[C---:B------:R-:W-:Y:S08]  /*3e110*/  HMMA.1688.F32.TF32 R80, R88.reuse, R12, R80 ;  /* 0x0000000c5850723c */ /* 0x040ff00000081050 */
[C---:B------:R-:W-:Y:S08]  /*3e120*/  HMMA.1688.F32.TF32 R84, R88.reuse, R8, R84 ;  /* 0x000000085854723c */ /* 0x040ff00000081054 */
[----:B-1----:R-:W-:Y:S01]  /*3e130*/  HMMA.1688.F32.TF32 R68, R88, R4, R68 ;  /* 0x000000045844723c */ /* 0x002fe20000081044 */
[----:B------:R-:W-:Y:S04]  /*3e140*/  STL.64 [R1+0x4bb8], R98 ;  /* 0x004bb86201007387 */ /* 0x000fe80000100a00 */
[----:B------:R-:W-:Y:S04]  /*3e150*/  STL.64 [R1+0x4bb0], R96 ;  /* 0x004bb06001007387 */ /* 0x000fe80000100a00 */
[----:B------:R-:W-:Y:S04]  /*3e160*/  STL.64 [R1+0x4bc8], R250 ;  /* 0x004bc8fa01007387 */ /* 0x000fe80000100a00 */
[----:B------:R-:W-:Y:S04]  /*3e170*/  STL.64 [R1+0x4bc0], R248 ;  /* 0x004bc0f801007387 */ /* 0x000fe80000100a00 */
[----:B------:R-:W-:Y:S01]  /*3e180*/  STL.64 [R1+0x4bd8], R82 ;  /* 0x004bd85201007387 */ /* 0x000fe20000100a00 */
[C---:B------:R-:W-:Y:S03]  /*3e190*/  HMMA.1688.F32.TF32 R72, R76.reuse, R48, R144 ;  /* 0x000000304c48723c */ /* 0x040fe60000081090 */
[----:B------:R1:W-:Y:S04]  /*3e1a0*/  STL.64 [R1+0x4bd0], R80 ;  /* 0x004bd05001007387 */ /* 0x0003e80000100a00 */
[----:B------:R-:W-:Y:S04]  /*3e1b0*/  STL.64 [R1+0x4be8], R86 ;  /* 0x004be85601007387 */ /* 0x000fe80000100a00 */
[----:B------:R-:W-:Y:S04]  /*3e1c0*/  STL.64 [R1+0x4be0], R84 ;  /* 0x004be05401007387 */ /* 0x000fe80000100a00 */
[----:B------:R-:W-:Y:S04]  /*3e1d0*/  STL.64 [R1+0x4bf8], R70 ;  /* 0x004bf84601007387 */ /* 0x000fe80000100a00 */
[----:B------:R2:W-:Y:S01]  /*3e1e0*/  STL.64 [R1+0x4bf0], R68 ;  /* 0x004bf04401007387 */ /* 0x0005e20000100a00 */
[C---:B-1----:R-:W-:Y:S08]  /*3e1f0*/  HMMA.1688.F32.TF32 R80, R76.reuse, R40, R136 ;  /* 0x000000284c50723c */ /* 0x042ff00000081088 */
[C---:B--2---:R-:W-:Y:S01]  /*3e200*/  HMMA.1688.F32.TF32 R68, R76.reuse, R44, R140 ;  /* 0x0000002c4c44723c */ /* 0x044fe2000008108c */
[----:B------:R-:W-:Y:S04]  /*3e210*/  STL.64 [R1+0x90], R72 ;  /* 0x0000904801007387 */ /* 0x000fe80000100a00 */
[----:B------:R1:W-:Y:S03]  /*3e220*/  STL.64 [R1+0x98], R74 ;  /* 0x0000984a01007387 */ /* 0x0003e60000100a00 */
[C---:B-1----:R-:W-:Y:S11]  /*3e230*/  HMMA.1688.F32.TF32 R72, R76.reuse, R36, R132 ;  /* 0x000000244c48723c */ /* 0x042ff60000081084 */
[----:B------:R-:W-:Y:S04]  /*3e240*/  STL.64 [R1+0xa0], R68 ;  /* 0x0000a04401007387 */ /* 0x000fe80000100a00 */
[----:B------:R1:W-:Y:S04]  /*3e250*/  STL.64 [R1+0xa8], R70 ;  /* 0x0000a84601007387 */ /* 0x0003e80000100a00 */
[----:B------:R-:W-:Y:S04]  /*3e260*/  STL.64 [R1+0xb0], R80 ;  /* 0x0000b05001007387 */ /* 0x000fe80000100a00 */
[----:B------:R2:W-:Y:S01]  /*3e270*/  STL.64 [R1+0xb8], R82 ;  /* 0x0000b85201007387 */ /* 0x0005e20000100a00 */
[C---:B-1----:R-:W-:Y:S08]  /*3e280*/  HMMA.1688.F32.TF32 R68, R76.reuse, R32, R128 ;  /* 0x000000204c44723c */ /* 0x042ff00000081080 */
[C---:B--2---:R-:W-:Y:S01]  /*3e290*/  HMMA.1688.F32.TF32 R80, R76.reuse, R28, R124 ;  /* 0x0000001c4c50723c */ /* 0x044fe2000008107c */
[----:B------:R-:W-:Y:S04]  /*3e2a0*/  STL.64 [R1+0xc0], R72 ;  /* 0x0000c04801007387 */ /* 0x000fe80000100a00 */
[----:B------:R-:W-:Y:S06]  /*3e2b0*/  STL.64 [R1+0xc8], R74 ;  /* 0x0000c84a01007387 */ /* 0x000fec0000100a00 */
[----:B------:R1:W-:Y:S04]  /*3e2c0*/  STL.64 [R1+0xd0], R68 ;  /* 0x0000d04401007387 */ /* 0x0003e80000100a00 */
[----:B------:R2:W-:Y:S04]  /*3e2d0*/  STL.64 [R1+0xd8], R70 ;  /* 0x0000d84601007387 */ /* 0x0005e80000100a00 */
[----:B-1----:R-:W4:Y:S04]  /*3e2e0*/  LDL.LU.64 R68, [R1+0x780] ;  /* 0x0007800001447983 */ /* 0x002f280000300a00 */
[----:B------:R-:W-:Y:S04]  /*3e2f0*/  STL.64 [R1+0xf0], R80 ;  /* 0x0000f05001007387 */ /* 0x000fe80000100a00 */
[----:B------:R1:W-:Y:S04]  /*3e300*/  STL.64 [R1+0xf8], R82 ;  /* 0x0000f85201007387 */ /* 0x0003e80000100a00 */
[----:B--2---:R-:W4:Y:S01]  /*3e310*/  LDL.LU.64 R70, [R1+0x788] ;  /* 0x0007880001467983 */ /* 0x004f220000300a00 */
[C---:B------:R-:W-:Y:S08]  /*3e320*/  HMMA.1688.F32.TF32 R72, R76.reuse, R24, R120 ;  /* 0x000000184c48723c */ /* 0x040ff00000081078 */
[C---:B-1----:R-:W-:Y:S11]  /*3e330*/  HMMA.1688.F32.TF32 R80, R76.reuse, R20, R116 ;  /* 0x000000144c50723c */ /* 0x042ff60000081074 */
[----:B------:R-:W-:Y:S04]  /*3e340*/  STL.64 [R1+0x130], R72 ;  /* 0x0001304801007387 */ /* 0x000fe80000100a00 */
[----:B------:R1:W-:Y:S02]  /*3e350*/  STL.64 [R1+0x138], R74 ;  /* 0x0001384a01007387 */ /* 0x0003e40000100a00 */
[C---:B-1----:R-:W-:Y:S02]  /*3e360*/  HMMA.1688.F32.TF32 R72, R76.reuse, R16, R112 ;  /* 0x000000104c48723c */ /* 0x042fe40000081070 */
[----:B------:R-:W-:Y:S04]  /*3e370*/  STL.64 [R1+0x1b0], R80 ;  /* 0x0001b05001007387 */ /* 0x000fe80000100a00 */
[----:B------:R3:W-:Y:S02]  /*3e380*/  STL.64 [R1+0x1b8], R82 ;  /* 0x0001b85201007387 */ /* 0x0007e40000100a00 */
[C---:B------:R-:W-:Y:S08]  /*3e390*/  HMMA.1688.F32.TF32 R84, R76.reuse, R12, R108 ;  /* 0x0000000c4c54723c */ /* 0x040ff0000008106c */
[C---:B---3--:R-:W-:Y:S03]  /*3e3a0*/  HMMA.1688.F32.TF32 R80, R76.reuse, R8, R100 ;  /* 0x000000084c50723c */ /* 0x048fe60000081064 */
[----:B------:R-:W-:Y:S04]  /*3e3b0*/  STL.64 [R1+0x1c0], R72 ;  /* 0x0001c04801007387 */ /* 0x000fe80000100a00 */
[----:B------:R1:W-:Y:S02]  /*3e3c0*/  STL.64 [R1+0x1c8], R74 ;  /* 0x0001c84a01007387 */ /* 0x0003e40000100a00 */
[----:B-1----:R-:W-:Y:S02]  /*3e3d0*/  HMMA.1688.F32.TF32 R72, R76, R4, R92 ;  /* 0x000000044c48723c */ /* 0x002fe4000008105c */
[----:B------:R1:W-:Y:S04]  /*3e3e0*/  STL.64 [R1+0x1e0], R84 ;  /* 0x0001e05401007387 */ /* 0x0003e80000100a00 */
[----:B------:R2:W-:Y:S04]  /*3e3f0*/  STL.64 [R1+0x1e8], R86 ;  /* 0x0001e85601007387 */ /* 0x0005e80000100a00 */
[----:B------:R-:W3:Y:S04]  /*3e400*/  LDL.LU.64 R88, [R1+0x7f0] ;  /* 0x0007f00001587983 */ /* 0x000ee80000300a00 */
[----:B------:R-:W-:Y:S04]  /*3e410*/  STL.64 [R1+0x210], R80 ;  /* 0x0002105001007387 */ /* 0x000fe80000100a00 */
[----:B------:R-:W-:Y:S04]  /*3e420*/  STL.64 [R1+0x218], R82 ;  /* 0x0002185201007387 */ /* 0x000fe80000100a00 */
[----:B------:R-:W3:Y:S04]  /*3e430*/  LDL.LU.64 R90, [R1+0x7f8] ;  /* 0x0007f800015a7983 */ /* 0x000ee80000300a00 */
[----:B------:R1:W-:Y:S04]  /*3e440*/  STL.64 [R1+0x200], R72 ;  /* 0x0002004801007387 */ /* 0x0003e80000100a00 */
[----:B------:R1:W-:Y:S04]  /*3e450*/  STL.64 [R1+0x208], R74 ;  /* 0x0002084a01007387 */ /* 0x0003e80000100a00 */
[----:B------:R-:W3:Y:S04]  /*3e460*/  LDL.LU.64 R108, [R1+0x840] ;  /* 0x00084000016c7983 */ /* 0x000ee80000300a00 */
        /* <DEDUP_REMOVED lines=19> */
[----:B-1----:R-:W3:Y:S04]  /*3e5a0*/  LDL.LU.64 R84, [R1+0x760] ;  /* 0x0007600001547983 */ /* 0x002ee80000300a00 */
[----:B--2---:R-:W2:Y:S04]  /*3e5b0*/  LDL.LU.64 R86, [R1+0x768] ;  /* 0x0007680001567983 */ /* 0x004ea80000300a00 */
        /* <DEDUP_REMOVED lines=8> */
[----:B----4-:R-:W-:Y:S03]  /*3e640*/  HMMA.1688.F32.TF32 R76, R156, R48, R68 ;  /* 0x000000309c4c723c */ /* 0x010fe60000081044 */
[----:B------:R-:W4:Y:S04]  /*3e650*/  LDL.LU.64 R68, [R1+0x320] ;  /* 0x0003200001447983 */ /* 0x000f280000300a00 */
[----:B------:R-:W4:-:S12]  /*3e660*/  LDL.LU.64 R70, [R1+0x328] ;  /* 0x0003280001467983 */ /* 0x000f180000300a00 */
[----:B------:R-:W-:Y:S04]  /*3e670*/  STL.64 [R1+0x4c08], R78 ;  /* 0x004c084e01007387 */ /* 0x000fe80000100a00 */
[----:B------:R2:W-:Y:S04]  /*3e680*/  STL.64 [R1+0x4c00], R76 ;  /* 0x004c004c01007387 */ /* 0x0005e80000100a00 */
[----:B------:R-:W4:Y:S04]  /*3e690*/  LDL.LU.64 R96, [R1+0x730] ;  /* 0x0007300001607983 */ /* 0x000f280000300a00 */
[----:B------:R-:W4:Y:S01]  /*3e6a0*/  LDL.LU.64 R98, [R1+0x738] ;  /* 0x0007380001627983 */ /* 0x000f220000300a00 */
[C---:B---3--:R-:W-:Y:S08]  /*3e6b0*/  HMMA.1688.F32.TF32 R88, R156.reuse, R44, R88 ;  /* 0x0000002c9c58723c */ /* 0x048ff00000081058 */
[----:B------:R-:W-:Y:S11]  /*3e6c0*/  HMMA.1688.F32.TF32 R108, R156, R40, R108 ;  /* 0x000000289c6c723c */ /* 0x000ff6000008106c */
[----:B------:R-:W-:Y:S04]  /*3e6d0*/  STL.64 [R1+0x4c18], R90 ;  /* 0x004c185a01007387 */ /* 0x000fe80000100a00 */
[----:B------:R1:W-:Y:S04]  /*3e6e0*/  STL.64 [R1+0x4c10], R88 ;  /* 0x004c105801007387 */ /* 0x0003e80000100a00 */
[----:B------:R-:W-:Y:S04]  /*3e6f0*/  STL.64 [R1+0x4c28], R110 ;  /* 0x004c286e01007387 */ /* 0x000fe80000100a00 */
[----:B------:R-:W-:Y:S01]  /*3e700*/  STL.64 [R1+0x4c20], R108 ;  /* 0x004c206c01007387 */ /* 0x000fe20000100a00 */
[----:B--2---:R-:W-:Y:S03]  /*3e710*/  HMMA.1688.F32.TF32 R76, R104, R48, R84 ;  /* 0x00000030684c723c */ /* 0x004fe60000081054 */
[----:B------:R-:W2:Y:S04]  /*3e720*/  LDL.LU.64 R84, [R1+0x720] ;  /* 0x0007200001547983 */ /* 0x000ea80000300a00 */
[----:B------:R-:W2:-:S12]  /*3e730*/  LDL.LU.64 R86, [R1+0x728] ;  /* 0x0007280001567983 */ /* 0x000e980000300a00 */
[----:B------:R-:W-:Y:S04]  /*3e740*/  STL.64 [R1+0x2a0], R76 ;  /* 0x0002a04c01007387 */ /* 0x000fe80000100a00 */
[----:B------:R3:W-:Y:S01]  /*3e750*/  STL.64 [R1+0x2a8], R78 ;  /* 0x0002a84e01007387 */ /* 0x0007e20000100a00 */
[C---:B-1----:R-:W-:Y:S08]  /*3e760*/  HMMA.1688.F32.TF32 R88, R104.reuse, R40, R140 ;  /* 0x000000286858723c */ /* 0x042ff0000008108c */
[----:B---3--:R-:W-:Y:S01]  /*3e770*/  HMMA.1688.F32.TF32 R76, R104, R44, R72 ;  /* 0x0000002c684c723c */ /* 0x008fe20000081048 */
[----:B------:R-:W3:Y:S04]  /*3e780*/  LDL.LU.64 R72, [R1+0x710] ;  /* 0x0007100001487983 */ /* 0x000ee80000300a00 */
[----:B------:R-:W3:-:S14]  /*3e790*/  LDL.LU.64 R74, [R1+0x718] ;  /* 0x00071800014a7983 */ /* 0x000edc0000300a00 */
[----:B------:R-:W-:Y:S04]  /*3e7a0*/  STL.64 [R1+0x2c0], R76 ;  /* 0x0002c04c01007387 */ /* 0x000fe80000100a00 */
[----:B------:R1:W-:Y:S02]  /*3e7b0*/  STL.64 [R1+0x2c8], R78 ;  /* 0x0002c84e01007387 */ /* 0x0003e40000100a00 */
[C---:B-1----:R-:W-:Y:S02]  /*3e7c0*/  HMMA.1688.F32.TF32 R76, R104.reuse, R36, R80 ;  /* 0x00000024684c723c */ /* 0x042fe40000081050 */
[----:B------:R-:W3:Y:S04]  /*3e7d0*/  LDL.LU.64 R80, [R1+0x700] ;  /* 0x0007000001507983 */ /* 0x000ee80000300a00 */
[----:B------:R-:W-:Y:S04]  /*3e7e0*/  STL.64 [R1+0x2f0], R88 ;  /* 0x0002f05801007387 */ /* 0x000fe80000100a00 */
[----:B------:R1:W-:Y:S04]  /*3e7f0*/  STL.64 [R1+0x2f8], R90 ;  /* 0x0002f85a01007387 */ /* 0x0003e80000100a00 */
[----:B------:R-:W3:Y:S01]  /*3e800*/  LDL.LU.64 R82, [R1+0x708] ;  /* 0x0007080001527983 */ /* 0x000ee20000300a00 */
[C---:B-1----:R-:W-:Y:S04]  /*3e810*/  HMMA.1688.F32.TF32 R88, R104.reuse, R32, R100 ;  /* 0x000000206858723c */ /* 0x042fe80000081064 */
[----:B------:R1:W-:Y:S04]  /*3e820*/  STL.64 [R1+0x300], R76 ;  /* 0x0003004c01007387 */ /* 0x0003e80000100a00 */
[----:B------:R1:W-:Y:S04]  /*3e830*/  STL.64 [R1+0x308], R78 ;  /* 0x0003084e01007387 */ /* 0x0003e80000100a00 */
[----:B-1----:R-:W3:Y:S04]  /*3e840*/  LDL.LU.64 R76, [R1+0x6f0] ;  /* 0x0006f000014c7983 */ /* 0x002ee80000300a00 */
[----:B------:R-:W3:Y:S04]  /*3e850*/  LDL.LU.64 R78, [R1+0x6f8] ;  /* 0x0006f800014e7983 */ /* 0x000ee80000300a00 */
[----:B------:R-:W-:Y:S04]  /*3e860*/  STL.64 [R1+0x310], R88 ;  /* 0x0003105801007387 */ /* 0x000fe80000100a00 */
[----:B------:R4:W-:Y:S02]  /*3e870*/  STL.64 [R1+0x318], R90 ;  /* 0x0003185a01007387 */ /* 0x0009e40000100a00 */
[----:B----4-:R-:W-:Y:S02]  /*3e880*/  HMMA.1688.F32.TF32 R88, R104, R28, R68 ;  /* 0x0000001c6858723c */ /* 0x010fe40000081044 */
[----:B------:R-:W4:Y:S04]  /*3e890*/  LDL.LU.64 R68, [R1+0x6e0] ;  /* 0x0006e00001447983 */ /* 0x000f280000300a00 */
[----:B------:R-:W4:-:S13]  /*3e8a0*/  LDL.LU.64 R70, [R1+0x6e8] ;  /* 0x0006e80001467983 */ /* 0x000f1a0000300a00 */
[----:B------:R-:W-:Y:S04]  /*3e8b0*/  STL.64 [R1+0x320], R88 ;  /* 0x0003205801007387 */ /* 0x000fe80000100a00 */
[----:B------:R1:W-:Y:S04]  /*3e8c0*/  STL.64 [R1+0x328], R90 ;  /* 0x0003285a01007387 */ /* 0x0003e80000100a00 */
[----:B------:R-:W4:Y:S04]  /*3e8d0*/  LDL.LU.64 R108, [R1+0x6c0] ;  /* 0x0006c000016c7983 */ /* 0x000f280000300a00 */
[----:B------:R-:W4:Y:S01]  /*3e8e0*/  LDL.LU.64 R110, [R1+0x6c8] ;  /* 0x0006c800016e7983 */ /* 0x000f220000300a00 */
[----:B-1----:R-:W-:-:S15]  /*3e8f0*/  HMMA.1688.F32.TF32 R88, R104, R24, R96 ;  /* 0x000000186858723c */ /* 0x002fde0000081060 */
[----:B------:R-:W-:-:S04]  /*3e900*/  NOP ;  /* 0x0000000000007918 */ /* 0x000fc80000000000 */
[----:B------:R-:W-:Y:S04]  /*3e910*/  STL.64 [R1+0x330], R88 ;  /* 0x0003305801007387 */ /* 0x000fe80000100a00 */
[----:B------:R-:W-:Y:S04]  /*3e920*/  STL.64 [R1+0x338], R90 ;  /* 0x0003385a01007387 */ /* 0x000fe80000100a00 */
[----:B------:R-:W4:Y:S04]  /*3e930*/  LDL.LU.64 R100, [R1+0x6b0] ;  /* 0x0006b00001647983 */ /* 0x000f280000300a00 */
[----:B------:R-:W4:Y:S01]  /*3e940*/  LDL.LU.64 R102, [R1+0x6b8] ;  /* 0x0006b80001667983 */ /* 0x000f220000300a00 */
[----:B--2---:R-:W-:-:S15]  /*3e950*/  HMMA.1688.F32.TF32 R84, R104, R20, R84 ;  /* 0x000000146854723c */ /* 0x004fde0000081054 */
[----:B------:R-:W-:-:S04]  /*3e960*/  NOP ;  /* 0x0000000000007918 */ /* 0x000fc80000000000 */
[----:B------:R-:W-:Y:S04]  /*3e970*/  STL.64 [R1+0x350], R84 ;  /* 0x0003505401007387 */ /* 0x000fe80000100a00 */
[----:B------:R3:W-:Y:S02]  /*3e980*/  STL.64 [R1+0x358], R86 ;  /* 0x0003585601007387 */ /* 0x0007e40000100a00 */
[----:B---3--:R-:W-:Y:S02]  /*3e990*/  HMMA.1688.F32.TF32 R84, R104, R16, R72 ;  /* 0x000000106854723c */ /* 0x008fe40000081048 */
[----:B------:R-:W2:Y:S04]  /*3e9a0*/  LDL.LU.64 R72, [R1+0x6a0] ;  /* 0x0006a00001487983 */ /* 0x000ea80000300a00 */
[----:B------:R-:W2:-:S13]  /*3e9b0*/  LDL.LU.64 R74, [R1+0x6a8] ;  /* 0x0006a800014a7983 */ /* 0x000e9a0000300a00 */
[----:B------:R1:W-:Y:S04]  /*3e9c0*/  STL.64 [R1+0x370], R84 ;  /* 0x0003705401007387 */ /* 0x0003e80000100a00 */
[----:B------:R3:W-:Y:S04]  /*3e9d0*/  STL.64 [R1+0x378], R86 ;  /* 0x0003785601007387 */ /* 0x0007e80000100a00 */
[----:B------:R-:W2:Y:S04]  /*3e9e0*/  LDL.LU.64 R96, [R1+0x690] ;  /* 0x0006900001607983 */ /* 0x000ea80000300a00 */
[----:B------:R-:W2:Y:S04]  /*3e9f0*/  LDL.LU.64 R98, [R1+0x698] ;  /* 0x0006980001627983 */ /* 0x000ea80000300a00 */
[----:B------:R-:W2:Y:S04]  /*3ea00*/  LDL.LU.64 R88, [R1+0x680] ;  /* 0x0006800001587983 */ /* 0x000ea80000300a00 */
[----:B------:R-:W2:Y:S01]  /*3ea10*/  LDL.LU.64 R90, [R1+0x688] ;  /* 0x00068800015a7983 */ /* 0x000ea20000300a00 */
[C---:B------:R-:W-:Y:S08]  /*3ea20*/  HMMA.1688.F32.TF32 R80, R104.reuse, R12, R80 ;  /* 0x0000000c6850723c */ /* 0x040ff00000081050 */
[C---:B------:R-:W-:Y:S11]  /*3ea30*/  HMMA.1688.F32.TF32 R76, R104.reuse, R8, R76 ;  /* 0x00000008684c723c */ /* 0x040ff6000008104c */
[----:B------:R3:W-:Y:S04]  /*3ea40*/  STL.64 [R1+0x380], R80 ;  /* 0x0003805001007387 */ /* 0x0007e80000100a00 */
[----:B------:R4:W-:Y:S04]  /*3ea50*/  STL.64 [R1+0x388], R82 ;  /* 0x0003885201007387 */ /* 0x0009e80000100a00 */
[----:B-1----:R-:W2:Y:S04]  /*3ea60*/  LDL.LU.64 R84, [R1+0x670] ;  /* 0x0006700001547983 */ /* 0x002ea80000300a00 */
[----:B---3--:R-:W3:Y:S01]  /*3ea70*/  LDL.LU.64 R86, [R1+0x678] ;  /* 0x0006780001567983 */ /* 0x008ee20000300a00 */
[----:B----4-:R-:W-:Y:S03]  /*3ea80*/  HMMA.1688.F32.TF32 R68, R104, R4, R68 ;  /* 0x000000046844723c */ /* 0x010fe60000081044 */
[----:B------:R1:W-:Y:S04]  /*3ea90*/  STL.64 [R1+0x3a0], R76 ;  /* 0x0003a04c01007387 */ /* 0x0003e80000100a00 */
[----:B------:R4:W-:Y:S04]  /*3eaa0*/  STL.64 [R1+0x3a8], R78 ;  /* 0x0003a84e01007387 */ /* 0x0009e80000100a00 */
[----:B------:R-:W3:Y:S04]  /*3eab0*/  LDL.LU.64 R80, [R1+0x660] ;  /* 0x0006600001507983 */ /* 0x000ee80000300a00 */
[----:B------:R-:W3:Y:S04]  /*3eac0*/  LDL.LU.64 R82, [R1+0x668] ;  /* 0x0006680001527983 */ /* 0x000ee80000300a00 */
[----:B------:R4:W-:Y:S04]  /*3ead0*/  STL.64 [R1+0x390], R68 ;  /* 0x0003904401007387 */ /* 0x0009e80000100a00 */
[----:B------:R4:W-:Y:S04]  /*3eae0*/  STL.64 [R1+0x398], R70 ;  /* 0x0003984601007387 */ /* 0x0009e80000100a00 */
[----:B-1----:R-:W3:Y:S04]  /*3eaf0*/  LDL.LU.64 R76, [R1+0x650] ;  /* 0x00065000014c7983 */ /* 0x002ee80000300a00 */
[----:B----4-:R-:W4:Y:S04]  /*3eb00*/  LDL.LU.64 R78, [R1+0x658] ;  /* 0x00065800014e7983 */ /* 0x010f280000300a00 */
[----:B------:R-:W3:Y:S04]  /*3eb10*/  LDL.LU.64 R68, [R1+0x640] ;  /* 0x0006400001447983 */ /* 0x000ee80000300a00 */
[----:B------:R-:W3:Y:S01]  /*3eb20*/  LDL.LU.64 R70, [R1+0x648] ;  /* 0x0006480001467983 */ /* 0x000ee20000300a00 */
[C---:B------:R-:W-:Y:S03]  /*3eb30*/  HMMA.1688.F32.TF32 R112, R156.reuse, R36, R112 ;  /* 0x000000249c70723c */ /* 0x040fe60000081070 */
[----:B------:R-:W4:Y:S04]  /*3eb40*/  LDL.LU.64 R192, [R1+0x630] ;  /* 0x0006300001c07983 */ /* 0x000f280000300a00 */
[----:B------:R-:W4:Y:S01]  /*3eb50*/  LDL.LU.64 R194, [R1+0x638] ;  /* 0x0006380001c27983 */ /* 0x000f220000300a00 */
[C---:B------:R-:W-:Y:S08]  /*3eb60*/  HMMA.1688.F32.TF32 R116, R156.reuse, R32, R116 ;  /* 0x000000209c74723c */ /* 0x040ff00000081074 */
[C---:B------:R-:W-:Y:S08]  /*3eb70*/  HMMA.1688.F32.TF32 R120, R156.reuse, R28, R120 ;  /* 0x0000001c9c78723c */ /* 0x040ff00000081078 */
[C---:B------:R-:W-:Y:S08]  /*3eb80*/  HMMA.1688.F32.TF32 R124, R156.reuse, R24, R124 ;  /* 0x000000189c7c723c */ /* 0x040ff0000008107c */
[C---:B------:R-:W-:Y:S08]  /*3eb90*/  HMMA.1688.F32.TF32 R128, R156.reuse, R20, R128 ;  /* 0x000000149c80723c */ /* 0x040ff00000081080 */
[C---:B------:R-:W-:Y:S08]  /*3eba0*/  HMMA.1688.F32.TF32 R132, R156.reuse, R16, R132 ;  /* 0x000000109c84723c */ /* 0x040ff00000081084 */
[C---:B------:R-:W-:Y:S08]  /*3ebb0*/  HMMA.1688.F32.TF32 R136, R156.reuse, R12, R136 ;  /* 0x0000000c9c88723c */ /* 0x040ff00000081088 */
[C---:B------:R-:W-:Y:S08]  /*3ebc0*/  HMMA.1688.F32.TF32 R92, R156.reuse, R8, R92 ;  /* 0x000000089c5c723c */ /* 0x040ff0000008105c */
[----:B------:R-:W-:Y:S01]  /*3ebd0*/  HMMA.1688.F32.TF32 R156, R156, R4, R144 ;  /* 0x000000049c9c723c */ /* 0x000fe20000081090 */
[----:B------:R-:W4:Y:S04]  /*3ebe0*/  LDL.LU.64 R144, [R1+0x620] ;  /* 0x0006200001907983 */ /* 0x000f280000300a00 */
[----:B------:R-:W4:Y:S03]  /*3ebf0*/  LDL.LU.64 R146, [R1+0x628] ;  /* 0x0006280001927983 */ /* 0x000f260000300a00 */
[C---:B------:R-:W-:Y:S08]  /*3ec00*/  HMMA.1688.F32.TF32 R104, R148.reuse, R48, R108 ;  /* 0x000000309468723c */ /* 0x040ff0000008106c */
[C---:B------:R-:W-:Y:S08]  /*3ec10*/  HMMA.1688.F32.TF32 R140, R148.reuse, R44, R100 ;  /* 0x0000002c948c723c */ /* 0x040ff00000081064 */
[C---:B--2---:R-:W-:Y:S01]  /*3ec20*/  HMMA.1688.F32.TF32 R164, R148.reuse, R40, R72 ;  /* 0x0000002894a4723c */ /* 0x044fe20000081048 */
[----:B------:R-:W2:Y:S04]  /*3ec30*/  LDL.LU.64 R72, [R1+0x610] ;  /* 0x0006100001487983 */ /* 0x000ea80000300a00 */
[----:B------:R-:W2:Y:S04]  /*3ec40*/  LDL.LU.64 R74, [R1+0x618] ;  /* 0x00061800014a7983 */ /* 0x000ea80000300a00 */
[----:B------:R-:W2:Y:S04]  /*3ec50*/  LDL.LU.64 R196, [R1+0x3d0] ;  /* 0x0003d00001c47983 */ /* 0x000ea80000300a00 */
[----:B------:R-:W2:Y:S04]  /*3ec60*/  LDL.LU.64 R198, [R1+0x3d8] ;  /* 0x0003d80001c67983 */ /* 0x000ea80000300a00 */
[----:B------:R-:W2:Y:S04]  /*3ec70*/  LDL.LU.64 R152, [R1+0x3c0] ;  /* 0x0003c00001987983 */ /* 0x000ea80000300a00 */
[----:B------:R-:W2:Y:S04]  /*3ec80*/  LDL.LU.64 R154, [R1+0x3c8] ;  /* 0x0003c800019a7983 */ /* 0x000ea80000300a00 */
[----:B------:R-:W2:Y:S01]  /*3ec90*/  LDL.LU.64 R108, [R1+0x3e0] ;  /* 0x0003e000016c7983 */ /* 0x000ea20000300a00 */
[C---:B------:R-:W-:Y:S03]  /*3eca0*/  HMMA.1688.F32.TF32 R168, R148.reuse, R36, R96 ;  /* 0x0000002494a8723c */ /* 0x040fe60000081060 */
[----:B------:R-:W2:Y:S04]  /*3ecb0*/  LDL.LU.64 R110, [R1+0x3e8] ;  /* 0x0003e800016e7983 */ /* 0x000ea80000300a00 */
[----:B------:R-:W2:Y:S01]  /*3ecc0*/  LDL.LU.64 R100, [R1+0x3f0] ;  /* 0x0003f00001647983 */ /* 0x000ea20000300a00 */
[C---:B------:R-:W-:Y:S03]  /*3ecd0*/  HMMA.1688.F32.TF32 R172, R148.reuse, R32, R88 ;  /* 0x0000002094ac723c */ /* 0x040fe60000081058 */
[----:B------:R-:W2:Y:S04]  /*3ece0*/  LDL.LU.64 R102, [R1+0x3f8] ;  /* 0x0003f80001667983 */ /* 0x000ea80000300a00 */
[----:B------:R-:W2:Y:S04]  /*3ecf0*/  LDL.LU.64 R96, [R1+0x400] ;  /* 0x0004000001607983 */ /* 0x000ea80000300a00 */
[----:B------:R-:W2:Y:S04]  /*3ed00*/  LDL.LU.64 R98, [R1+0x408] ;  /* 0x0004080001627983 */ /* 0x000ea80000300a00 */
[----:B------:R-:W2:Y:S04]  /*3ed10*/  LDL.LU.64 R88, [R1+0x420] ;  /* 0x0004200001587983 */ /* 0x000ea80000300a00 */
[----:B------:R-:W2:Y:S01]  /*3ed20*/  LDL.LU.64 R90, [R1+0x428] ;  /* 0x00042800015a7983 */ /* 0x000ea20000300a00 */
[C---:B---3--:R-:W-:Y:S03]  /*3ed30*/  HMMA.1688.F32.TF32 R188, R148.reuse, R16, R68 ;  /* 0x0000001094bc723c */ /* 0x048fe60000081044 */
[----:B------:R-:W3:Y:S04]  /*3ed40*/  LDL.LU.64 R68, [R1+0x430] ;  /* 0x0004300001447983 */ /* 0x000ee80000300a00 */
[----:B------:R-:W3:Y:S01]  /*3ed50*/  LDL.LU.64 R70, [R1+0x438] ;  /* 0x0004380001467983 */ /* 0x000ee20000300a00 */
[C---:B------:R-:W-:Y:S03]  /*3ed60*/  HMMA.1688.F32.TF32 R176, R148.reuse, R28, R84 ;  /* 0x0000001c94b0723c */ /* 0x040fe60000081054 */
[----:B------:R-:W3:Y:S04]  /*3ed70*/  LDL.LU.64 R84, [R1+0x600] ;  /* 0x0006000001547983 */ /* 0x000ee80000300a00 */
[----:B------:R-:W3:Y:S01]  /*3ed80*/  LDL.LU.64 R86, [R1+0x608] ;  /* 0x0006080001567983 */ /* 0x000ee20000300a00 */
[C---:B------:R-:W-:Y:S03]  /*3ed90*/  HMMA.1688.F32.TF32 R180, R148.reuse, R24, R80 ;  /* 0x0000001894b4723c */ /* 0x040fe60000081050 */
[----:B------:R-:W3:Y:S04]  /*3eda0*/  LDL.LU.64 R80, [R1+0x460] ;  /* 0x0004600001507983 */ /* 0x000ee80000300a00 */
[----:B------:R-:W3:Y:S01]  /*3edb0*/  LDL.LU.64 R82, [R1+0x468] ;  /* 0x0004680001527983 */ /* 0x000ee20000300a00 */
[C---:B----4-:R-:W-:Y:S03]  /*3edc0*/  HMMA.1688.F32.TF32 R184, R148.reuse, R20, R76 ;  /* 0x0000001494b8723c */ /* 0x050fe6000008104c */
[----:B------:R-:W4:Y:S04]  /*3edd0*/  LDL.LU.64 R76, [R1+0x490] ;  /* 0x00049000014c7983 */ /* 0x000f280000300a00 */
[----:B------:R-:W4:Y:S01]  /*3ede0*/  LDL.LU.64 R78, [R1+0x498] ;  /* 0x00049800014e7983 */ /* 0x000f220000300a00 */
[C---:B------:R-:W-:Y:S08]  /*3edf0*/  HMMA.1688.F32.TF32 R192, R148.reuse, R12, R192 ;  /* 0x0000000c94c0723c */ /* 0x040ff000000810c0 */
[C---:B------:R-:W-:Y:S08]  /*3ee00*/  HMMA.1688.F32.TF32 R144, R148.reuse, R8, R144 ;  /* 0x000000089490723c */ /* 0x040ff00000081090 */
[----:B--2---:R-:W-:Y:S01]  /*3ee10*/  HMMA.1688.F32.TF32 R148, R148, R4, R72 ;  /* 0x000000049494723c */ /* 0x004fe20000081048 */
[----:B------:R-:W2:Y:S04]  /*3ee20*/  LDL.LU.64 R72, [R1+0x4c0] ;  /* 0x0004c00001487983 */ /* 0x000ea80000300a00 */
[----:B------:R-:W2:Y:S03]  /*3ee30*/  LDL.LU.64 R74, [R1+0x4c8] ;  /* 0x0004c800014a7983 */ /* 0x000ea60000300a00 */
[C---:B------:R-:W-:Y:S08]  /*3ee40*/  HMMA.1688.F32.TF32 R200, R160.reuse, R48, R196 ;  /* 0x00000030a0c8723c */ /* 0x040ff000000810c4 */
[C---:B------:R-:W-:Y:S08]  /*3ee50*/  HMMA.1688.F32.TF32 R196, R160.reuse, R44, R152 ;  /* 0x0000002ca0c4723c */ /* 0x040ff00000081098 */
[C---:B------:R-:W-:Y:S08]  /*3ee60*/  HMMA.1688.F32.TF32 R152, R160.reuse, R40, R108 ;  /* 0x00000028a098723c */ /* 0x040ff0000008106c */
[C---:B------:R-:W-:Y:S08]  /*3ee70*/  HMMA.1688.F32.TF32 R108, R160.reuse, R36, R100 ;  /* 0x00000024a06c723c */ /* 0x040ff00000081064 */
[C---:B------:R-:W-:Y:S08]  /*3ee80*/  HMMA.1688.F32.TF32 R100, R160.reuse, R32, R96 ;  /* 0x00000020a064723c */ /* 0x040ff00000081060 */
[C---:B------:R-:W-:Y:S01]  /*3ee90*/  HMMA.1688.F32.TF32 R96, R160.reuse, R28, R88 ;  /* 0x0000001ca060723c */ /* 0x040fe20000081058 */
        /* <DEDUP_REMOVED lines=10> */
[C---:B---3--:R-:W-:Y:S03]  /*3ef40*/  HMMA.1688.F32.TF32 R88, R160.reuse, R24, R68 ;  /* 0x00000018a058723c */ /* 0x048fe60000081044 */
[----:B------:R-:W3:Y:S04]  /*3ef50*/  LDL.LU.64 R68, [R1+0x4b0] ;  /* 0x0004b00001447983 */ /* 0x000ee80000300a00 */
[----:B------:R-:W-:Y:S04]  /*3ef60*/  STL.64 [R1+0x420], R96 ;  /* 0x0004206001007387 */ /* 0x000fe80000100a00 */
[----:B------:R-:W-:Y:S04]  /*3ef70*/  STL.64 [R1+0x428], R98 ;  /* 0x0004286201007387 */ /* 0x000fe80000100a00 */
[----:B------:R-:W3:Y:S04]  /*3ef80*/  LDL.LU.64 R70, [R1+0x4b8] ;  /* 0x0004b80001467983 */ /* 0x000ee80000300a00 */
[----:B------:R-:W-:Y:S04]  /*3ef90*/  STL.64 [R1+0x430], R88 ;  /* 0x0004305801007387 */ /* 0x000fe80000100a00 */
[----:B------:R1:W-:Y:S01]  /*3efa0*/  STL.64 [R1+0x438], R90 ;  /* 0x0004385a01007387 */ /* 0x0003e20000100a00 */
[C---:B----4-:R-:W-:Y:S08]  /*3efb0*/  HMMA.1688.F32.TF32 R76, R160.reuse, R12, R76 ;  /* 0x0000000ca04c723c */ /* 0x050ff0000008104c */
[C---:B-1----:R-:W-:Y:S08]  /*3efc0*/  HMMA.1688.F32.TF32 R88, R160.reuse, R20, R84 ;  /* 0x00000014a058723c */ /* 0x042ff00000081054 */
[C---:B------:R-:W-:Y:S11]  /*3efd0*/  HMMA.1688.F32.TF32 R84, R160.reuse, R16, R80 ;  /* 0x00000010a054723c */ /* 0x040ff60000081050 */
[----:B------:R-:W-:Y:S04]  /*3efe0*/  STL.64 [R1+0x450], R88 ;  /* 0x0004505801007387 */ /* 0x000fe80000100a00 */
[----:B------:R-:W-:Y:S04]  /*3eff0*/  STL.64 [R1+0x458], R90 ;  /* 0x0004585a01007387 */ /* 0x000fe80000100a00 */
[----:B------:R-:W4:Y:S04]  /*3f000*/  LDL.LU.64 R80, [R1+0x5e0] ;  /* 0x0005e00001507983 */ /* 0x000f280000300a00 */
[----:B------:R-:W-:Y:S04]  /*3f010*/  STL.64 [R1+0x460], R84 ;  /* 0x0004605401007387 */ /* 0x000fe80000100a00 */
[----:B------:R-:W-:Y:S04]  /*3f020*/  STL.64 [R1+0x468], R86 ;  /* 0x0004685601007387 */ /* 0x000fe80000100a00 */
[----:B------:R-:W4:Y:S04]  /*3f030*/  LDL.LU.64 R82, [R1+0x5e8] ;  /* 0x0005e80001527983 */ /* 0x000f280000300a00 */
[----:B------:R1:W-:Y:S04]  /*3f040*/  STL.64 [R1+0x490], R76 ;  /* 0x0004904c01007387 */ /* 0x0003e80000100a00 */
[----:B------:R1:W-:Y:S04]  /*3f050*/  STL.64 [R1+0x498], R78 ;  /* 0x0004984e01007387 */ /* 0x0003e80000100a00 */
[----:B-1----:R-:W4:Y:S04]  /*3f060*/  LDL.LU.64 R76, [R1+0x5d0] ;  /* 0x0005d000014c7983 */ /* 0x002f280000300a00 */
[----:B------:R-:W4:Y:S04]  /*3f070*/  LDL.LU.64 R78, [R1+0x5d8] ;  /* 0x0005d800014e7983 */ /* 0x000f280000300a00 */
[----:B------:R-:W4:Y:S04]  /*3f080*/  LDL.LU.64 R108, [R1+0x5c0] ;  /* 0x0005c000016c7983 */ /* 0x000f280000300a00 */
[----:B------:R-:W4:Y:S01]  /*3f090*/  LDL.LU.64 R110, [R1+0x5c8] ;  /* 0x0005c800016e7983 */ /* 0x000f220000300a00 */
[----:B--2---:R-:W-:-:S15]  /*3f0a0*/  HMMA.1688.F32.TF32 R72, R160, R8, R72 ;  /* 0x00000008a048723c */ /* 0x004fde0000081048 */
[----:B------:R-:W-:-:S04]  /*3f0b0*/  NOP ;  /* 0x0000000000007918 */ /* 0x000fc80000000000 */
[----:B------:R1:W-:Y:S04]  /*3f0c0*/  STL.64 [R1+0x4c0], R72 ;  /* 0x0004c04801007387 */ /* 0x0003e80000100a00 */
[----:B------:R2:W-:Y:S04]  /*3f0d0*/  STL.64 [R1+0x4c8], R74 ;  /* 0x0004c84a01007387 */ /* 0x0005e80000100a00 */
[----:B------:R-:W4:Y:S04]  /*3f0e0*/  LDL.LU.64 R100, [R1+0x5b0] ;  /* 0x0005b00001647983 */ /* 0x000f280000300a00 */
[----:B------:R-:W4:Y:S04]  /*3f0f0*/  LDL.LU.64 R102, [R1+0x5b8] ;  /* 0x0005b80001667983 */ /* 0x000f280000300a00 */
[----:B------:R-:W4:Y:S04]  /*3f100*/  LDL.LU.64 R96, [R1+0x590] ;  /* 0x0005900001607983 */ /* 0x000f280000300a00 */
[----:B------:R-:W4:Y:S04]  /*3f110*/  LDL.LU.64 R98, [R1+0x598] ;  /* 0x0005980001627983 */ /* 0x000f280000300a00 */
[----:B-1----:R-:W4:Y:S04]  /*3f120*/  LDL.LU.64 R72, [R1+0x510] ;  /* 0x0005100001487983 */ /* 0x002f280000300a00 */
[----:B--2---:R-:W2:Y:S01]  /*3f130*/  LDL.LU.64 R74, [R1+0x518] ;  /* 0x00051800014a7983 */ /* 0x004ea20000300a00 */
[----:B---3--:R-:W-:Y:S03]  /*3f140*/  HMMA.1688.F32.TF32 R84, R160, R4, R68 ;  /* 0x00000004a054723c */ /* 0x008fe60000081044 */
[----:B------:R-:W3:Y:S04]  /*3f150*/  LDL.LU.64 R68, [R1+0x500] ;  /* 0x0005000001447983 */ /* 0x000ee80000300a00 */
[----:B------:R-:W3:-:S12]  /*3f160*/  LDL.LU.64 R70, [R1+0x508] ;  /* 0x0005080001467983 */ /* 0x000ed80000300a00 */
[----:B------:R1:W-:Y:S04]  /*3f170*/  STL.64 [R1+0x4b0], R84 ;  /* 0x0004b05401007387 */ /* 0x0003e80000100a00 */
[----:B------:R1:W-:Y:S04]  /*3f180*/  STL.64 [R1+0x4b8], R86 ;  /* 0x0004b85601007387 */ /* 0x0003e80000100a00 */
[----:B------:R-:W3:Y:S04]  /*3f190*/  LDL.LU.64 R88, [R1+0x4f0] ;  /* 0x0004f00001587983 */ /* 0x000ee80000300a00 */
[----:B------:R-:W3:Y:S04]  /*3f1a0*/  LDL.LU.64 R90, [R1+0x4f8] ;  /* 0x0004f800015a7983 */ /* 0x000ee80000300a00 */
[----:B-1----:R-:W3:Y:S04]  /*3f1b0*/  LDL.LU.64 R84, [R1+0x4d0] ;  /* 0x0004d00001547983 */ /* 0x002ee80000300a00 */
[----:B------:R-:W3:Y:S01]  /*3f1c0*/  LDL.LU.64 R86, [R1+0x4d8] ;  /* 0x0004d80001567983 */ /* 0x000ee20000300a00 */
[C---:B----4-:R-:W-:Y:S03]  /*3f1d0*/  HMMA.1688.F32.TF32 R160, R236.reuse, R48, R80 ;  /* 0x00000030eca0723c */ /* 0x050fe60000081050 */
[----:B------:R-:W4:Y:S04]  /*3f1e0*/  LDL.LU.64 R80, [R1+0x4a0] ;  /* 0x0004a00001507983 */ /* 0x000f280000300a00 */
[----:B------:R-:W4:Y:S01]  /*3f1f0*/  LDL.LU.64 R82, [R1+0x4a8] ;  /* 0x0004a80001527983 */ /* 0x000f220000300a00 */
[C---:B------:R-:W-:Y:S03]  /*3f200*/  HMMA.1688.F32.TF32 R196, R236.reuse, R44, R76 ;  /* 0x0000002cecc4723c */ /* 0x040fe6000008104c */
[----:B------:R-:W4:Y:S04]  /*3f210*/  LDL.LU.64 R76, [R1+0x480] ;  /* 0x00048000014c7983 */ /* 0x000f280000300a00 */
[----:B------:R-:W4:Y:S01]  /*3f220*/  LDL.LU.64 R78, [R1+0x488] ;  /* 0x00048800014e7983 */ /* 0x000f220000300a00 */
[C---:B--2---:R-:W-:Y:S03]  /*3f230*/  HMMA.1688.F32.TF32 R212, R236.reuse, R28, R72 ;  /* 0x0000001cecd4723c */ /* 0x044fe60000081048 */
[----:B------:R-:W2:Y:S04]  /*3f240*/  LDL.LU.64 R72, [R1+0x2e0] ;  /* 0x0002e00001487983 */ /* 0x000ea80000300a00 */
[----:B------:R-:W2:Y:S01]  /*3f250*/  LDL.LU.64 R74, [R1+0x2e8] ;  /* 0x0002e800014a7983 */ /* 0x000ea20000300a00 */
[C---:B---3--:R-:W-:Y:S03]  /*3f260*/  HMMA.1688.F32.TF32 R216, R236.reuse, R24, R68 ;  /* 0x00000018ecd8723c */ /* 0x048fe60000081044 */
[----:B------:R-:W3:Y:S04]  /*3f270*/  LDL.LU.64 R68, [R1+0x2b0] ;  /* 0x0002b00001447983 */ /* 0x000ee80000300a00 */
[----:B------:R-:W3:Y:S01]  /*3f280*/  LDL.LU.64 R70, [R1+0x2b8] ;  /* 0x0002b80001467983 */ /* 0x000ee20000300a00 */
[C---:B------:R-:W-:Y:S08]  /*3f290*/  HMMA.1688.F32.TF32 R200, R236.reuse, R40, R108 ;  /* 0x00000028ecc8723c */ /* 0x040ff0000008106c */
[C---:B------:R-:W-:Y:S08]  /*3f2a0*/  HMMA.1688.F32.TF32 R204, R236.reuse, R36, R100 ;  /* 0x00000024eccc723c */ /* 0x040ff00000081064 */
[C---:B------:R-:W-:Y:S08]  /*3f2b0*/  HMMA.1688.F32.TF32 R208, R236.reuse, R32, R96 ;  /* 0x00000020ecd0723c */ /* 0x040ff00000081060 */
[C---:B------:R-:W-:Y:S08]  /*3f2c0*/  HMMA.1688.F32.TF32 R220, R236.reuse, R20, R220 ;  /* 0x00000014ecdc723c */ /* 0x040ff000000810dc */
[C---:B------:R-:W-:Y:S01]  /*3f2d0*/  HMMA.1688.F32.TF32 R232, R236.reuse, R8, R84 ;  /* 0x00000008ece8723c */ /* 0x040fe20000081054 */
[----:B------:R-:W3:Y:S04]  /*3f2e0*/  LDL.LU.64 R84, [R1+0x290] ;  /* 0x0002900001547983 */ /* 0x000ee80000300a00 */
[----:B------:R-:W3:Y:S03]  /*3f2f0*/  LDL.LU.64 R86, [R1+0x298] ;  /* 0x0002980001567983 */ /* 0x000ee60000300a00 */
[C---:B------:R-:W-:Y:S08]  /*3f300*/  HMMA.1688.F32.TF32 R224, R236.reuse, R16, R224 ;  /* 0x00000010ece0723c */ /* 0x040ff000000810e0 */
[C---:B------:R-:W-:Y:S08]  /*3f310*/  HMMA.1688.F32.TF32 R228, R236.reuse, R12, R88 ;  /* 0x0000000cece4723c */ /* 0x040ff00000081058 */
[----:B----4-:R-:W-:Y:S01]  /*3f320*/  HMMA.1688.F32.TF32 R236, R236, R4, R80 ;  /* 0x00000004ecec723c */ /* 0x010fe20000081050 */
[----:B------:R-:W4:Y:S04]  /*3f330*/  LDL.LU.64 R80, [R1+0x250] ;  /* 0x0002500001507983 */ /* 0x000f280000300a00 */
[----:B------:R-:W4:Y:S03]  /*3f340*/  LDL.LU.64 R82, [R1+0x258] ;  /* 0x0002580001527983 */ /* 0x000f260000300a00 */
[----:B------:R-:W-:-:S15]  /*3f350*/  HMMA.1688.F32.TF32 R76, R244, R48, R76 ;  /* 0x00000030f44c723c */ /* 0x000fde000008104c */
[----:B------:R-:W-:-:S04]  /*3f360*/  NOP ;  /* 0x0000000000007918 */ /* 0x000fc80000000000 */
[----:B------:R-:W-:Y:S04]  /*3f370*/  STL.64 [R1+0x510], R76 ;  /* 0x0005104c01007387 */ /* 0x000fe80000100a00 */
[----:B------:R1:W-:Y:S02]  /*3f380*/  STL.64 [R1+0x518], R78 ;  /* 0x0005184e01007387 */ /* 0x0003e40000100a00 */
[C---:B-1----:R-:W-:Y:S08]  /*3f390*/  HMMA.1688.F32.TF32 R76, R244.reuse, R44, R240 ;  /* 0x0000002cf44c723c */ /* 0x042ff000000810f0 */
[C---:B--2---:R-:W-:Y:S11]  /*3f3a0*/  HMMA.1688.F32.TF32 R72, R244.reuse, R40, R72 ;  /* 0x00000028f448723c */ /* 0x044ff60000081048 */
[----:B------:R1:W-:Y:S04]  /*3f3b0*/  STL.64 [R1+0x500], R76 ;  /* 0x0005004c01007387 */ /* 0x0003e80000100a00 */
[----:B------:R2:W-:Y:S01]  /*3f3c0*/  STL.64 [R1+0x508], R78 ;  /* 0x0005084e01007387 */ /* 0x0005e20000100a00 */
[----:B---3--:R-:W-:Y:S03]  /*3f3d0*/  HMMA.1688.F32.TF32 R68, R244, R36, R68 ;  /* 0x00000024f444723c */ /* 0x008fe60000081044 */
[----:B-1----:R-:W3:Y:S04]  /*3f3e0*/  LDL.LU.64 R76, [R1+0x220] ;  /* 0x00022000014c7983 */ /* 0x002ee80000300a00 */
[----:B------:R1:W-:Y:S04]  /*3f3f0*/  STL.64 [R1+0x4f0], R72 ;  /* 0x0004f04801007387 */ /* 0x0003e80000100a00 */
[----:B------:R1:W-:Y:S04]  /*3f400*/  STL.64 [R1+0x4f8], R74 ;  /* 0x0004f84a01007387 */ /* 0x0003e80000100a00 */
[----:B--2---:R-:W3:Y:S01]  /*3f410*/  LDL.LU.64 R78, [R1+0x228] ;  /* 0x00022800014e7983 */ /* 0x004ee20000300a00 */
[----:B------:R-:W-:-:S02]  /*3f420*/  IMAD.MOV.U32 R42, RZ, RZ, R65 ;  /* 0x000000ffff2a7224 */ /* 0x000fc400078e0041 */
[----:B------:R-:W-:Y:S01]  /*3f430*/  IMAD.MOV.U32 R39, RZ, RZ, R64 ;  /* 0x000000ffff277224 */ /* 0x000fe200078e0040 */
[----:B------:R-:W-:Y:S01]  /*3f440*/  MOV R103, R46 ;  /* 0x0000002e00677202 */ /* 0x000fe20000000f00 */
[----:B------:R-:W-:Y:S01]  /*3f450*/  IMAD.MOV.U32 R102, RZ, RZ, R43 ;  /* 0x000000ffff667224 */ /* 0x000fe200078e002b */
[----:B------:R2:W-:Y:S04]  /*3f460*/  STL.64 [R1+0x4d0], R68 ;  /* 0x0004d04401007387 */ /* 0x0005e80000100a00 */
[----:B------:R2:W-:Y:S04]  /*3f470*/  STL.64 [R1+0x4d8], R70 ;  /* 0x0004d84601007387 */ /* 0x0005e80000100a00 */
[----:B-1----:R-:W3:Y:S04]  /*3f480*/  LDL.LU.64 R72, [R1+0x1f0] ;  /* 0x0001f00001487983 */ /* 0x002ee80000300a00 */
[----:B------:R-:W3:Y:S04]  /*3f490*/  LDL.LU.64 R74, [R1+0x1f8] ;  /* 0x0001f800014a7983 */ /* 0x000ee80000300a00 */
[----:B--2---:R-:W2:Y:S04]  /*3f4a0*/  LDL.LU.64 R68, [R1+0x1d0] ;  /* 0x0001d00001447983 */ /* 0x004ea80000300a00 */
[----:B------:R-:W2:Y:S01]  /*3f4b0*/  LDL.LU.64 R70, [R1+0x1d8] ;  /* 0x0001d80001467983 */ /* 0x000ea20000300a00 */
[C---:B------:R-:W-:Y:S08]  /*3f4c0*/  HMMA.1688.F32.TF32 R84, R244.reuse, R32, R84 ;  /* 0x00000020f454723c */ /* 0x040ff00000081054 */
[----:B----4-:R-:W-:Y:S11]  /*3f4d0*/  HMMA.1688.F32.TF32 R80, R244, R28, R80 ;  /* 0x0000001cf450723c */ /* 0x010ff60000081050 */
[----:B------:R-:W-:Y:S01]  /*3f4e0*/  IMAD.MOV.U32 R65, RZ, RZ, R87 ;  /* 0x000000ffff417224 */ /* 0x000fe200078e0057 */
[----:B------:R-:W-:Y:S01]  /*3f4f0*/  MOV R2, R86 ;  /* 0x0000005600027202 */ /* 0x000fe20000000f00 */
[----:B------:R1:W-:Y:S04]  /*3f500*/  STL.64 [R1+0x4a0], R84 ;  /* 0x0004a05401007387 */ /* 0x0003e80000100a00 */
[----:B------:R-:W-:Y:S04]  /*3f510*/  STL [R1+0x4b10], R65 ;  /* 0x004b104101007387 */ /* 0x000fe80000100800 */
[----:B------:R-:W-:Y:S01]  /*3f520*/  STL [R1+0x4b0c], R2 ;  /* 0x004b0c0201007387 */ /* 0x000fe20000100800 */
[----:B------:R-:W-:Y:S01]  /*3f530*/  IMAD.MOV.U32 R96, RZ, RZ, R58 ;  /* 0x000000ffff607224 */ /* 0x000fe200078e003a */
[----:B------:R-:W-:Y:S01]  /*3f540*/  MOV R97, R55 ;  /* 0x0000003700617202 */ /* 0x000fe20000000f00 */
[----:B------:R-:W-:-:S02]  /*3f550*/  IMAD.MOV.U32 R98, RZ, RZ, R54 ;  /* 0x000000ffff627224 */ /* 0x000fc400078e0036 */
[----:B------:R-:W-:Y:S01]  /*3f560*/  IMAD.MOV.U32 R152, RZ, RZ, R62 ;  /* 0x000000ffff987224 */ /* 0x000fe200078e003e */
[----:B------:R-:W-:Y:S01]  /*3f570*/  MOV R154, R66 ;  /* 0x00000042009a7202 */ /* 0x000fe20000000f00 */
[----:B------:R-:W-:Y:S01]  /*3f580*/  IMAD.MOV.U32 R99, RZ, RZ, R252 ;  /* 0x000000ffff637224 */ /* 0x000fe200078e00fc */
[----:B------:R-:W-:Y:S01]  /*3f590*/  LDS R240, [R0+UR14+0x1000] ;  /* 0x0010000e00f07984 */ /* 0x000fe20008000800 */
[----:B------:R-:W-:Y:S01]  /*3f5a0*/  IMAD.MOV.U32 R57, RZ, RZ, R83 ;  /* 0x000000ffff397224 */ /* 0x000fe200078e0053 */
[----:B------:R-:W-:Y:S01]  /*3f5b0*/  MOV R61, R81 ;  /* 0x00000051003d7202 */ /* 0x000fe20000000f00 */
[----:B------:R-:W-:Y:S01]  /*3f5c0*/  IMAD.MOV.U32 R60, RZ, RZ, R82 ;  /* 0x000000ffff3c7224 */ /* 0x000fe200078e0052 */
[----:B------:R-:W-:Y:S01]  /*3f5d0*/  LDS R242, [R0+UR14+0x1800] ;  /* 0x0018000e00f27984 */ /* 0x000fe20008000800 */
[----:B------:R-:W-:-:S03]  /*3f5e0*/  IMAD.MOV.U32 R64, RZ, RZ, R80 ;  /* 0x000000ffff407224 */ /* 0x000fc600078e0050 */
[----:B------:R4:W-:Y:S04]  /*3f5f0*/  STL [R1+0x4b20], R57 ;  /* 0x004b203901007387 */ /* 0x0009e80000100800 */
[----:B------:R-:W-:Y:S04]  /*3f600*/  STL [R1+0x4b1c], R60 ;  /* 0x004b1c3c01007387 */ /* 0x000fe80000100800 */
[----:B------:R-:W-:Y:S04]  /*3f610*/  STL [R1+0x4b18], R61 ;  /* 0x004b183d01007387 */ /* 0x000fe80000100800 */
[----:B------:R-:W-:Y:S01]  /*3f620*/  STL [R1+0x4b14], R64 ;  /* 0x004b144001007387 */ /* 0x000fe20000100800 */
[----:B------:R-:W-:Y:S01]  /*3f630*/  MOV R100, R39 ;  /* 0x0000002700647202 */ /* 0x000fe20000000f00 */
[----:B------:R-:W-:-:S02]  /*3f640*/  IMAD.MOV.U32 R101, RZ, RZ, R42 ;  /* 0x000000ffff657224 */ /* 0x000fc400078e002a */
[----:B------:R-:W-:Y:S01]  /*3f650*/  IMAD.MOV.U32 R153, RZ, RZ, R63 ;  /* 0x000000ffff997224 */ /* 0x000fe200078e003f */
[----:B------:R-:W-:Y:S01]  /*3f660*/  LDS R241, [R3+UR14+0x1000] ;  /* 0x0010000e03f17984 */ /* 0x000fe20008000800 */
[----:B------:R-:W-:-:S03]  /*3f670*/  IMAD.MOV.U32 R155, RZ, RZ, R67 ;  /* 0x000000ffff9b7224 */ /* 0x000fc600078e0043 */
[----:B------:R-:W1:Y:S01]  /*3f680*/  LDS R243, [R3+UR14+0x1800] ;  /* 0x0018000e03f37984 */ /* 0x000e620008000800 */
[C---:B---3--:R-:W-:Y:S08]  /*3f690*/  HMMA.1688.F32.TF32 R76, R244.reuse, R24, R76 ;  /* 0x00000018f44c723c */ /* 0x048ff0000008104c */
[----:B------:R-:W-:Y:S11]  /*3f6a0*/  HMMA.1688.F32.TF32 R72, R244, R20, R72 ;  /* 0x00000014f448723c */ /* 0x000ff60000081048 */
[----:B------:R-:W-:Y:S01]  /*3f6b0*/  MOV R24, R79 ;  /* 0x0000004f00187202 */ /* 0x000fe20000000f00 */
[----:B------:R-:W-:Y:S01]  /*3f6c0*/  IMAD.MOV.U32 R25, RZ, RZ, R78 ;  /* 0x000000ffff197224 */ /* 0x000fe200078e004e */
[----:B------:R-:W-:Y:S01]  /*3f6d0*/  MOV R29, R76 ;  /* 0x0000004c001d7202 */ /* 0x000fe20000000f00 */
[----:B------:R-:W-:-:S02]  /*3f6e0*/  IMAD.MOV.U32 R28, RZ, RZ, R77 ;  /* 0x000000ffff1c7224 */ /* 0x000fc400078e004d */
[----:B------:R-:W-:Y:S04]  /*3f6f0*/  STL [R1+0x4b30], R24 ;  /* 0x004b301801007387 */ /* 0x000fe80000100800 */
[----:B------:R-:W-:Y:S04]  /*3f700*/  STL [R1+0x4b2c], R25 ;  /* 0x004b2c1901007387 */ /* 0x000fe80000100800 */
[----:B------:R-:W-:Y:S01]  /*3f710*/  STL [R1+0x4b28], R28 ;  /* 0x004b281c01007387 */ /* 0x000fe20000100800 */
[----:B------:R-:W-:Y:S02]  /*3f720*/  IMAD.MOV.U32 R33, RZ, RZ, R73 ;  /* 0x000000ffff217224 */ /* 0x000fe400078e0049 */
[----:B------:R-:W-:Y:S01]  /*3f730*/  IMAD.MOV.U32 R44, RZ, RZ, R72 ;  /* 0x000000ffff2c7224 */ /* 0x000fe200078e0048 */
[----:B------:R3:W-:Y:S04]  /*3f740*/  STL [R1+0x4b24], R29 ;  /* 0x004b241d01007387 */ /* 0x0007e80000100800 */
[----:B------:R-:W-:Y:S04]  /*3f750*/  STL [R1+0x4b38], R33 ;  /* 0x004b382101007387 */ /* 0x000fe80000100800 */
[----:B------:R1:W-:Y:S04]  /*3f760*/  STL [R1+0x4b34], R44 ;  /* 0x004b342c01007387 */ /* 0x0003e80000100800 */
[----:B------:R-:W3:Y:S04]  /*3f770*/  LDL.LU R39, [R1+0x4c7c] ;  /* 0x004c7c0001277983 */ /* 0x000ee80000300800 */
[----:B------:R-:W3:Y:S01]  /*3f780*/  LDL.LU R42, [R1+0x4c78] ;  /* 0x004c7800012a7983 */ /* 0x000ee20000300800 */
[----:B------:R-:W-:-:S03]  /*3f790*/  IMAD.MOV.U32 R72, RZ, RZ, R47 ;  /* 0x000000ffff487224 */ /* 0x000fc600078e002f */
[----:B------:R-:W3:Y:S01]  /*3f7a0*/  LDL.LU R43, [R1+0x4c74] ;  /* 0x004c7400012b7983 */ /* 0x000ee20000300800 */
[----:B------:R-:W-:-:S03]  /*3f7b0*/  MOV R32, R74 ;  /* 0x0000004a00207202 */ /* 0x000fc60000000f00 */
[----:B------:R-:W3:Y:S01]  /*3f7c0*/  LDL.LU R46, [R1+0x4c70] ;  /* 0x004c7000012e7983 */ /* 0x000ee20000300800 */
[----:B------:R-:W-:-:S03]  /*3f7d0*/  IMAD.MOV.U32 R73, RZ, RZ, R50 ;  /* 0x000000ffff497224 */ /* 0x000fc600078e0032 */
[----:B------:R-:W3:Y:S01]  /*3f7e0*/  LDL.LU.64 R108, [R1+0x190] ;  /* 0x00019000016c7983 */ /* 0x000ee20000300a00 */
[----:B------:R-:W-:Y:S01]  /*3f7f0*/  IMAD.MOV.U32 R20, RZ, RZ, R75 ;  /* 0x000000ffff147224 */ /* 0x000fe200078e004b */
[----:B------:R-:W-:Y:S02]  /*3f800*/  MOV R74, R51 ;  /* 0x00000033004a7202 */ /* 0x000fe40000000f00 */
[----:B------:R-:W3:Y:S01]  /*3f810*/  LDL.LU.64 R110, [R1+0x198] ;  /* 0x00019800016e7983 */ /* 0x000ee20000300a00 */
[----:B------:R-:W-:-:S03]  /*3f820*/  IMAD.MOV.U32 R75, RZ, RZ, R59 ;  /* 0x000000ffff4b7224 */ /* 0x000fc600078e003b */
[----:B------:R-:W3:Y:S04]  /*3f830*/  LDL.LU R47, [R1+0x4c6c] ;  /* 0x004c6c00012f7983 */ /* 0x000ee80000300800 */
[----:B------:R-:W3:Y:S04]  /*3f840*/  LDL.LU R50, [R1+0x4c68] ;  /* 0x004c680001327983 */ /* 0x000ee80000300800 */
[----:B------:R-:W3:Y:S04]  /*3f850*/  LDL.LU R51, [R1+0x4c64] ;  /* 0x004c640001337983 */ /* 0x000ee80000300800 */
[----:B------:R-:W3:Y:S04]  /*3f860*/  LDL.LU R59, [R1+0x4c60] ;  /* 0x004c6000013b7983 */ /* 0x000ee80000300800 */
[----:B------:R-:W4:Y:S04]  /*3f870*/  LDL.LU R58, [R1+0x4c5c] ;  /* 0x004c5c00013a7983 */ /* 0x000f280000300800 */
[----:B------:R-:W4:Y:S04]  /*3f880*/  LDL.LU R55, [R1+0x4c58] ;  /* 0x004c580001377983 */ /* 0x000f280000300800 */
[----:B------:R-:W4:Y:S01]  /*3f890*/  LDL.LU R54, [R1+0x4c54] ;  /* 0x004c540001367983 */ /* 0x000f220000300800 */
[----:B--2---:R-:W-:Y:S03]  /*3f8a0*/  HMMA.1688.F32.TF32 R68, R244, R16, R68 ;  /* 0x00000010f444723c */ /* 0x004fe60000081044 */
[----:B------:R-:W2:Y:S04]  /*3f8b0*/  LDL.LU R252, [R1+0x4c50] ;  /* 0x004c500001fc7983 */ /* 0x000ea80000300800 */
[----:B------:R-:W2:Y:S04]  /*3f8c0*/  LDL.LU R80, [R1+0x110] ;  /* 0x0001100001507983 */ /* 0x000ea80000300800 */
[----:B------:R-:W2:Y:S04]  /*3f8d0*/  LDL.LU R81, [R1+0x114] ;  /* 0x0001140001517983 */ /* 0x000ea80000300800 */
[----:B------:R-:W2:Y:S04]  /*3f8e0*/  LDL.LU R82, [R1+0x118] ;  /* 0x0001180001527983 */ /* 0x000ea80000300800 */
[----:B------:R-:W-:Y:S01]  /*3f8f0*/  IMAD.MOV.U32 R56, RZ, RZ, R68 ;  /* 0x000000ffff387224 */ /* 0x000fe200078e0044 */
[----:B------:R-:W2:Y:S01]  /*3f900*/  LDL.LU R83, [R1+0x11c] ;  /* 0x00011c0001537983 */ /* 0x000ea20000300800 */
[----:B------:R-:W-:Y:S01]  /*3f910*/  MOV R53, R69 ;  /* 0x0000004500357202 */ /* 0x000fe20000000f00 */
[----:B------:R-:W-:-:S02]  /*3f920*/  IMAD.MOV.U32 R52, RZ, RZ, R70 ;  /* 0x000000ffff347224 */ /* 0x000fc400078e0046 */
[----:B------:R-:W2:Y:S01]  /*3f930*/  LDL.LU R68, [R1+0x280] ;  /* 0x0002800001447983 */ /* 0x000ea20000300800 */
[----:B------:R-:W-:-:S03]  /*3f940*/  IMAD.MOV.U32 R45, RZ, RZ, R71 ;  /* 0x000000ffff2d7224 */ /* 0x000fc600078e0047 */
[----:B------:R-:W2:Y:S04]  /*3f950*/  LDL.LU R69, [R1+0x284] ;  /* 0x0002840001457983 */ /* 0x000ea80000300800 */
[----:B------:R-:W2:Y:S04]  /*3f960*/  LDL.LU R70, [R1+0x288] ;  /* 0x0002880001467983 */ /* 0x000ea80000300800 */
[----:B------:R-:W2:Y:S04]  /*3f970*/  LDL.LU R71, [R1+0x28c] ;  /* 0x00028c0001477983 */ /* 0x000ea80000300800 */
[----:B------:R-:W2:Y:S04]  /*3f980*/  LDL.LU.64 R88, [R1+0x140] ;  /* 0x0001400001587983 */ /* 0x000ea80000300a00 */
[----:B------:R-:W2:Y:S04]  /*3f990*/  LDL.LU.64 R90, [R1+0x148] ;  /* 0x00014800015a7983 */ /* 0x000ea80000300a00 */
[----:B-1----:R-:W2:Y:S04]  /*3f9a0*/  LDL.LU R84, [R1+0x180] ;  /* 0x0001800001547983 */ /* 0x002ea80000300800 */
[----:B------:R-:W2:Y:S04]  /*3f9b0*/  LDL.LU R85, [R1+0x184] ;  /* 0x0001840001557983 */ /* 0x000ea80000300800 */
[----:B------:R-:W2:Y:S04]  /*3f9c0*/  LDL.LU R86, [R1+0x188] ;  /* 0x0001880001567983 */ /* 0x000ea80000300800 */
[----:B------:R-:W2:Y:S04]  /*3f9d0*/  LDL.LU R87, [R1+0x18c] ;  /* 0x00018c0001577983 */ /* 0x000ea80000300800 */
[----:B------:R-:W2:Y:S04]  /*3f9e0*/  LDL.LU.64 R76, [R1+0x120] ;  /* 0x00012000014c7983 */ /* 0x000ea80000300a00 */
[----:B------:R-:W2:Y:S01]  /*3f9f0*/  LDL.LU.64 R78, [R1+0x128] ;  /* 0x00012800014e7983 */ /* 0x000ea20000300a00 */
[----:B---3--:R-:W-:Y:S01]  /*3fa00*/  MOV R251, R59 ;  /* 0x0000003b00fb7202 */ /* 0x008fe20000000f00 */
[----:B----4-:R-:W-:-:S02]  /*3fa10*/  IMAD.MOV.U32 R250, RZ, RZ, R58 ;  /* 0x000000fffffa7224 */ /* 0x010fc400078e003a */
[----:B------:R-:W-:Y:S01]  /*3fa20*/  IMAD.MOV.U32 R249, RZ, RZ, R55 ;  /* 0x000000fffff97224 */ /* 0x000fe200078e0037 */
[----:B------:R-:W-:Y:S02]  /*3fa30*/  MOV R248, R54 ;  /* 0x0000003600f87202 */ /* 0x000fe40000000f00 */
[----:B------:R-:W3:Y:S04]  /*3fa40*/  LDL.LU R54, [R1+0x4c4c] ;  /* 0x004c4c0001367983 */ /* 0x000ee80000300800 */
[----:B------:R-:W3:Y:S04]  /*3fa50*/  LDL.LU R55, [R1+0x4c48] ;  /* 0x004c480001377983 */ /* 0x000ee80000300800 */
[----:B------:R-:W4:Y:S04]  /*3fa60*/  LDL.LU R58, [R1+0x4c44] ;  /* 0x004c4400013a7983 */ /* 0x000f280000300800 */
[----:B------:R-:W4:Y:S04]  /*3fa70*/  LDL.LU R59, [R1+0x4c40] ;  /* 0x004c4000013b7983 */ /* 0x000f280000300800 */
[----:B------:R-:W4:Y:S04]  /*3fa80*/  LDL.LU R62, [R1+0x4c3c] ;  /* 0x004c3c00013e7983 */ /* 0x000f280000300800 */
[----:B------:R-:W4:Y:S04]  /*3fa90*/  LDL.LU R63, [R1+0x4c38] ;  /* 0x004c3800013f7983 */ /* 0x000f280000300800 */
[----:B------:R-:W4:Y:S04]  /*3faa0*/  LDL.LU R66, [R1+0x4c34] ;  /* 0x004c340001427983 */ /* 0x000f280000300800 */
[----:B------:R-:W4:Y:S01]  /*3fab0*/  LDL.LU R67, [R1+0x4c30] ;  /* 0x004c300001437983 */ /* 0x000f220000300800 */
[C---:B------:R-:W-:Y:S08]  /*3fac0*/  HMMA.1688.F32.TF32 R108, R244.reuse, R12, R108 ;  /* 0x0000000cf46c723c */ /* 0x040ff0000008106c */
[----:B--2---:R-:W-:Y:S11]  /*3fad0*/  HMMA.1688.F32.TF32 R88, R244, R8, R88 ;  /* 0x00000008f458723c */ /* 0x004ff60000081058 */
[----:B------:R-:W-:Y:S01]  /*3fae0*/  IMAD.MOV.U32 R57, RZ, RZ, R110 ;  /* 0x000000ffff397224 */ /* 0x000fe200078e006e */
[----:B------:R-:W-:Y:S01]  /*3faf0*/  MOV R29, R109 ;  /* 0x0000006d001d7202 */ /* 0x000fe20000000f00 */
[----:B------:R-:W-:Y:S01]  /*3fb00*/  IMAD.MOV.U32 R60, RZ, RZ, R111 ;  /* 0x000000ffff3c7224 */ /* 0x000fe200078e006f */
[----:B------:R-:W-:Y:S01]  /*3fb10*/  HMMA.1688.F32.TF32 R96, R240, R50, R96 ;  /* 0x00000032f060723c */ /* 0x000fe20000081060 */
[----:B------:R-:W-:Y:S01]  /*3fb20*/  IMAD.MOV.U32 R28, RZ, RZ, R108 ;  /* 0x000000ffff1c7224 */ /* 0x000fe200078e006c */
[----:B------:R-:W2:Y:S04]  /*3fb30*/  LDL.LU.64 R110, [R1+0x4c28] ;  /* 0x004c2800016e7983 */ /* 0x000ea80000300a00 */
[----:B------:R-:W2:Y:S01]  /*3fb40*/  LDL.LU.64 R108, [R1+0x4c20] ;  /* 0x004c2000016c7983 */ /* 0x000ea20000300a00 */
[----:B------:R-:W-:Y:S01]  /*3fb50*/  IMAD.MOV.U32 R24, RZ, RZ, R90 ;  /* 0x000000ffff187224 */ /* 0x000fe200078e005a */
[----:B------:R-:W-:Y:S01]  /*3fb60*/  MOV R25, R91 ;  /* 0x0000005b00197202 */ /* 0x000fe20000000f00 */
[----:B------:R-:W-:Y:S01]  /*3fb70*/  IMAD.MOV.U32 R44, RZ, RZ, R89 ;  /* 0x000000ffff2c7224 */ /* 0x000fe200078e0059 */
[----:B------:R-:W-:Y:S01]  /*3fb80*/  MOV R33, R88 ;  /* 0x0000005800217202 */ /* 0x000fe20000000f00 */
[----:B------:R-:W2:Y:S01]  /*3fb90*/  LDL.LU.64 R90, [R1+0x4c18] ;  /* 0x004c1800015a7983 */ /* 0x000ea20000300a00 */
[----:B------:R-:W-:Y:S03]  /*3fba0*/  HMMA.1688.F32.TF32 R244, R244, R4, R76 ;  /* 0x00000004f4f4723c */ /* 0x000fe6000008104c */
[----:B------:R-:W2:Y:S04]  /*3fbb0*/  LDL.LU.64 R88, [R1+0x4c10] ;  /* 0x004c100001587983 */ /* 0x000ea80000300a00 */
[----:B------:R-:W2:Y:S01]  /*3fbc0*/  LDL.LU.64 R78, [R1+0x4c08] ;  /* 0x004c0800014e7983 */ /* 0x000ea20000300a00 */
[C---:B------:R-:W-:Y:S03]  /*3fbd0*/  HMMA.1688.F32.TF32 R72, R240.reuse, R46, R72 ;  /* 0x0000002ef048723c */ /* 0x040fe60000081048 */
[----:B------:R-:W2:Y:S05]  /*3fbe0*/  LDL.LU.64 R76, [R1+0x4c00] ;  /* 0x004c0000014c7983 */ /* 0x000eaa0000300a00 */
[C---:B------:R-:W-:Y:S08]  /*3fbf0*/  HMMA.1688.F32.TF32 R100, R240.reuse, R42, R100 ;  /* 0x0000002af064723c */ /* 0x040ff00000081064 */
[----:B------:R-:W-:-:S15]  /*3fc00*/  HMMA.1688.F32.TF32 R152, R240, R38, R152 ;  /* 0x00000026f098723c */ /* 0x000fde0000081098 */
[----:B------:R-:W-:-:S04]  /*3fc10*/  NOP ;  /* 0x0000000000007918 */ /* 0x000fc80000000000 */
[----:B------:R-:W-:Y:S01]  /*3fc20*/  MOV R48, R152 ;  /* 0x0000009800307202 */ /* 0x000fe20000000f00 */
[----:B------:R-:W-:Y:S01]  /*3fc30*/  IMAD.MOV.U32 R49, RZ, RZ, R153 ;  /* 0x000000ffff317224 */ /* 0x000fe200078e0099 */
[C---:B---3--:R-:W-:Y:S08]  /*3fc40*/  HMMA.1688.F32.TF32 R248, R240.reuse, R54, R248 ;  /* 0x00000036f0f8723c */ /* 0x048ff000000810f8 */
[C---:B----4-:R-:W-:Y:S08]  /*3fc50*/  HMMA.1688.F32.TF32 R80, R240.reuse, R58, R80 ;  /* 0x0000003af050723c */ /* 0x050ff00000081050 */
[C---:B------:R-:W-:Y:S08]  /*3fc60*/  HMMA.1688.F32.TF32 R84, R240.reuse, R62, R84 ;  /* 0x0000003ef054723c */ /* 0x040ff00000081054 */
[----:B------:R-:W-:-:S15]  /*3fc70*/  HMMA.1688.F32.TF32 R68, R240, R66, R68 ;  /* 0x00000042f044723c */ /* 0x000fde0000081044 */
[----:B------:R-:W-:-:S04]  /*3fc80*/  NOP ;  /* 0x0000000000007918 */ /* 0x000fc80000000000 */
[----:B------:R-:W-:Y:S01]  /*3fc90*/  IMAD.MOV.U32 R5, RZ, RZ, R70 ;  /* 0x000000ffff057224 */ /* 0x000fe200078e0046 */
[----:B------:R-:W-:Y:S01]  /*3fca0*/  MOV R8, R69 ;  /* 0x0000004500087202 */ /* 0x000fe20000000f00 */
[----:B------:R-:W-:Y:S02]  /*3fcb0*/  IMAD.MOV.U32 R4, RZ, RZ, R71 ;  /* 0x000000ffff047224 */ /* 0x000fe400078e0047 */
[----:B------:R-:W-:Y:S01]  /*3fcc0*/  IMAD.MOV.U32 R9, RZ, RZ, R68 ;  /* 0x000000ffff097224 */ /* 0x000fe200078e0044 */
[----:B------:R-:W3:Y:S04]  /*3fcd0*/  LDL.LU.64 R70, [R1+0x4bf8] ;  /* 0x004bf80001467983 */ /* 0x000ee80000300a00 */
[----:B------:R-:W3:Y:S04]  /*3fce0*/  LDL.LU.64 R68, [R1+0x4bf0] ;  /* 0x004bf00001447983 */ /* 0x000ee80000300a00 */
[----:B------:R-:W-:Y:S04]  /*3fcf0*/  STL.64 [R1+0x560], R84 ;  /* 0x0005605401007387 */ /* 0x000fe80000100a00 */
[----:B------:R1:W-:Y:S04]  /*3fd00*/  STL.64 [R1+0x568], R86 ;  /* 0x0005685601007387 */ /* 0x0003e80000100a00 */
[----:B-1----:R-:W4:Y:S04]  /*3fd10*/  LDL.LU.64 R86, [R1+0x4be8] ;  /* 0x004be80001567983 */ /* 0x002f280000300a00 */
[----:B------:R-:W4:Y:S04]  /*3fd20*/  LDL.LU.64 R84, [R1+0x4be0] ;  /* 0x004be00001547983 */ /* 0x000f280000300a00 */
[----:B------:R-:W-:Y:S04]  /*3fd30*/  STL.64 [R1+0x570], R80 ;  /* 0x0005705001007387 */ /* 0x000fe80000100a00 */
[----:B------:R1:W-:Y:S04]  /*3fd40*/  STL.64 [R1+0x578], R82 ;  /* 0x0005785201007387 */ /* 0x0003e80000100a00 */
[----:B-1----:R-:W2:Y:S04]  /*3fd50*/  LDL.LU.64 R82, [R1+0x4bd8] ;  /* 0x004bd80001527983 */ /* 0x002ea80000300a00 */
[----:B------:R-:W2:Y:S04]  /*3fd60*/  LDL.LU.64 R80, [R1+0x4bd0] ;  /* 0x004bd00001507983 */ /* 0x000ea80000300a00 */
[----:B------:R-:W-:Y:S04]  /*3fd70*/  STL.64 [R1+0x590], R248 ;  /* 0x000590f801007387 */ /* 0x000fe80000100a00 */
[----:B------:R1:W-:Y:S04]  /*3fd80*/  STL.64 [R1+0x598], R250 ;  /* 0x000598fa01007387 */ /* 0x0003e80000100a00 */
[----:B-1----:R-:W4:Y:S04]  /*3fd90*/  LDL.LU.64 R250, [R1+0x4bc8] ;  /* 0x004bc80001fa7983 */ /* 0x002f280000300a00 */
[----:B------:R-:W4:Y:S04]  /*3fda0*/  LDL.LU.64 R248, [R1+0x4bc0] ;  /* 0x004bc00001f87983 */ /* 0x000f280000300a00 */
        /* <DEDUP_REMOVED lines=12> */
[----:B------:R1:W-:Y:S04]  /*3fe70*/  STL.64 [R1+0x638], R154 ;  /* 0x0006389a01007387 */ /* 0x0003e80000100a00 */
[----:B-1----:R-:W4:Y:S04]  /*3fe80*/  LDL.LU.64 R154, [R1+0x4b88] ;  /* 0x004b8800019a7983 */ /* 0x002f280000300a00 */
[----:B------:R-:W4:Y:S04]  /*3fe90*/  LDL.LU.64 R152, [R1+0x4b80] ;  /* 0x004b800001987983 */ /* 0x000f280000300a00 */
[----:B------:R-:W-:Y:S04]  /*3fea0*/  STL [R1+0x49c4], R49 ;  /* 0x0049c43101007387 */ /* 0x000fe80000100800 */
[----:B------:R-:W-:Y:S01]  /*3feb0*/  STL [R1+0x49c0], R48 ;  /* 0x0049c03001007387 */ /* 0x000fe20000100800 */
[C---:B---3--:R-:W-:Y:S08]  /*3fec0*/  HMMA.1688.F32.TF32 R68, R240.reuse, R6, R68 ;  /* 0x00000006f044723c */ /* 0x048ff00000081044 */
[C---:B--2---:R-:W-:Y:S08]  /*3fed0*/  HMMA.1688.F32.TF32 R80, R240.reuse, R14, R80 ;  /* 0x0000000ef050723c */ /* 0x044ff00000081050 */
[C---:B----4-:R-:W-:Y:S08]  /*3fee0*/  HMMA.1688.F32.TF32 R248, R240.reuse, R18, R248 ;  /* 0x00000012f0f8723c */ /* 0x050ff000000810f8 */
[C---:B------:R-:W-:Y:S08]  /*3fef0*/  HMMA.1688.F32.TF32 R96, R240.reuse, R22, R96 ;  /* 0x00000016f060723c */ /* 0x040ff00000081060 */
[C---:B------:R-:W-:Y:S08]  /*3ff00*/  HMMA.1688.F32.TF32 R72, R240.reuse, R26, R72 ;  /* 0x0000001af048723c */ /* 0x040ff00000081048 */
[C---:B------:R-:W-:Y:S08]  /*3ff10*/  HMMA.1688.F32.TF32 R100, R240.reuse, R30, R100 ;  /* 0x0000001ef064723c */ /* 0x040ff00000081064 */
[----:B------:R-:W-:-:S15]  /*3ff20*/  HMMA.1688.F32.TF32 R152, R240, R34, R152 ;  /* 0x00000022f098723c */ /* 0x000fde0000081098 */
[----:B------:R-:W-:-:S04]  /*3ff30*/  NOP ;  /* 0x0000000000007918 */ /* 0x000fc80000000000 */
[----:B------:R-:W-:Y:S04]  /*3ff40*/  STL.64 [R1+0x620], R152 ;  /* 0x0006209801007387 */ /* 0x000fe80000100a00 */
[----:B------:R1:W-:Y:S04]  /*3ff50*/  STL.64 [R1+0x628], R154 ;  /* 0x0006289a01007387 */ /* 0x0003e80000100a00 */
[----:B-1----:R-:W2:Y:S04]  /*3ff60*/  LDL.LU.64 R154, [R1+0x4b78] ;  /* 0x004b7800019a7983 */ /* 0x002ea80000300a00 */
[----:B------:R-:W2:Y:S04]  /*3ff70*/  LDL.LU.64 R152, [R1+0x4b70] ;  /* 0x004b700001987983 */ /* 0x000ea80000300a00 */
[----:B------:R-:W-:Y:S04]  /*3ff80*/  STL.64 [R1+0x610], R100 ;  /* 0x0006106401007387 */ /* 0x000fe80000100a00 */
[----:B------:R1:W-:Y:S04]  /*3ff90*/  STL.64 [R1+0x618], R102 ;  /* 0x0006186601007387 */ /* 0x0003e80000100a00 */
[----:B-1----:R-:W3:Y:S04]  /*3ffa0*/  LDL.LU.64 R102, [R1+0x4b68] ;  /* 0x004b680001667983 */ /* 0x002ee80000300a00 */
[----:B------:R-:W3:Y:S04]  /*3ffb0*/  LDL.LU.64 R100, [R1+0x4b60] ;  /* 0x004b600001647983 */ /* 0x000ee80000300a00 */
[----:B------:R-:W-:Y:S04]  /*3ffc0*/  STL.64 [R1+0x600], R72 ;  /* 0x0006004801007387 */ /* 0x000fe80000100a00 */
[----:B------:R1:W-:Y:S04]  /*3ffd0*/  STL.64 [R1+0x608], R74 ;  /* 0x0006084a01007387 */ /* 0x0003e80000100a00 */
[----:B-1----:R-:W4:Y:S04]  /*3ffe0*/  LDL.LU.64 R74, [R1+0x4b58] ;  /* 0x004b5800014a7983 */ /* 0x002f280000300a00 */
[----:B------:R-:W4:Y:S04]  /*3fff0*/  LDL.LU.64 R72, [R1+0x4b50] ;  /* 0x004b500001487983 */ /* 0x000f280000300a00 */
[----:B------:R-:W-:Y:S04]  /*40000*/  STL.64 [R1+0x5f0], R96 ;  /* 0x0005f06001007387 */ /* 0x000fe80000100a00 */
[----:B------:R1:W-:Y:S01]  /*40010*/  STL.64 [R1+0x5f8], R98 ;  /* 0x0005f86201007387 */ /* 0x0003e20000100a00 */
[----:B------:R-:W-:Y:S01]  /*40020*/  IMAD.MOV.U32 R36, RZ, RZ, R80 ;  /* 0x000000ffff247224 */ /* 0x000fe200078e0050 */
[----:B------:R-:W-:-:S02]  /*40030*/  MOV R37, R81 ;  /* 0x0000005100257202 */ /* 0x000fc40000000f00 */
[----:B-1----:R-:W2:Y:S04]  /*40040*/  LDL.LU.64 R98, [R1+0x4b48] ;  /* 0x004b480001627983 */ /* 0x002ea80000300a00 */
[----:B------:R-:W2:Y:S04]  /*40050*/  LDL.LU.64 R96, [R1+0x4b40] ;  /* 0x004b400001607983 */ /* 0x000ea80000300a00 */
[----:B------:R1:W-:Y:S04]  /*40060*/  STL.64 [R1+0x5e0], R248 ;  /* 0x0005e0f801007387 */ /* 0x0003e80000100a00 */
[----:B------:R1:W-:Y:S04]  /*40070*/  STL.64 [R1+0x5e8], R250 ;  /* 0x0005e8fa01007387 */ /* 0x0003e80000100a00 */
[----:B-1----:R-:W2:Y:S04]  /*40080*/  LDL.LU R248, [R1+0xe0] ;  /* 0x0000e00001f87983 */ /* 0x002ea80000300800 */
[----:B------:R-:W2:Y:S04]  /*40090*/  LDL.LU R249, [R1+0xe4] ;  /* 0x0000e40001f97983 */ /* 0x000ea80000300800 */
[----:B------:R-:W2:Y:S04]  /*400a0*/  LDL.LU R250, [R1+0xe8] ;  /* 0x0000e80001fa7983 */ /* 0x000ea80000300800 */
[----:B------:R-:W2:Y:S04]  /*400b0*/  LDL.LU R251, [R1+0xec] ;  /* 0x0000ec0001fb7983 */ /* 0x000ea80000300800 */
[----:B------:R1:W-:Y:S02]  /*400c0*/  STL.64 [R1+0x5d8], R82 ;  /* 0x0005d85201007387 */ /* 0x0003e40000100a00 */
[----:B-1----:R-:W-:Y:S02]  /*400d0*/  HMMA.1688.F32.TF32 R80, R240, R10, R84 ;  /* 0x0000000af050723c */ /* 0x002fe40000081054 */
[----:B------:R1:W-:Y:S04]  /*400e0*/  STL [R1+0x498c], R37 ;  /* 0x00498c2501007387 */ /* 0x0003e80000100800 */
[----:B------:R1:W-:Y:S02]  /*400f0*/  STL [R1+0x4988], R36 ;  /* 0x0049882401007387 */ /* 0x0003e40000100800 */
[----:B-1----:R-:W-:-:S11]  /*40100*/  MOV R37, R68 ;  /* 0x0000004400257202 */ /* 0x002fd60000000f00 */
[----:B------:R-:W-:Y:S01]  /*40110*/  STL.64 [R1+0x5c8], R82 ;  /* 0x0005c85201007387 */ /* 0x000fe20000100a00 */
[----:B------:R-:W-:Y:S02]  /*40120*/  IMAD.MOV.U32 R41, RZ, RZ, R81 ;  /* 0x000000ffff297224 */ /* 0x000fe400078e0051 */
[----:B------:R-:W-:Y:S01]  /*40130*/  IMAD.MOV.U32 R40, RZ, RZ, R80 ;  /* 0x000000ffff287224 */ /* 0x000fe200078e0050 */
[----:B------:R-:W2:Y:S04]  /*40140*/  LDL.LU R84, [R1+0x160] ;  /* 0x0001600001547983 */ /* 0x000ea80000300800 */
[----:B------:R-:W2:Y:S04]  /*40150*/  LDL.LU R85, [R1+0x164] ;  /* 0x0001640001557983 */ /* 0x000ea80000300800 */
[----:B------:R-:W2:Y:S04]  /*40160*/  LDL.LU R86, [R1+0x168] ;  /* 0x0001680001567983 */ /* 0x000ea80000300800 */
[----:B------:R-:W2:Y:S01]  /*40170*/  LDL.LU R87, [R1+0x16c] ;  /* 0x00016c0001577983 */ /* 0x000ea20000300800 */
[----:B------:R-:W-:-:S03]  /*40180*/  IMAD.MOV.U32 R36, RZ, RZ, R69 ;  /* 0x000000ffff247224 */ /* 0x000fc600078e0045 */
[----:B------:R-:W-:Y:S04]  /*40190*/  STL [R1+0x4994], R41 ;  /* 0x0049942901007387 */ /* 0x000fe80000100800 */
[----:B------:R-:W-:Y:S04]  /*401a0*/  STL [R1+0x4990], R40 ;  /* 0x0049902801007387 */ /* 0x000fe80000100800 */
[----:B------:R1:W-:Y:S04]  /*401b0*/  STL.64 [R1+0x5b8], R70 ;  /* 0x0005b84601007387 */ /* 0x0003e80000100a00 */
[----:B------:R-:W3:Y:S04]  /*401c0*/  LDL.LU R68, [R1+0x260] ;  /* 0x0002600001447983 */ /* 0x000ee80000300800 */
[----:B------:R-:W3:Y:S04]  /*401d0*/  LDL.LU R69, [R1+0x264] ;  /* 0x0002640001457983 */ /* 0x000ee80000300800 */
[----:B-1----:R-:W3:Y:S04]  /*401e0*/  LDL.LU R70, [R1+0x268] ;  /* 0x0002680001467983 */ /* 0x002ee80000300800 */
[----:B------:R-:W3:Y:S01]  /*401f0*/  LDL.LU R71, [R1+0x26c] ;  /* 0x00026c0001477983 */ /* 0x000ee20000300800 */
[----:B------:R-:W-:Y:S01]  /*40200*/  IMAD.MOV.U32 R61, RZ, RZ, R244 ;  /* 0x000000ffff3d7224 */ /* 0x000fe200078e00f4 */
[----:B------:R-:W-:Y:S01]  /*40210*/  MOV R65, R246 ;  /* 0x000000f600417202 */ /* 0x000fe20000000f00 */
[----:B------:R-:W-:Y:S01]  /*40220*/  IMAD.MOV.U32 R64, RZ, RZ, R245 ;  /* 0x000000ffff407224 */ /* 0x000fe200078e00f5 */
[----:B------:R-:W-:Y:S01]  /*40230*/  LDS R244, [R0+UR14+0x1080] ;  /* 0x0010800e00f47984 */ /* 0x000fe20008000800 */
[----:B------:R-:W-:-:S03]  /*40240*/  IMAD.MOV.U32 R2, RZ, RZ, R247 ;  /* 0x000000ffff027224 */ /* 0x000fc600078e00f7 */
[----:B------:R-:W-:Y:S04]  /*40250*/  LDS R246, [R0+UR14+0x1880] ;  /* 0x0018800e00f67984 */ /* 0x000fe80008000800 */
[----:B------:R-:W-:Y:S04]  /*40260*/  LDS R245, [R3+UR14+0x1080] ;  /* 0x0010800e03f57984 */ /* 0x000fe80008000800 */
[----:B------:R-:W2:Y:S04]  /*40270*/  LDS R247, [R3+UR14+0x1880] ;  /* 0x0018800e03f77984 */ /* 0x000ea80008000800 */
[----:B------:R-:W-:Y:S04]  /*40280*/  STL [R1+0x499c], R37 ;  /* 0x00499c2501007387 */ /* 0x000fe80000100800 */
[----:B------:R-:W-:Y:S04]  /*40290*/  STL [R1+0x4998], R36 ;  /* 0x0049982401007387 */ /* 0x000fe80000100800 */
[----:B------:R-:W-:Y:S04]  /*402a0*/  LDS R80, [R0+UR14+0x1100] ;  /* 0x0011000e00507984 */ /* 0x000fe80008000800 */
[----:B------:R-:W-:Y:S04]  /*402b0*/  LDS R82, [R0+UR14+0x1900] ;  /* 0x0019000e00527984 */ /* 0x000fe80008000800 */
[----:B------:R-:W-:Y:S04]  /*402c0*/  LDS R81, [R3+UR14+0x1100] ;  /* 0x0011000e03517984 */ /* 0x000fe80008000800 */
[----:B------:R-:W1:Y:S01]  /*402d0*/  LDS R83, [R3+UR14+0x1900] ;  /* 0x0019000e03537984 */ /* 0x000e620008000800 */
[C---:B--2---:R-:W-:Y:S08]  /*402e0*/  HMMA.1688.F32.TF32 R240, R244.reuse, R62, R84 ;  /* 0x0000003ef4f0723c */ /* 0x044ff00000081054 */
[C---:B------:R-:W-:Y:S08]  /*402f0*/  HMMA.1688.F32.TF32 R84, R244.reuse, R58, R248 ;  /* 0x0000003af454723c */ /* 0x040ff000000810f8 */
[----:B---3--:R-:W-:Y:S03]  /*40300*/  HMMA.1688.F32.TF32 R68, R244, R66, R68 ;  /* 0x00000042f444723c */ /* 0x008fe60000081044 */
[----:B------:R-:W-:-:S15]  /*40310*/  STL.64 [R1+0x30], R240 ;  /* 0x000030f001007387 */ /* 0x000fde0000100a00 */
[----:B------:R-:W-:Y:S01]  /*40320*/  NOP ;  /* 0x0000000000007918 */ /* 0x000fe20000000000 */
[----:B------:R-:W-:Y:S01]  /*40330*/  IMAD.MOV.U32 R17, RZ, RZ, R68 ;  /* 0x000000ffff117224 */ /* 0x000fe200078e0044 */
[----:B------:R-:W-:Y:S01]  /*40340*/  MOV R16, R69 ;  /* 0x0000004500107202 */ /* 0x000fe20000000f00 */
[----:B------:R-:W-:Y:S02]  /*40350*/  IMAD.MOV.U32 R13, RZ, RZ, R70 ;  /* 0x000000ffff0d7224 */ /* 0x000fe400078e0046 */
[----:B------:R-:W-:Y:S02]  /*40360*/  IMAD.MOV.U32 R12, RZ, RZ, R71 ;  /* 0x000000ffff0c7224 */ /* 0x000fe400078e0047 */
[----:B----4-:R-:W-:Y:S01]  /*40370*/  HMMA.1688.F32.TF32 R68, R244, R54, R72 ;  /* 0x00000036f444723c */ /* 0x010fe20000081048 */
[----:B------:R-:W-:Y:S04]  /*40380*/  STL.64 [R1+0x38], R242 ;  /* 0x000038f201007387 */ /* 0x000fe80000100a00 */
[----:B------:R-:W-:Y:S04]  /*40390*/  STL.64 [R1+0x40], R84 ;  /* 0x0000405401007387 */ /* 0x000fe80000100a00 */
[----:B------:R-:W-:Y:S10]  /*403a0*/  STL.64 [R1+0x48], R86 ;  /* 0x0000485601007387 */ /* 0x000ff40000100a00 */
[----:B------:R-:W-:Y:S01]  /*403b0*/  MOV R49, R70 ;  /* 0x0000004600317202 */ /* 0x000fe20000000f00 */
[----:B------:R2:W-:Y:S01]  /*403c0*/  STL.64 [R1+0x260], R68 ;  /* 0x0002604401007387 */ /* 0x0005e20000100a00 */
[----:B------:R-:W-:-:S02]  /*403d0*/  IMAD.MOV.U32 R48, RZ, RZ, R71 ;  /* 0x000000ffff307224 */ /* 0x000fc400078e0047 */
[C---:B--2---:R-:W-:Y:S08]  /*403e0*/  HMMA.1688.F32.TF32 R68, R244.reuse, R50, R76 ;  /* 0x00000032f444723c */ /* 0x044ff0000008104c */
[C---:B------:R-:W-:Y:S08]  /*403f0*/  HMMA.1688.F32.TF32 R76, R244.reuse, R46, R88 ;  /* 0x0000002ef44c723c */ /* 0x040ff00000081058 */
[C---:B------:R-:W-:Y:S03]  /*40400*/  HMMA.1688.F32.TF32 R72, R244.reuse, R42, R108 ;  /* 0x0000002af448723c */ /* 0x040fe6000008106c */
[----:B------:R-:W-:Y:S04]  /*40410*/  STL.64 [R1+0x720], R68 ;  /* 0x0007204401007387 */ /* 0x000fe80000100a00 */
[----:B------:R2:W-:Y:S02]  /*40420*/  STL.64 [R1+0x728], R70 ;  /* 0x0007284601007387 */ /* 0x0005e40000100a00 */
[C---:B--2---:R-:W-:Y:S02]  /*40430*/  HMMA.1688.F32.TF32 R68, R244.reuse, R38, R112 ;  /* 0x00000026f444723c */ /* 0x044fe40000081070 */
[----:B------:R-:W-:Y:S04]  /*40440*/  STL.64 [R1+0x710], R76 ;  /* 0x0007104c01007387 */ /* 0x000fe80000100a00 */
[----:B------:R2:W-:Y:S04]  /*40450*/  STL.64 [R1+0x718], R78 ;  /* 0x0007184e01007387 */ /* 0x0005e80000100a00 */
[----:B------:R-:W-:Y:S04]  /*40460*/  STL.64 [R1+0x700], R72 ;  /* 0x0007004801007387 */ /* 0x000fe80000100a00 */
[----:B------:R3:W-:Y:S01]  /*40470*/  STL.64 [R1+0x708], R74 ;  /* 0x0007084a01007387 */ /* 0x0007e20000100a00 */
[C---:B--2---:R-:W-:Y:S04]  /*40480*/  HMMA.1688.F32.TF32 R76, R244.reuse, R34, R116 ;  /* 0x00000022f44c723c */ /* 0x044fe80000081074 */
[----:B------:R-:W-:Y:S04]  /*40490*/  STL.64 [R1+0x6f0], R68 ;  /* 0x0006f04401007387 */ /* 0x000fe80000100a00 */
[----:B------:R2:W-:Y:S01]  /*404a0*/  STL.64 [R1+0x6f8], R70 ;  /* 0x0006f84601007387 */ /* 0x0005e20000100a00 */
[C---:B---3--:R-:W-:Y:S08]  /*404b0*/  HMMA.1688.F32.TF32 R72, R244.reuse, R30, R120 ;  /* 0x0000001ef448723c */ /* 0x048ff00000081078 */
[----:B--2---:R-:W-:Y:S02]  /*404c0*/  HMMA.1688.F32.TF32 R68, R244, R26, R124 ;  /* 0x0000001af444723c */ /* 0x004fe4000008107c */
[----:B------:R-:W-:Y:S04]  /*404d0*/  STL.64 [R1+0x6e0], R76 ;  /* 0x0006e04c01007387 */ /* 0x000fe80000100a00 */
[----:B------:R-:W-:Y:S05]  /*404e0*/  STL.64 [R1+0x6e8], R78 ;  /* 0x0006e84e01007387 */ /* 0x000fea0000100a00 */
[----:B------:R-:W-:Y:S04]  /*404f0*/  STL.64 [R1+0x6d0], R72 ;  /* 0x0006d04801007387 */ /* 0x000fe80000100a00 */
[----:B------:R-:W-:Y:S01]  /*40500*/  STL.64 [R1+0x6d8], R74 ;  /* 0x0006d84a01007387 */ /* 0x000fe20000100a00 */
[----:B-1----:R-:W-:Y:S01]  /*40510*/  HMMA.1688.F32.TF32 R96, R80, R58, R96 ;  /* 0x0000003a5060723c */ /* 0x002fe20000081060 */
[----:B------:R-:W-:-:S02]  /*40520*/  IMAD.MOV.U32 R243, RZ, RZ, R252 ;  /* 0x000000fffff37224 */ /* 0x000fc400078e00fc */
[----:B------:R-:W-:Y:S04]  /*40530*/  LDS R76, [R0+UR14+0x1180] ;  /* 0x0011800e004c7984 */ /* 0x000fe80008000800 */
[----:B------:R-:W-:Y:S04]  /*40540*/  STL [R1+0x6c0], R68 ;  /* 0x0006c04401007387 */ /* 0x000fe80000100800 */
[----:B------:R1:W-:Y:S04]  /*40550*/  STL [R1+0x6cc], R71 ;  /* 0x0006cc4701007387 */ /* 0x0003e80000100800 */
[----:B------:R-:W2:Y:S04]  /*40560*/  LDL.LU R84, [R1+0x230] ;  /* 0x0002300001547983 */ /* 0x000ea80000300800 */
[----:B------:R-:W2:Y:S04]  /*40570*/  LDL.LU R85, [R1+0x234] ;  /* 0x0002340001557983 */ /* 0x000ea80000300800 */
[----:B------:R-:W2:Y:S04]  /*40580*/  LDL.LU R86, [R1+0x238] ;  /* 0x0002380001567983 */ /* 0x000ea80000300800 */
[----:B------:R-:W2:Y:S04]  /*40590*/  LDL.LU R87, [R1+0x23c] ;  /* 0x00023c0001577983 */ /* 0x000ea80000300800 */
[----:B------:R-:W3:Y:S04]  /*405a0*/  LDL.LU R248, [R1+0x150] ;  /* 0x0001500001f87983 */ /* 0x000ee80000300800 */
[----:B------:R-:W3:Y:S04]  /*405b0*/  LDL.LU R249, [R1+0x154] ;  /* 0x0001540001f97983 */ /* 0x000ee80000300800 */
[----:B------:R-:W3:Y:S04]  /*405c0*/  LDL.LU R250, [R1+0x158] ;  /* 0x0001580001fa7983 */ /* 0x000ee80000300800 */
[----:B------:R-:W3:Y:S01]  /*405d0*/  LDL.LU R251, [R1+0x15c] ;  /* 0x00015c0001fb7983 */ /* 0x000ee20000300800 */
[----:B------:R-:W-:Y:S01]  /*405e0*/  IMAD.MOV.U32 R41, RZ, RZ, R69 ;  /* 0x000000ffff297224 */ /* 0x000fe200078e0045 */
[----:B------:R-:W-:-:S02]  /*405f0*/  MOV R40, R70 ;  /* 0x0000004600287202 */ /* 0x000fc40000000f00 */
[----:B-1----:R-:W-:Y:S01]  /*40600*/  HMMA.1688.F32.TF32 R68, R244, R22, R128 ;  /* 0x00000016f444723c */ /* 0x002fe20000081080 */
[----:B------:R-:W-:Y:S04]  /*40610*/  LDS R78, [R0+UR14+0x1980] ;  /* 0x0019800e004e7984 */ /* 0x000fe80008000800 */
[----:B------:R-:W-:Y:S04]  /*40620*/  STL [R1+0x49a4], R40 ;  /* 0x0049a42801007387 */ /* 0x000fe80000100800 */
[----:B------:R-:W-:Y:S04]  /*40630*/  STL [R1+0x49a0], R41 ;  /* 0x0049a02901007387 */ /* 0x000fe80000100800 */
[----:B------:R-:W-:Y:S04]  /*40640*/  LDS R77, [R3+UR14+0x1180] ;  /* 0x0011800e034d7984 */ /* 0x000fe80008000800 */
[----:B------:R-:W1:Y:S02]  /*40650*/  LDS R79, [R3+UR14+0x1980] ;  /* 0x0019800e034f7984 */ /* 0x000e640008000800 */
[----:B------:R-:W-:-:S02]  /*40660*/  IMAD.MOV.U32 R37, RZ, RZ, R70 ;  /* 0x000000ffff257224 */ /* 0x000fc400078e0046 */
[----:B------:R4:W-:Y:S01]  /*40670*/  STL.64 [R1+0x6b0], R68 ;  /* 0x0006b04401007387 */ /* 0x0009e20000100a00 */
[----:B------:R-:W-:Y:S02]  /*40680*/  IMAD.MOV.U32 R36, RZ, RZ, R71 ;  /* 0x000000ffff247224 */ /* 0x000fe400078e0047 */
[C---:B----4-:R-:W-:Y:S01]  /*40690*/  HMMA.1688.F32.TF32 R68, R244.reuse, R14, R136 ;  /* 0x0000000ef444723c */ /* 0x050fe20000081088 */
[----:B------:R4:W-:Y:S07]  /*406a0*/  STL [R1+0x49ac], R37 ;  /* 0x0049ac2501007387 */ /* 0x0009ee0000100800 */
[----:B------:R-:W-:Y:S01]  /*406b0*/  HMMA.1688.F32.TF32 R72, R244, R18, R132 ;  /* 0x00000012f448723c */ /* 0x000fe20000081084 */
[----:B------:R4:W-:Y:S10]  /*406c0*/  STL [R1+0x49a8], R36 ;  /* 0x0049a82401007387 */ /* 0x0009f40000100800 */
[----:B----4-:R-:W-:Y:S01]  /*406d0*/  MOV R37, R68 ;  /* 0x0000004400257202 */ /* 0x010fe20000000f00 */
[----:B------:R-:W-:Y:S01]  /*406e0*/  IMAD.MOV.U32 R36, RZ, RZ, R69 ;  /* 0x000000ffff247224 */ /* 0x000fe200078e0045 */
[----:B------:R-:W-:Y:S01]  /*406f0*/  MOV R41, R71 ;  /* 0x0000004700297202 */ /* 0x000fe20000000f00 */
[----:B------:R-:W-:-:S02]  /*40700*/  IMAD.MOV.U32 R40, RZ, RZ, R70 ;  /* 0x000000ffff287224 */ /* 0x000fc400078e0046 */
[C---:B------:R-:W-:Y:S03]  /*40710*/  HMMA.1688.F32.TF32 R68, R244.reuse, R6, R156 ;  /* 0x00000006f444723c */ /* 0x040fe6000008109c */
[----:B------:R-:W-:Y:S04]  /*40720*/  STL.64 [R1+0x6a0], R72 ;  /* 0x0006a04801007387 */ /* 0x000fe80000100a00 */
[----:B------:R4:W-:Y:S04]  /*40730*/  STL.64 [R1+0x6a8], R74 ;  /* 0x0006a84a01007387 */ /* 0x0009e80000100a00 */
[----:B------:R1:W-:Y:S04]  /*40740*/  STL [R1+0x49bc], R41 ;  /* 0x0049bc2901007387 */ /* 0x0003e80000100800 */
[----:B------:R1:W-:Y:S04]  /*40750*/  STL [R1+0x49b8], R40 ;  /* 0x0049b82801007387 */ /* 0x0003e80000100800 */
[----:B------:R1:W-:Y:S01]  /*40760*/  STL [R1+0x49b4], R37 ;  /* 0x0049b42501007387 */ /* 0x0003e20000100800 */
[----:B----4-:R-:W-:Y:S01]  /*40770*/  HMMA.1688.F32.TF32 R72, R244, R10, R92 ;  /* 0x0000000af448723c */ /* 0x010fe2000008105c */
[----:B-1----:R-:W-:-:S02]  /*40780*/  IMAD.MOV.U32 R41, RZ, RZ, R68 ;  /* 0x000000ffff297224 */ /* 0x002fc400078e0044 */
[----:B------:R1:W-:Y:S01]  /*40790*/  STL [R1+0x49b0], R36 ;  /* 0x0049b02401007387 */ /* 0x0003e20000100800 */
[----:B------:R-:W-:Y:S01]  /*407a0*/  IMAD.MOV.U32 R40, RZ, RZ, R69 ;  /* 0x000000ffff287224 */ /* 0x000fe200078e0045 */
[----:B------:R-:W-:Y:S01]  /*407b0*/  MOV R37, R70 ;  /* 0x0000004600257202 */ /* 0x000fe20000000f00 */
[----:B-1----:R-:W-:-:S13]  /*407c0*/  IMAD.MOV.U32 R36, RZ, RZ, R71 ;  /* 0x000000ffff247224 */ /* 0x002fda00078e0047 */
[----:B------:R-:W-:Y:S04]  /*407d0*/  STL.64 [R1+0x680], R72 ;  /* 0x0006804801007387 */ /* 0x000fe80000100a00 */
[----:B------:R3:W-:Y:S01]  /*407e0*/  STL.64 [R1+0x688], R74 ;  /* 0x0006884a01007387 */ /* 0x0007e20000100a00 */
[----:B--2---:R-:W-:-:S15]  /*407f0*/  HMMA.1688.F32.TF32 R68, R80, R66, R84 ;  /* 0x000000425044723c */ /* 0x004fde0000081054 */
[----:B------:R-:W-:-:S04]  /*40800*/  NOP ;  /* 0x0000000000007918 */ /* 0x000fc80000000000 */
[----:B------:R-:W-:Y:S04]  /*40810*/  STL.64 [R1+0x49d0], R70 ;  /* 0x0049d04601007387 */ /* 0x000fe80000100a00 */
[----:B------:R1:W-:Y:S04]  /*40820*/  STL.64 [R1+0x49c8], R68 ;  /* 0x0049c84401007387 */ /* 0x0003e80000100a00 */
[----:B------:R-:W2:Y:S04]  /*40830*/  LDL.LU R108, [R1+0x270] ;  /* 0x00027000016c7983 */ /* 0x000ea80000300800 */
[----:B------:R-:W2:Y:S04]  /*40840*/  LDL.LU R109, [R1+0x274] ;  /* 0x00027400016d7983 */ /* 0x000ea80000300800 */
[----:B------:R-:W2:Y:S04]  /*40850*/  LDL.LU R110, [R1+0x278] ;  /* 0x00027800016e7983 */ /* 0x000ea80000300800 */
[----:B------:R-:W2:Y:S04]  /*40860*/  LDL.LU R111, [R1+0x27c] ;  /* 0x00027c00016f7983 */ /* 0x000ea80000300800 */
[----:B------:R-:W4:Y:S04]  /*40870*/  LDL.LU R88, [R1+0x1a0] ;  /* 0x0001a00001587983 */ /* 0x000f280000300800 */
[----:B------:R-:W4:Y:S04]  /*40880*/  LDL.LU R89, [R1+0x1a4] ;  /* 0x0001a40001597983 */ /* 0x000f280000300800 */
[----:B------:R-:W4:Y:S04]  /*40890*/  LDL.LU R90, [R1+0x1a8] ;  /* 0x0001a800015a7983 */ /* 0x000f280000300800 */
[----:B------:R-:W4:Y:S04]  /*408a0*/  LDL.LU R91, [R1+0x1ac] ;  /* 0x0001ac00015b7983 */ /* 0x000f280000300800 */
[----:B------:R-:W4:Y:S04]  /*408b0*/  LDL.LU R240, [R1+0x100] ;  /* 0x0001000001f07983 */ /* 0x000f280000300800 */
[----:B------:R-:W4:Y:S04]  /*408c0*/  LDL.LU R241, [R1+0x104] ;  /* 0x0001040001f17983 */ /* 0x000f280000300800 */
[----:B------:R-:W4:Y:S01]  /*408d0*/  LDL.LU R242, [R1+0x108] ;  /* 0x0001080001f27983 */ /* 0x000f220000300800 */
[C---:B---3--:R-:W-:Y:S03]  /*408e0*/  HMMA.1688.F32.TF32 R72, R80.reuse, R62, R248 ;  /* 0x0000003e5048723c */ /* 0x048fe600000810f8 */
[----:B------:R-:W3:Y:S05]  /*408f0*/  LDL.LU R252, [R1+0x4b3c] ;  /* 0x004b3c0001fc7983 */ /* 0x000eea0000300800 */
[C---:B------:R-:W-:Y:S08]  /*40900*/  HMMA.1688.F32.TF32 R248, R80.reuse, R54, R100 ;  /* 0x0000003650f8723c */ /* 0x040ff00000081064 */
[C---:B------:R-:W-:Y:S03]  /*40910*/  HMMA.1688.F32.TF32 R84, R80.reuse, R50, R104 ;  /* 0x000000325054723c */ /* 0x040fe60000081068 */
[----:B------:R-:W-:Y:S04]  /*40920*/  STL.64 [R1+0x49e0], R74 ;  /* 0x0049e04a01007387 */ /* 0x000fe80000100a00 */
[----:B------:R1:W-:Y:S02]  /*40930*/  STL.64 [R1+0x49d8], R72 ;  /* 0x0049d84801007387 */ /* 0x0003e40000100a00 */
[C---:B-1----:R-:W-:Y:S08]  /*40940*/  HMMA.1688.F32.TF32 R68, R80.reuse, R42, R164 ;  /* 0x0000002a5044723c */ /* 0x042ff000000810a4 */
[C---:B------:R-:W-:Y:S01]  /*40950*/  HMMA.1688.F32.TF32 R72, R80.reuse, R46, R140 ;  /* 0x0000002e5048723c */ /* 0x040fe2000008108c */
[----:B------:R-:W-:Y:S04]  /*40960*/  STL.64 [R1+0x49f0], R98 ;  /* 0x0049f06201007387 */ /* 0x000fe80000100a00 */
[----:B------:R-:W-:Y:S04]  /*40970*/  STL.64 [R1+0x49e8], R96 ;  /* 0x0049e86001007387 */ /* 0x000fe80000100a00 */
[----:B------:R-:W-:Y:S04]  /*40980*/  STL.64 [R1+0x4a00], R250 ;  /* 0x004a00fa01007387 */ /* 0x000fe80000100a00 */
[----:B------:R-:W-:Y:S04]  /*40990*/  STL.64 [R1+0x49f8], R248 ;  /* 0x0049f8f801007387 */ /* 0x000fe80000100a00 */
[----:B------:R-:W-:Y:S04]  /*409a0*/  STL.64 [R1+0x810], R84 ;  /* 0x0008105401007387 */ /* 0x000fe80000100a00 */
[----:B------:R1:W-:Y:S04]  /*409b0*/  STL.64 [R1+0x818], R86 ;  /* 0x0008185601007387 */ /* 0x0003e80000100a00 */
[----:B------:R-:W-:Y:S04]  /*409c0*/  STL.64 [R1+0x800], R72 ;  /* 0x0008004801007387 */ /* 0x000fe80000100a00 */
[----:B------:R1:W-:Y:S02]  /*409d0*/  STL.64 [R1+0x808], R74 ;  /* 0x0008084a01007387 */ /* 0x0003e40000100a00 */
[C---:B-1----:R-:W-:Y:S02]  /*409e0*/  HMMA.1688.F32.TF32 R84, R80.reuse, R38, R168 ;  /* 0x000000265054723c */ /* 0x042fe400000810a8 */
[----:B------:R-:W-:Y:S04]  /*409f0*/  STL.64 [R1+0x7f0], R68 ;  /* 0x0007f04401007387 */ /* 0x000fe80000100a00 */
[----:B------:R1:W-:Y:S02]  /*40a00*/  STL.64 [R1+0x7f8], R70 ;  /* 0x0007f84601007387 */ /* 0x0003e40000100a00 */
[C---:B------:R-:W-:Y:S08]  /*40a10*/  HMMA.1688.F32.TF32 R72, R80.reuse, R34, R172 ;  /* 0x000000225048723c */ /* 0x040ff000000810ac */
[C---:B-1----:R-:W-:Y:S03]  /*40a20*/  HMMA.1688.F32.TF32 R68, R80.reuse, R30, R176 ;  /* 0x0000001e5044723c */ /* 0x042fe600000810b0 */
        /* <DEDUP_REMOVED lines=17> */
[----:B-1----:R-:W-:Y:S03]  /*40b40*/  HMMA.1688.F32.TF32 R68, R80, R6, R148 ;  /* 0x000000065044723c */ /* 0x002fe60000081094 */
[----:B------:R-:W-:Y:S04]  /*40b50*/  STL.64 [R1+0x780], R84 ;  /* 0x0007805401007387 */ /* 0x000fe80000100a00 */
[----:B------:R-:W-:Y:S01]  /*40b60*/  STL.64 [R1+0x788], R86 ;  /* 0x0007885601007387 */ /* 0x000fe20000100a00 */
[C---:B------:R-:W-:Y:S03]  /*40b70*/  HMMA.1688.F32.TF32 R152, R76.reuse, R54, R152 ;  /* 0x000000364c98723c */ /* 0x040fe60000081098 */
[----:B------:R-:W-:Y:S04]  /*40b80*/  STL.64 [R1+0x770], R72 ;  /* 0x0007704801007387 */ /* 0x000fe80000100a00 */
[----:B------:R-:W-:Y:S04]  /*40b90*/  STL.64 [R1+0x778], R74 ;  /* 0x0007784a01007387 */ /* 0x000fe80000100a00 */
[----:B------:R-:W-:Y:S04]  /*40ba0*/  STL.64 [R1+0x730], R68 ;  /* 0x0007304401007387 */ /* 0x000fe80000100a00 */
[----:B------:R1:W-:Y:S02]  /*40bb0*/  STL.64 [R1+0x738], R70 ;  /* 0x0007384601007387 */ /* 0x0003e40000100a00 */
[C---:B-1----:R-:W-:Y:S08]  /*40bc0*/  HMMA.1688.F32.TF32 R68, R76.reuse, R50, R160 ;  /* 0x000000324c44723c */ /* 0x042ff000000810a0 */
[C---:B------:R-:W-:Y:S08]  /*40bd0*/  HMMA.1688.F32.TF32 R80, R76.reuse, R46, R196 ;  /* 0x0000002e4c50723c */ /* 0x040ff000000810c4 */
[C---:B------:R-:W-:Y:S08]  /*40be0*/  HMMA.1688.F32.TF32 R72, R76.reuse, R42, R200 ;  /* 0x0000002a4c48723c */ /* 0x040ff000000810c8 */
[C---:B--2---:R-:W-:Y:S08]  /*40bf0*/  HMMA.1688.F32.TF32 R132, R76.reuse, R66, R108 ;  /* 0x000000424c84723c */ /* 0x044ff0000008106c */
[C---:B----4-:R-:W-:Y:S08]  /*40c00*/  HMMA.1688.F32.TF32 R136, R76.reuse, R62, R88 ;  /* 0x0000003e4c88723c */ /* 0x050ff00000081058 */
[----:B------:R-:W-:Y:S03]  /*40c10*/  HMMA.1688.F32.TF32 R128, R76, R58, R240 ;  /* 0x0000003a4c80723c */ /* 0x000fe600000810f0 */
[----:B------:R-:W-:Y:S04]  /*40c20*/  STL.64 [R1+0x4a10], R134 ;  /* 0x004a108601007387 */ /* 0x000fe80000100a00 */
[----:B------:R-:W-:Y:S04]  /*40c30*/  STL.64 [R1+0x4a08], R132 ;  /* 0x004a088401007387 */ /* 0x000fe80000100a00 */
[----:B------:R-:W-:Y:S04]  /*40c40*/  STL.64 [R1+0x4a20], R138 ;  /* 0x004a208a01007387 */ /* 0x000fe80000100a00 */
[----:B------:R-:W-:Y:S01]  /*40c50*/  STL.64 [R1+0x4a18], R136 ;  /* 0x004a188801007387 */ /* 0x000fe20000100a00 */
[----:B------:R-:W-:-:S03]  /*40c60*/  LOP3.LUT R21, R0, 0x40, RZ, 0x3c, !PT ;  /* 0x0000004000157812 */ /* 0x000fc600078e3cff */
[----:B---3--:R-:W-:Y:S04]  /*40c70*/  LDS R85, [R252+UR14+0x1000] ;  /* 0x0010000efc557984 */ /* 0x008fe80008000800 */
[----:B------:R-:W-:Y:S04]  /*40c80*/  STL.64 [R1+0x4a30], R130 ;  /* 0x004a308201007387 */ /* 0x000fe80000100a00 */
[----:B------:R-:W-:Y:S04]  /*40c90*/  STL.64 [R1+0x4a28], R128 ;  /* 0x004a288001007387 */ /* 0x000fe80000100a00 */
[----:B------:R-:W-:Y:S04]  /*40ca0*/  STL.64 [R1+0x4a40], R154 ;  /* 0x004a409a01007387 */ /* 0x000fe80000100a00 */
[----:B------:R-:W-:Y:S04]  /*40cb0*/  STL.64 [R1+0x4a38], R152 ;  /* 0x004a389801007387 */ /* 0x000fe80000100a00 */
[----:B------:R-:W-:Y:S04]  /*40cc0*/  STL.64 [R1+0x8e0], R68 ;  /* 0x0008e04401007387 */ /* 0x000fe80000100a00 */
[----:B------:R1:W-:Y:S04]  /*40cd0*/  STL.64 [R1+0x8e8], R70 ;  /* 0x0008e84601007387 */ /* 0x0003e80000100a00 */
[----:B------:R-:W-:Y:S04]  /*40ce0*/  LDS R84, [R21+UR14+0x1000] ;  /* 0x0010000e15547984 */ /* 0x000fe80008000800 */
[----:B------:R-:W-:Y:S01]  /*40cf0*/  LDS R86, [R21+UR14+0x1800] ;  /* 0x0018000e15567984 */ /* 0x000fe20008000800 */
[C---:B-1----:R-:W-:Y:S03]  /*40d00*/  HMMA.1688.F32.TF32 R68, R76.reuse, R38, R204 ;  /* 0x000000264c44723c */ /* 0x042fe600000810cc */
[----:B------:R-:W-:Y:S04]  /*40d10*/  STL.64 [R1+0x8d0], R80 ;  /* 0x0008d05001007387 */ /* 0x000fe80000100a00 */
[----:B------:R1:W-:Y:S04]  /*40d20*/  STL.64 [R1+0x8d8], R82 ;  /* 0x0008d85201007387 */ /* 0x0003e80000100a00 */
[----:B------:R-:W-:Y:S04]  /*40d30*/  STL.64 [R1+0x8c0], R72 ;  /* 0x0008c04801007387 */ /* 0x000fe80000100a00 */
[----:B------:R2:W-:Y:S01]  /*40d40*/  STL.64 [R1+0x8c8], R74 ;  /* 0x0008c84a01007387 */ /* 0x0005e20000100a00 */
[C---:B-1----:R-:W-:Y:S03]  /*40d50*/  HMMA.1688.F32.TF32 R80, R76.reuse, R34, R208 ;  /* 0x000000224c50723c */ /* 0x042fe600000810d0 */
[----:B------:R-:W1:Y:S04]  /*40d60*/  LDS R87, [R252+UR14+0x1800] ;  /* 0x0018000efc577984 */ /* 0x000e680008000800 */
[----:B------:R-:W-:Y:S01]  /*40d70*/  STL.64 [R1+0x8b0], R68 ;  /* 0x0008b04401007387 */ /* 0x000fe20000100a00 */
[C---:B--2---:R-:W-:Y:S03]  /*40d80*/  HMMA.1688.F32.TF32 R72, R76.reuse, R30, R212 ;  /* 0x0000001e4c48723c */ /* 0x044fe600000810d4 */
[----:B------:R2:W-:Y:S04]  /*40d90*/  STL.64 [R1+0x8b8], R70 ;  /* 0x0008b84601007387 */ /* 0x0005e80000100a00 */
[----:B------:R-:W-:Y:S04]  /*40da0*/  LDS R204, [R21+UR14+0x1080] ;  /* 0x0010800e15cc7984 */ /* 0x000fe80008000800 */
[----:B------:R-:W-:Y:S01]  /*40db0*/  LDS R206, [R21+UR14+0x1880] ;  /* 0x0018800e15ce7984 */ /* 0x000fe20008000800 */
[C---:B--2---:R-:W-:Y:S03]  /*40dc0*/  HMMA.1688.F32.TF32 R68, R76.reuse, R26, R216 ;  /* 0x0000001a4c44723c */ /* 0x044fe600000810d8 */
[----:B------:R-:W-:Y:S04]  /*40dd0*/  STL.64 [R1+0x8a0], R80 ;  /* 0x0008a05001007387 */ /* 0x000fe80000100a00 */
[----:B------:R-:W-:Y:S04]  /*40de0*/  STL.64 [R1+0x8a8], R82 ;  /* 0x0008a85201007387 */ /* 0x000fe80000100a00 */
[----:B------:R-:W1:Y:S04]  /*40df0*/  LDL.LU R112, [R1+0x90] ;  /* 0x0000900001707983 */ /* 0x000e680000300800 */
[----:B------:R-:W-:Y:S04]  /*40e00*/  STL.64 [R1+0x890], R72 ;  /* 0x0008904801007387 */ /* 0x000fe80000100a00 */
[----:B------:R2:W-:Y:S04]  /*40e10*/  STL.64 [R1+0x898], R74 ;  /* 0x0008984a01007387 */ /* 0x0005e80000100a00 */
[----:B------:R-:W-:Y:S04]  /*40e20*/  STL.64 [R1+0x880], R68 ;  /* 0x0008804401007387 */ /* 0x000fe80000100a00 */
[----:B------:R3:W-:Y:S04]  /*40e30*/  STL.64 [R1+0x888], R70 ;  /* 0x0008884601007387 */ /* 0x0007e80000100a00 */
[----:B------:R-:W1:Y:S04]  /*40e40*/  LDL.LU R113, [R1+0x94] ;  /* 0x0000940001717983 */ /* 0x000e680000300800 */
[----:B------:R-:W1:Y:S04]  /*40e50*/  LDL.LU R114, [R1+0x98] ;  /* 0x0000980001727983 */ /* 0x000e680000300800 */
[----:B------:R-:W1:Y:S04]  /*40e60*/  LDL.LU R115, [R1+0x9c] ;  /* 0x00009c0001737983 */ /* 0x000e680000300800 */
        /* <DEDUP_REMOVED lines=28> */
[C---:B--2---:R-:W-:Y:S03]  /*41030*/  HMMA.1688.F32.TF32 R72, R76.reuse, R22, R220 ;  /* 0x000000164c48723c */ /* 0x044fe600000810dc */
[----:B------:R-:W-:Y:S04]  /*41040*/  LDS R205, [R252+UR14+0x1080] ;  /* 0x0010800efccd7984 */ /* 0x000fe80008000800 */
[----:B------:R-:W2:Y:S01]  /*41050*/  LDS R207, [R252+UR14+0x1880] ;  /* 0x0018800efccf7984 */ /* 0x000ea20008000800 */
[C---:B---3--:R-:W-:Y:S03]  /*41060*/  HMMA.1688.F32.TF32 R68, R76.reuse, R18, R224 ;  /* 0x000000124c44723c */ /* 0x048fe600000810e0 */
[----:B------:R-:W-:Y:S04]  /*41070*/  LDS R184, [R21+UR14+0x1100] ;  /* 0x0011000e15b87984 */ /* 0x000fe80008000800 */
[----:B------:R-:W-:Y:S01]  /*41080*/  LDS R186, [R21+UR14+0x1900] ;  /* 0x0019000e15ba7984 */ /* 0x000fe20008000800 */
[C---:B------:R-:W-:Y:S03]  /*41090*/  HMMA.1688.F32.TF32 R80, R76.reuse, R14, R228 ;  /* 0x0000000e4c50723c */ /* 0x040fe600000810e4 */
[----:B------:R-:W-:Y:S04]  /*410a0*/  STL.64 [R1+0x870], R72 ;  /* 0x0008704801007387 */ /* 0x000fe80000100a00 */
[----:B------:R3:W-:Y:S04]  /*410b0*/  STL.64 [R1+0x878], R74 ;  /* 0x0008784a01007387 */ /* 0x0007e80000100a00 */
[----:B------:R-:W-:Y:S04]  /*410c0*/  STL.64 [R1+0x860], R68 ;  /* 0x0008604401007387 */ /* 0x000fe80000100a00 */
[----:B------:R2:W-:Y:S01]  /*410d0*/  STL.64 [R1+0x868], R70 ;  /* 0x0008684601007387 */ /* 0x0005e20000100a00 */
[C---:B---3--:R-:W-:Y:S03]  /*410e0*/  HMMA.1688.F32.TF32 R72, R76.reuse, R10, R232 ;  /* 0x0000000a4c48723c */ /* 0x048fe600000810e8 */
[----:B------:R-:W-:Y:S04]  /*410f0*/  LDS R185, [R252+UR14+0x1100] ;  /* 0x0011000efcb97984 */ /* 0x000fe80008000800 */
[----:B------:R-:W3:Y:S01]  /*41100*/  LDS R187, [R252+UR14+0x1900] ;  /* 0x0019000efcbb7984 */ /* 0x000ee20008000800 */
[----:B--2---:R-:W-:Y:S03]  /*41110*/  HMMA.1688.F32.TF32 R68, R76, R6, R236 ;  /* 0x000000064c44723c */ /* 0x004fe600000810ec */
[----:B------:R-:W-:Y:S04]  /*41120*/  STL.64 [R1+0x850], R80 ;  /* 0x0008505001007387 */ /* 0x000fe80000100a00 */
[----:B------:R-:W-:Y:S04]  /*41130*/  STL.64 [R1+0x858], R82 ;  /* 0x0008585201007387 */ /* 0x000fe80000100a00 */
[----:B------:R-:W-:Y:S04]  /*41140*/  LDS R180, [R21+UR14+0x1180] ;  /* 0x0011800e15b47984 */ /* 0x000fe80008000800 */
[----:B------:R-:W-:Y:S04]  /*41150*/  STL.64 [R1+0x840], R72 ;  /* 0x0008404801007387 */ /* 0x000fe80000100a00 */
[----:B------:R-:W-:Y:S04]  /*41160*/  STL.64 [R1+0x848], R74 ;  /* 0x0008484a01007387 */ /* 0x000fe80000100a00 */
[----:B------:R2:W-:Y:S04]  /*41170*/  STL.64 [R1+0x830], R68 ;  /* 0x0008304401007387 */ /* 0x0005e80000100a00 */
[----:B------:R1:W-:Y:S04]  /*41180*/  STL.64 [R1+0x838], R70 ;  /* 0x0008384601007387 */ /* 0x0003e80000100a00 */
[----:B------:R-:W-:Y:S04]  /*41190*/  LDS R182, [R21+UR14+0x1980] ;  /* 0x0019800e15b67984 */ /* 0x000fe80008000800 */
[----:B------:R-:W-:Y:S04]  /*411a0*/  LDS R181, [R252+UR14+0x1180] ;  /* 0x0011800efcb57984 */ /* 0x000fe80008000800 */
[----:B------:R-:W1:Y:S02]  /*411b0*/  LDS R183, [R252+UR14+0x1980] ;  /* 0x0019800efcb77984 */ /* 0x000e640008000800 */
[C---:B-1----:R-:W-:Y:S08]  /*411c0*/  HMMA.1688.F32.TF32 R76, R84.reuse, R50, R112 ;  /* 0x00000032544c723c */ /* 0x042ff00000081070 */
[C---:B----4-:R-:W-:Y:S08]  /*411d0*/  HMMA.1688.F32.TF32 R160, R84.reuse, R66, R92 ;  /* 0x0000004254a0723c */ /* 0x050ff0000008105c */
[C---:B------:R-:W-:Y:S08]  /*411e0*/  HMMA.1688.F32.TF32 R164, R84.reuse, R62, R124 ;  /* 0x0000003e54a4723c */ /* 0x040ff0000008107c */
[C---:B------:R-:W-:Y:S03]  /*411f0*/  HMMA.1688.F32.TF32 R144, R84.reuse, R58, R120 ;  /* 0x0000003a5490723c */ /* 0x040fe60000081078 */
[----:B------:R-:W-:Y:S05]  /*41200*/  STL.64 [R1+0x4a50], R162 ;  /* 0x004a50a201007387 */ /* 0x000fea0000100a00 */
[C---:B------:R-:W-:Y:S01]  /*41210*/  HMMA.1688.F32.TF32 R140, R84.reuse, R54, R116 ;  /* 0x00000036548c723c */ /* 0x040fe20000081074 */
[----:B------:R-:W-:Y:S04]  /*41220*/  STL.64 [R1+0x4a48], R160 ;  /* 0x004a48a001007387 */ /* 0x000fe80000100a00 */
[----:B------:R-:W-:Y:S03]  /*41230*/  STL.64 [R1+0x4a60], R166 ;  /* 0x004a60a601007387 */ /* 0x000fe60000100a00 */
[C---:B------:R-:W-:Y:S01]  /*41240*/  HMMA.1688.F32.TF32 R88, R84.reuse, R46, R88 ;  /* 0x0000002e5458723c */ /* 0x040fe20000081058 */
[----:B------:R-:W-:Y:S04]  /*41250*/  STL.64 [R1+0x4a58], R164 ;  /* 0x004a58a401007387 */ /* 0x000fe80000100a00 */
[----:B------:R-:W-:Y:S03]  /*41260*/  STL.64 [R1+0x4a70], R146 ;  /* 0x004a709201007387 */ /* 0x000fe60000100a00 */
[C---:B------:R-:W-:Y:S01]  /*41270*/  HMMA.1688.F32.TF32 R92, R84.reuse, R42, R108 ;  /* 0x0000002a545c723c */ /* 0x040fe2000008106c */
[----:B------:R-:W-:Y:S04]  /*41280*/  STL.64 [R1+0x4a68], R144 ;  /* 0x004a689001007387 */ /* 0x000fe80000100a00 */
[----:B------:R-:W-:Y:S04]  /*41290*/  STL.64 [R1+0x4a80], R142 ;  /* 0x004a808e01007387 */ /* 0x000fe80000100a00 */
[----:B------:R-:W-:Y:S04]  /*412a0*/  STL.64 [R1+0x4a78], R140 ;  /* 0x004a788c01007387 */ /* 0x000fe80000100a00 */
[----:B------:R-:W-:Y:S04]  /*412b0*/  STL.64 [R1+0x4980], R78 ;  /* 0x0049804e01007387 */ /* 0x000fe80000100a00 */
[----:B------:R1:W-:Y:S04]  /*412c0*/  STL.64 [R1+0x4978], R76 ;  /* 0x0049784c01007387 */ /* 0x0003e80000100a00 */
[----:B------:R-:W-:Y:S04]  /*412d0*/  STL.64 [R1+0x4a90], R90 ;  /* 0x004a905a01007387 */ /* 0x000fe80000100a00 */
[----:B------:R-:W-:Y:S04]  /*412e0*/  STL.64 [R1+0x4a88], R88 ;  /* 0x004a885801007387 */ /* 0x000fe80000100a00 */
[----:B------:R-:W-:Y:S04]  /*412f0*/  STL.64 [R1+0x4aa0], R94 ;  /* 0x004aa05e01007387 */ /* 0x000fe80000100a00 */
[----:B------:R-:W-:Y:S04]  /*41300*/  STL.64 [R1+0x4a98], R92 ;  /* 0x004a985c01007387 */ /* 0x000fe80000100a00 */
[----:B--2---:R-:W2:Y:S04]  /*41310*/  LDL.LU R68, [R1+0x200] ;  /* 0x0002000001447983 */ /* 0x004ea80000300800 */
[----:B------:R-:W2:Y:S04]  /*41320*/  LDL.LU R69, [R1+0x204] ;  /* 0x0002040001457983 */ /* 0x000ea80000300800 */
[----:B------:R-:W2:Y:S04]  /*41330*/  LDL.LU R70, [R1+0x208] ;  /* 0x0002080001467983 */ /* 0x000ea80000300800 */
[----:B------:R-:W2:Y:S04]  /*41340*/  LDL.LU R71, [R1+0x20c] ;  /* 0x00020c0001477983 */ /* 0x000ea80000300800 */
[----:B------:R-:W4:Y:S04]  /*41350*/  LDL.LU R124, [R1+0x1e0] ;  /* 0x0001e000017c7983 */ /* 0x000f280000300800 */
[----:B------:R-:W4:Y:S04]  /*41360*/  LDL.LU R125, [R1+0x1e4] ;  /* 0x0001e400017d7983 */ /* 0x000f280000300800 */
[----:B------:R-:W4:Y:S04]  /*41370*/  LDL.LU R126, [R1+0x1e8] ;  /* 0x0001e800017e7983 */ /* 0x000f280000300800 */
[----:B------:R-:W4:Y:S04]  /*41380*/  LDL.LU R127, [R1+0x1ec] ;  /* 0x0001ec00017f7983 */ /* 0x000f280000300800 */
        /* <DEDUP_REMOVED lines=28> */
[C---:B------:R-:W-:Y:S03]  /*41550*/  HMMA.1688.F32.TF32 R100, R84.reuse, R38, R240 ;  /* 0x000000265464723c */ /* 0x040fe600000810f0 */
        /* <DEDUP_REMOVED lines=8> */
[----:B------:R-:W-:Y:S04]  /*415e0*/  STL.64 [R1+0x4ab0], R102 ;  /* 0x004ab06601007387 */ /* 0x000fe80000100a00 */
[----:B------:R-:W-:Y:S01]  /*415f0*/  STL.64 [R1+0x4aa8], R100 ;  /* 0x004aa86401007387 */ /* 0x000fe20000100a00 */
[C---:B--2---:R-:W-:Y:S08]  /*41600*/  HMMA.1688.F32.TF32 R108, R84.reuse, R30, R108 ;  /* 0x0000001e546c723c */ /* 0x044ff0000008106c */
[C---:B---3--:R-:W-:Y:S08]  /*41610*/  HMMA.1688.F32.TF32 R104, R84.reuse, R34, R96 ;  /* 0x000000225468723c */ /* 0x048ff00000081060 */
[C---:B----4-:R-:W-:Y:S11]  /*41620*/  HMMA.1688.F32.TF32 R112, R84.reuse, R26, R112 ;  /* 0x0000001a5470723c */ /* 0x050ff60000081070 */
[----:B------:R-:W-:Y:S01]  /*41630*/  STL.64 [R1+0x4ac0], R106 ;  /* 0x004ac06a01007387 */ /* 0x000fe20000100a00 */
[C---:B------:R-:W-:Y:S03]  /*41640*/  HMMA.1688.F32.TF32 R116, R84.reuse, R22, R116 ;  /* 0x000000165474723c */ /* 0x040fe60000081074 */
[----:B------:R-:W-:Y:S05]  /*41650*/  STL.64 [R1+0x4ab8], R104 ;  /* 0x004ab86801007387 */ /* 0x000fea0000100a00 */
[C---:B------:R-:W-:Y:S01]  /*41660*/  HMMA.1688.F32.TF32 R120, R84.reuse, R18, R120 ;  /* 0x000000125478723c */ /* 0x040fe20000081078 */
[----:B------:R-:W-:Y:S04]  /*41670*/  STL.64 [R1+0x4ad0], R110 ;  /* 0x004ad06e01007387 */ /* 0x000fe80000100a00 */
[----:B------:R-:W-:Y:S04]  /*41680*/  STL.64 [R1+0x4ac8], R108 ;  /* 0x004ac86c01007387 */ /* 0x000fe80000100a00 */
[----:B------:R-:W-:Y:S01]  /*41690*/  STL.64 [R1+0x4ae0], R114 ;  /* 0x004ae07201007387 */ /* 0x000fe20000100a00 */
[C---:B------:R-:W-:Y:S03]  /*416a0*/  HMMA.1688.F32.TF32 R124, R84.reuse, R14, R124 ;  /* 0x0000000e547c723c */ /* 0x040fe6000008107c */
[----:B------:R-:W-:Y:S04]  /*416b0*/  STL.64 [R1+0x4ad8], R112 ;  /* 0x004ad87001007387 */ /* 0x000fe80000100a00 */
[----:B------:R-:W-:Y:S01]  /*416c0*/  STL.64 [R1+0x4af0], R118 ;  /* 0x004af07601007387 */ /* 0x000fe20000100a00 */
[C---:B------:R-:W-:Y:S03]  /*416d0*/  HMMA.1688.F32.TF32 R80, R84.reuse, R10, R72 ;  /* 0x0000000a5450723c */ /* 0x040fe60000081048 */
[----:B------:R-:W-:Y:S04]  /*416e0*/  STL.64 [R1+0x4ae8], R116 ;  /* 0x004ae87401007387 */ /* 0x000fe80000100a00 */
[----:B------:R-:W-:Y:S01]  /*416f0*/  STL.64 [R1+0x4b00], R122 ;  /* 0x004b007a01007387 */ /* 0x000fe20000100a00 */
[----:B------:R-:W-:Y:S03]  /*41700*/  HMMA.1688.F32.TF32 R84, R84, R6, R68 ;  /* 0x000000065454723c */ /* 0x000fe60000081044 */
[----:B------:R-:W-:Y:S04]  /*41710*/  STL.64 [R1+0x4af8], R120 ;  /* 0x004af87801007387 */ /* 0x000fe80000100a00 */
        /* <DEDUP_REMOVED lines=37> */
[----:B------:R-:W1:Y:S04]  /*41970*/  LDL.LU R216, [R1+0x2a0] ;  /* 0x0002a00001d87983 */ /* 0x000e680000300800 */
[----:B------:R-:W1:Y:S04]  /*41980*/  LDL.LU R217, [R1+0x2a4] ;  /* 0x0002a40001d97983 */ /* 0x000e680000300800 */
[----:B------:R-:W1:Y:S04]  /*41990*/  LDL.LU R218, [R1+0x2a8] ;  /* 0x0002a80001da7983 */ /* 0x000e680000300800 */
[----:B------:R-:W1:Y:S01]  /*419a0*/  LDL.LU R219, [R1+0x2ac] ;  /* 0x0002ac0001db7983 */ /* 0x000e620000300800 */
        /* <DEDUP_REMOVED lines=38> */
[C---:B--2---:R-:W-:Y:S08]  /*41c10*/  HMMA.1688.F32.TF32 R220, R204.reuse, R22, R128 ;  /* 0x00000016ccdc723c */ /* 0x044ff00000081080 */
[C---:B---3--:R-:W-:Y:S08]  /*41c20*/  HMMA.1688.F32.TF32 R224, R204.reuse, R26, R152 ;  /* 0x0000001acce0723c */ /* 0x048ff00000081098 */
[C---:B----4-:R-:W-:Y:S08]  /*41c30*/  HMMA.1688.F32.TF32 R232, R204.reuse, R34, R208 ;  /* 0x00000022cce8723c */ /* 0x050ff000000810d0 */
[----:B------:R-:W-:Y:S01]  /*41c40*/  HMMA.1688.F32.TF32 R208, R204, R10, R188 ;  /* 0x0000000accd0723c */ /* 0x000fe200000810bc */
[----:B------:R-:W-:Y:S01]  /*41c50*/  MOV R188, R33 ;  /* 0x0000002100bc7202 */ /* 0x000fe20000000f00 */
[----:B------:R-:W-:Y:S01]  /*41c60*/  IMAD.MOV.U32 R189, RZ, RZ, R44 ;  /* 0x000000ffffbd7224 */ /* 0x000fe200078e002c */
[----:B------:R-:W-:Y:S01]  /*41c70*/  MOV R191, R25 ;  /* 0x0000001900bf7202 */ /* 0x000fe20000000f00 */
[----:B------:R-:W-:-:S04]  /*41c80*/  IMAD.MOV.U32 R190, RZ, RZ, R24 ;  /* 0x000000ffffbe7224 */ /* 0x000fc800078e0018 */
[C---:B------:R-:W-:Y:S08]  /*41c90*/  HMMA.1688.F32.TF32 R236, R204.reuse, R38, R212 ;  /* 0x00000026ccec723c */ /* 0x040ff000000810d4 */
[C---:B-1----:R-:W-:Y:S08]  /*41ca0*/  HMMA.1688.F32.TF32 R76, R204.reuse, R50, R216 ;  /* 0x00000032cc4c723c */ /* 0x042ff000000810d8 */
[C---:B------:R-:W-:Y:S11]  /*41cb0*/  HMMA.1688.F32.TF32 R240, R204.reuse, R42, R240 ;  /* 0x0000002accf0723c */ /* 0x040ff600000810f0 */
[----:B------:R1:W-:Y:S04]  /*41cc0*/  STL.64 [R1], R76 ;  /* 0x0000004c01007387 */ /* 0x0003e80000100a00 */
[----:B------:R2:W-:Y:S04]  /*41cd0*/  STL.64 [R1+0x8], R78 ;  /* 0x0000084e01007387 */ /* 0x0005e80000100a00 */
[----:B------:R-:W3:Y:S01]  /*41ce0*/  LDL.LU R33, [R1+0x4b38] ;  /* 0x004b380001217983 */ /* 0x000ee20000300800 */
[----:B------:R-:W-:Y:S03]  /*41cf0*/  HMMA.1688.F32.TF32 R148, R204, R54, R148 ;  /* 0x00000036cc94723c */ /* 0x000fe60000081094 */
[----:B------:R-:W4:Y:S01]  /*41d00*/  LDL.LU R44, [R1+0x4b34] ;  /* 0x004b3400012c7983 */ /* 0x000f220000300800 */
[----:B-1----:R-:W-:-:S03]  /*41d10*/  IMAD.MOV.U32 R76, RZ, RZ, R28 ;  /* 0x000000ffff4c7224 */ /* 0x002fc600078e001c */
[----:B------:R-:W3:Y:S01]  /*41d20*/  LDL.LU R24, [R1+0x4b30] ;  /* 0x004b300001187983 */ /* 0x000ee20000300800 */
[C---:B------:R-:W-:Y:S01]  /*41d30*/  HMMA.1688.F32.TF32 R244, R204.reuse, R46, R244 ;  /* 0x0000002eccf4723c */ /* 0x040fe200000810f4 */
[----:B------:R-:W-:Y:S02]  /*41d40*/  IMAD.MOV.U32 R77, RZ, RZ, R29 ;  /* 0x000000ffff4d7224 */ /* 0x000fe400078e001d */
[----:B------:R-:W3:Y:S01]  /*41d50*/  LDL.LU R25, [R1+0x4b2c] ;  /* 0x004b2c0001197983 */ /* 0x000ee20000300800 */
[----:B--2---:R-:W-:Y:S01]  /*41d60*/  MOV R78, R57 ;  /* 0x00000039004e7202 */ /* 0x004fe20000000f00 */
[----:B------:R-:W-:Y:S02]  /*41d70*/  IMAD.MOV.U32 R79, RZ, RZ, R60 ;  /* 0x000000ffff4f7224 */ /* 0x000fe400078e003c */
[----:B------:R-:W2:Y:S01]  /*41d80*/  LDL.LU R28, [R1+0x4b28] ;  /* 0x004b2800011c7983 */ /* 0x000ea20000300800 */
[C---:B------:R-:W-:Y:S03]  /*41d90*/  HMMA.1688.F32.TF32 R216, R204.reuse, R18, R136 ;  /* 0x00000012ccd8723c */ /* 0x040fe60000081088 */
[----:B------:R-:W2:Y:S04]  /*41da0*/  LDL.LU R29, [R1+0x4b24] ;  /* 0x004b2400011d7983 */ /* 0x000ea80000300800 */
[----:B------:R-:W2:Y:S01]  /*41db0*/  LDL.LU R57, [R1+0x4b20] ;  /* 0x004b200001397983 */ /* 0x000ea20000300800 */
[C---:B------:R-:W-:Y:S03]  /*41dc0*/  HMMA.1688.F32.TF32 R228, R204.reuse, R30, R200 ;  /* 0x0000001ecce4723c */ /* 0x040fe600000810c8 */
[----:B------:R-:W2:Y:S05]  /*41dd0*/  LDL.LU R60, [R1+0x4b1c] ;  /* 0x004b1c00013c7983 */ /* 0x000eaa0000300800 */
[C---:B------:R-:W-:Y:S08]  /*41de0*/  HMMA.1688.F32.TF32 R212, R204.reuse, R14, R132 ;  /* 0x0000000eccd4723c */ /* 0x040ff00000081084 */
[----:B------:R-:W-:Y:S08]  /*41df0*/  HMMA.1688.F32.TF32 R204, R204, R6, R176 ;  /* 0x00000006cccc723c */ /* 0x000ff000000810b0 */
[----:B------:R-:W-:Y:S01]  /*41e00*/  HMMA.1688.F32.TF32 R176, R184, R66, R68 ;  /* 0x00000042b8b0723c */ /* 0x000fe20000081044 */
[----:B------:R-:W-:Y:S01]  /*41e10*/  IMAD.MOV.U32 R68, RZ, RZ, R61 ;  /* 0x000000ffff447224 */ /* 0x000fe200078e003d */
[----:B------:R-:W-:Y:S01]  /*41e20*/  MOV R69, R64 ;  /* 0x0000004000457202 */ /* 0x000fe20000000f00 */
[----:B------:R-:W2:Y:S01]  /*41e30*/  LDL.LU R61, [R1+0x4b18] ;  /* 0x004b1800013d7983 */ /* 0x000ea20000300800 */
[----:B------:R-:W-:-:S02]  /*41e40*/  IMAD.MOV.U32 R70, RZ, RZ, R65 ;  /* 0x000000ffff467224 */ /* 0x000fc400078e0041 */
[----:B------:R-:W-:Y:S01]  /*41e50*/  IMAD.MOV.U32 R71, RZ, RZ, R2 ;  /* 0x000000ffff477224 */ /* 0x000fe200078e0002 */
[----:B------:R-:W2:Y:S04]  /*41e60*/  LDL.LU R64, [R1+0x4b14] ;  /* 0x004b140001407983 */ /* 0x000ea80000300800 */
[----:B------:R-:W2:Y:S04]  /*41e70*/  LDL.LU R65, [R1+0x4b10] ;  /* 0x004b100001417983 */ /* 0x000ea80000300800 */
[----:B------:R-:W2:Y:S01]  /*41e80*/  LDL.LU R2, [R1+0x4b0c] ;  /* 0x004b0c0001027983 */ /* 0x000ea20000300800 */
[C---:B------:R-:W-:Y:S08]  /*41e90*/  HMMA.1688.F32.TF32 R88, R184.reuse, R50, R96 ;  /* 0x00000032b858723c */ /* 0x040ff00000081060 */
[C---:B------:R-:W-:Y:S08]  /*41ea0*/  HMMA.1688.F32.TF32 R200, R184.reuse, R62, R172 ;  /* 0x0000003eb8c8723c */ /* 0x040ff000000810ac */
[C---:B------:R-:W-:Y:S08]  /*41eb0*/  HMMA.1688.F32.TF32 R72, R184.reuse, R46, R72 ;  /* 0x0000002eb848723c */ /* 0x040ff00000081048 */
[----:B------:R-:W-:Y:S01]  /*41ec0*/  HMMA.1688.F32.TF32 R172, R184, R58, R248 ;  /* 0x0000003ab8ac723c */ /* 0x000fe200000810f8 */
[----:B------:R-:W2:Y:S04]  /*41ed0*/  LDL.LU R248, [R1+0x4d0] ;  /* 0x0004d00001f87983 */ /* 0x000ea80000300800 */
[----:B------:R1:W-:Y:S04]  /*41ee0*/  STL.64 [R1+0x3a0], R88 ;  /* 0x0003a05801007387 */ /* 0x0003e80000100a00 */
[----:B------:R1:W-:Y:S04]  /*41ef0*/  STL.64 [R1+0x3a8], R90 ;  /* 0x0003a85a01007387 */ /* 0x0003e80000100a00 */
[----:B------:R1:W-:Y:S04]  /*41f00*/  STL.64 [R1+0x1d0], R72 ;  /* 0x0001d04801007387 */ /* 0x0003e80000100a00 */
[----:B------:R1:W-:Y:S04]  /*41f10*/  STL.64 [R1+0x1d8], R74 ;  /* 0x0001d84a01007387 */ /* 0x0003e80000100a00 */
        /* <DEDUP_REMOVED lines=19> */
[----:B-1----:R-:W4:Y:S04]  /*42050*/  LDL.LU R88, [R1+0x4c0] ;  /* 0x0004c00001587983 */ /* 0x002f280000300800 */
        /* <DEDUP_REMOVED lines=53> */
[----:B--2---:R-:W-:-:S03]  /*423b0*/  MOV R98, R2 ;  /* 0x0000000200627202 */ /* 0x004fc60000000f00 */
[----:B------:R-:W2:Y:S01]  /*423c0*/  LDL.LU R2, [R1+0x4b08] ;  /* 0x004b080001027983 */ /* 0x000ea20000300800 */
[----:B------:R-:W-:Y:S01]  /*423d0*/  HMMA.1688.F32.TF32 R156, R184, R54, R156 ;  /* 0x00000036b89c723c */ /* 0x000fe2000008109c */
[----:B------:R-:W-:-:S07]  /*423e0*/  IMAD.MOV.U32 R99, RZ, RZ, R65 ;  /* 0x000000ffff637224 */ /* 0x000fce00078e0041 */
[C---:B---3--:R-:W-:Y:S08]  /*423f0*/  HMMA.1688.F32.TF32 R248, R180.reuse, R38, R248 ;  /* 0x00000026b4f8723c */ /* 0x048ff000000810f8 */
[----:B----4-:R-:W-:Y:S01]  /*42400*/  HMMA.1688.F32.TF32 R136, R180, R46, R136 ;  /* 0x0000002eb488723c */ /* 0x010fe20000081088 */
[----:B------:R-:W-:-:S07]  /*42410*/  IMAD.MOV.U32 R46, RZ, RZ, R32 ;  /* 0x000000ffff2e7224 */ /* 0x000fce00078e0020 */
[C---:B------:R-:W-:Y:S08]  /*42420*/  HMMA.1688.F32.TF32 R88, R184.reuse, R10, R88 ;  /* 0x0000000ab858723c */ /* 0x040ff00000081058 */
[C---:B------:R-:W-:Y:S08]  /*42430*/  HMMA.1688.F32.TF32 R92, R184.reuse, R14, R92 ;  /* 0x0000000eb85c723c */ /* 0x040ff0000008105c */
[C---:B------:R-:W-:Y:S08]  /*42440*/  HMMA.1688.F32.TF32 R104, R184.reuse, R22, R104 ;  /* 0x00000016b868723c */ /* 0x040ff00000081068 */
[C---:B------:R-:W-:Y:S08]  /*42450*/  HMMA.1688.F32.TF32 R108, R184.reuse, R26, R108 ;  /* 0x0000001ab86c723c */ /* 0x040ff0000008106c */
[C---:B------:R-:W-:Y:S08]  /*42460*/  HMMA.1688.F32.TF32 R112, R184.reuse, R30, R112 ;  /* 0x0000001eb870723c */ /* 0x040ff00000081070 */
[C---:B------:R-:W-:Y:S08]  /*42470*/  HMMA.1688.F32.TF32 R72, R184.reuse, R42, R72 ;  /* 0x0000002ab848723c */ /* 0x040ff00000081048 */
[C---:B------:R-:W-:Y:S11]  /*42480*/  HMMA.1688.F32.TF32 R120, R184.reuse, R38, R120 ;  /* 0x00000026b878723c */ /* 0x040ff60000081078 */
[----:B------:R-:W-:Y:S01]  /*42490*/  STL.64 [R1+0x1c0], R72 ;  /* 0x0001c04801007387 */ /* 0x000fe20000100a00 */
[C---:B------:R-:W-:Y:S03]  /*424a0*/  HMMA.1688.F32.TF32 R116, R184.reuse, R34, R116 ;  /* 0x00000022b874723c */ /* 0x040fe60000081074 */
[----:B------:R-:W-:Y:S04]  /*424b0*/  STL.64 [R1+0x1c8], R74 ;  /* 0x0001c84a01007387 */ /* 0x000fe80000100a00 */
[----:B------:R-:W-:Y:S04]  /*424c0*/  STL.64 [R1+0x1b0], R120 ;  /* 0x0001b07801007387 */ /* 0x000fe80000100a00 */
[----:B------:R1:W-:Y:S01]  /*424d0*/  STL.64 [R1+0x1b8], R122 ;  /* 0x0001b87a01007387 */ /* 0x0003e20000100a00 */
[C---:B------:R-:W-:Y:S03]  /*424e0*/  HMMA.1688.F32.TF32 R100, R184.reuse, R18, R100 ;  /* 0x00000012b864723c */ /* 0x040fe60000081064 */
[----:B-1----:R-:W3:Y:S04]  /*424f0*/  LDL.LU.64 R122, [R1+0x4b00] ;  /* 0x004b0000017a7983 */ /* 0x002ee80000300a00 */
[----:B------:R-:W3:Y:S04]  /*42500*/  LDL.LU.64 R120, [R1+0x4af8] ;  /* 0x004af80001787983 */ /* 0x000ee80000300a00 */
[----:B------:R-:W-:Y:S04]  /*42510*/  STL.64 [R1+0x1a0], R116 ;  /* 0x0001a07401007387 */ /* 0x000fe80000100a00 */
[----:B------:R1:W-:Y:S01]  /*42520*/  STL.64 [R1+0x1a8], R118 ;  /* 0x0001a87601007387 */ /* 0x0003e20000100a00 */
[----:B------:R-:W-:Y:S03]  /*42530*/  HMMA.1688.F32.TF32 R184, R184, R6, R140 ;  /* 0x00000006b8b8723c */ /* 0x000fe6000008108c */
[----:B-1----:R-:W4:Y:S04]  /*42540*/  LDL.LU.64 R118, [R1+0x4af0] ;  /* 0x004af00001767983 */ /* 0x002f280000300a00 */
[----:B------:R-:W4:Y:S04]  /*42550*/  LDL.LU.64 R116, [R1+0x4ae8] ;  /* 0x004ae80001747983 */ /* 0x000f280000300a00 */
[----:B------:R-:W-:Y:S04]  /*42560*/  STL.64 [R1+0x190], R112 ;  /* 0x0001907001007387 */ /* 0x000fe80000100a00 */
[----:B------:R1:W-:Y:S04]  /*42570*/  STL.64 [R1+0x198], R114 ;  /* 0x0001987201007387 */ /* 0x0003e80000100a00 */
[----:B-1----:R-:W2:Y:S04]  /*42580*/  LDL.LU.64 R114, [R1+0x4ae0] ;  /* 0x004ae00001727983 */ /* 0x002ea80000300a00 */
[----:B------:R-:W3:Y:S04]  /*42590*/  LDL.LU.64 R112, [R1+0x4ad8] ;  /* 0x004ad80001707983 */ /* 0x000ee80000300a00 */
[----:B------:R-:W-:Y:S04]  /*425a0*/  STL.64 [R1+0x180], R108 ;  /* 0x0001806c01007387 */ /* 0x000fe80000100a00 */
[----:B------:R1:W-:Y:S01]  /*425b0*/  STL.64 [R1+0x188], R110 ;  /* 0x0001886e01007387 */ /* 0x0003e20000100a00 */
[C---:B------:R-:W-:Y:S03]  /*425c0*/  HMMA.1688.F32.TF32 R128, R180.reuse, R50, R128 ;  /* 0x00000032b480723c */ /* 0x040fe60000081080 */
[----:B-1----:R-:W3:Y:S04]  /*425d0*/  LDL.LU.64 R110, [R1+0x4ad0] ;  /* 0x004ad000016e7983 */ /* 0x002ee80000300a00 */
[----:B------:R-:W3:Y:S04]  /*425e0*/  LDL.LU.64 R108, [R1+0x4ac8] ;  /* 0x004ac800016c7983 */ /* 0x000ee80000300a00 */
[----:B------:R-:W-:Y:S04]  /*425f0*/  STL.64 [R1+0x170], R104 ;  /* 0x0001706801007387 */ /* 0x000fe80000100a00 */
[----:B------:R1:W-:Y:S04]  /*42600*/  STL.64 [R1+0x178], R106 ;  /* 0x0001786a01007387 */ /* 0x0003e80000100a00 */
[----:B-1----:R-:W3:Y:S04]  /*42610*/  LDL.LU.64 R106, [R1+0x4ac0] ;  /* 0x004ac000016a7983 */ /* 0x002ee80000300a00 */
[----:B------:R-:W3:Y:S04]  /*42620*/  LDL.LU.64 R104, [R1+0x4ab8] ;  /* 0x004ab80001687983 */ /* 0x000ee80000300a00 */
[----:B------:R-:W-:Y:S04]  /*42630*/  STL.64 [R1+0x90], R100 ;  /* 0x0000906401007387 */ /* 0x000fe80000100a00 */
[----:B------:R1:W-:Y:S01]  /*42640*/  STL.64 [R1+0x98], R102 ;  /* 0x0000986601007387 */ /* 0x0003e20000100a00 */
[C---:B------:R-:W-:Y:S03]  /*42650*/  HMMA.1688.F32.TF32 R132, R180.reuse, R42, R132 ;  /* 0x0000002ab484723c */ /* 0x040fe60000081084 */
[----:B-1----:R-:W3:Y:S04]  /*42660*/  LDL.LU.64 R102, [R1+0x4ab0] ;  /* 0x004ab00001667983 */ /* 0x002ee80000300a00 */
[----:B------:R-:W3:Y:S04]  /*42670*/  LDL.LU.64 R100, [R1+0x4aa8] ;  /* 0x004aa80001647983 */ /* 0x000ee80000300a00 */
[----:B------:R-:W-:Y:S04]  /*42680*/  STL.64 [R1+0x80], R92 ;  /* 0x0000805c01007387 */ /* 0x000fe80000100a00 */
[----:B------:R1:W-:Y:S01]  /*42690*/  STL.64 [R1+0x88], R94 ;  /* 0x0000885e01007387 */ /* 0x0003e20000100a00 */
[----:B------:R-:W-:Y:S01]  /*426a0*/  IMAD.MOV.U32 R72, RZ, RZ, R64 ;  /* 0x000000ffff487224 */ /* 0x000fe200078e0040 */
[----:B------:R-:W-:Y:S01]  /*426b0*/  MOV R73, R61 ;  /* 0x0000003d00497202 */ /* 0x000fe20000000f00 */
[----:B------:R-:W-:Y:S01]  /*426c0*/  HMMA.1688.F32.TF32 R64, R180, R66, R144 ;  /* 0x00000042b440723c */ /* 0x000fe20000081090 */
[----:B-1----:R-:W3:Y:S04]  /*426d0*/  LDL.LU.64 R94, [R1+0x4aa0] ;  /* 0x004aa000015e7983 */ /* 0x002ee80000300a00 */
[----:B------:R-:W3:Y:S04]  /*426e0*/  LDL.LU.64 R92, [R1+0x4a98] ;  /* 0x004a9800015c7983 */ /* 0x000ee80000300a00 */
[----:B------:R-:W-:Y:S04]  /*426f0*/  STL.64 [R1+0x50], R88 ;  /* 0x0000505801007387 */ /* 0x000fe80000100a00 */
[----:B------:R1:W-:Y:S01]  /*42700*/  STL.64 [R1+0x58], R90 ;  /* 0x0000585a01007387 */ /* 0x0003e20000100a00 */
[----:B------:R-:W-:-:S02]  /*42710*/  IMAD.MOV.U32 R74, RZ, RZ, R60 ;  /* 0x000000ffff4a7224 */ /* 0x000fc400078e003c */
[C---:B------:R-:W-:Y:S01]  /*42720*/  HMMA.1688.F32.TF32 R60, R180.reuse, R62, R164 ;  /* 0x0000003eb43c723c */ /* 0x040fe200000810a4 */
[----:B------:R-:W-:Y:S01]  /*42730*/  IMAD.MOV.U32 R75, RZ, RZ, R57 ;  /* 0x000000ffff4b7224 */ /* 0x000fe200078e0039 */
[----:B-1----:R-:W3:Y:S04]  /*42740*/  LDL.LU.64 R90, [R1+0x4a90] ;  /* 0x004a9000015a7983 */ /* 0x002ee80000300a00 */
[----:B------:R-:W3:Y:S04]  /*42750*/  LDL.LU.64 R88, [R1+0x4a88] ;  /* 0x004a880001587983 */ /* 0x000ee80000300a00 */
[----:B------:R-:W3:Y:S04]  /*42760*/  LDL.LU.64 R142, [R1+0x4a80] ;  /* 0x004a8000018e7983 */ /* 0x000ee80000300a00 */
[----:B------:R-:W3:Y:S04]  /*42770*/  LDL.LU.64 R140, [R1+0x4a78] ;  /* 0x004a7800018c7983 */ /* 0x000ee80000300a00 */
[----:B------:R1:W-:Y:S04]  /*42780*/  STL.64 [R1+0x10], R184 ;  /* 0x000010b801007387 */ /* 0x0003e80000100a00 */
[----:B------:R1:W-:Y:S04]  /*42790*/  STL.64 [R1+0x18], R186 ;  /* 0x000018ba01007387 */ /* 0x0003e80000100a00 */
[----:B------:R-:W3:Y:S04]  /*427a0*/  LDL.LU.64 R146, [R1+0x4a70] ;  /* 0x004a700001927983 */ /* 0x000ee80000300a00 */
[----:B------:R-:W3:Y:S01]  /*427b0*/  LDL.LU.64 R144, [R1+0x4a68] ;  /* 0x004a680001907983 */ /* 0x000ee20000300a00 */
[----:B-1----:R-:W-:Y:S01]  /*427c0*/  MOV R184, R56 ;  /* 0x0000003800b87202 */ /* 0x002fe20000000f00 */
[----:B------:R-:W-:Y:S01]  /*427d0*/  IMAD.MOV.U32 R185, RZ, RZ, R53 ;  /* 0x000000ffffb97224 */ /* 0x000fe200078e0035 */
[----:B------:R-:W-:Y:S01]  /*427e0*/  HMMA.1688.F32.TF32 R56, R180, R58, R160 ;  /* 0x0000003ab438723c */ /* 0x000fe200000810a0 */
[----:B------:R-:W3:Y:S01]  /*427f0*/  LDL.LU.64 R166, [R1+0x4a60] ;  /* 0x004a600001a67983 */ /* 0x000ee20000300a00 */
[----:B------:R-:W-:Y:S01]  /*42800*/  IMAD.MOV.U32 R186, RZ, RZ, R52 ;  /* 0x000000ffffba7224 */ /* 0x000fe200078e0034 */
[----:B------:R-:W-:-:S02]  /*42810*/  MOV R187, R45 ;  /* 0x0000002d00bb7202 */ /* 0x000fc40000000f00 */
[----:B------:R-:W3:Y:S01]  /*42820*/  LDL.LU.64 R164, [R1+0x4a58] ;  /* 0x004a580001a47983 */ /* 0x000ee20000300a00 */
[----:B------:R-:W-:Y:S02]  /*42830*/  IMAD.MOV.U32 R45, RZ, RZ, R33 ;  /* 0x000000ffff2d7224 */ /* 0x000fe400078e0021 */
[C---:B------:R-:W-:Y:S01]  /*42840*/  HMMA.1688.F32.TF32 R52, R180.reuse, R54, R152 ;  /* 0x00000036b434723c */ /* 0x040fe20000081098 */
[----:B------:R-:W3:Y:S04]  /*42850*/  LDL.LU.64 R162, [R1+0x4a50] ;  /* 0x004a500001a27983 */ /* 0x000ee80000300a00 */
[----:B------:R-:W3:Y:S03]  /*42860*/  LDL.LU.64 R160, [R1+0x4a48] ;  /* 0x004a480001a07983 */ /* 0x000ee60000300a00 */
[----:B------:R-:W-:Y:S01]  /*42870*/  HMMA.1688.F32.TF32 R32, R180, R34, R96 ;  /* 0x00000022b420723c */ /* 0x000fe20000081060 */
[----:B------:R-:W3:Y:S04]  /*42880*/  LDL.LU.64 R154, [R1+0x4a40] ;  /* 0x004a4000019a7983 */ /* 0x000ee80000300a00 */
[----:B------:R-:W3:Y:S04]  /*42890*/  LDL.LU.64 R152, [R1+0x4a38] ;  /* 0x004a380001987983 */ /* 0x000ee80000300a00 */
[----:B------:R-:W-:Y:S04]  /*428a0*/  STL.64 [R1+0x450], R128 ;  /* 0x0004508001007387 */ /* 0x000fe80000100a00 */
[----:B------:R1:W-:Y:S04]  /*428b0*/  STL.64 [R1+0x458], R130 ;  /* 0x0004588201007387 */ /* 0x0003e80000100a00 */
[----:B-1----:R-:W3:Y:S04]  /*428c0*/  LDL.LU.64 R130, [R1+0x4a30] ;  /* 0x004a300001827983 */ /* 0x002ee80000300a00 */
        /* <DEDUP_REMOVED lines=13> */
[----:B------:R-:W3:Y:S04]  /*429a0*/  LDL.LU.64 R98, [R1+0x49f0] ;  /* 0x0049f00001627983 */ /* 0x000ee80000300a00 */
[----:B------:R-:W3:Y:S04]  /*429b0*/  LDL.LU.64 R96, [R1+0x49e8] ;  /* 0x0049e80001607983 */ /* 0x000ee80000300a00 */
[----:B------:R1:W-:Y:S04]  /*429c0*/  STL.64 [R1+0x410], R32 ;  /* 0x0004102001007387 */ /* 0x0003e80000100a00 */
[----:B------:R4:W-:Y:S01]  /*429d0*/  STL.64 [R1+0x418], R34 ;  /* 0x0004182201007387 */ /* 0x0009e20000100a00 */
[----:B-1----:R-:W-:-:S02]  /*429e0*/  IMAD.MOV.U32 R32, RZ, RZ, R29 ;  /* 0x000000ffff207224 */ /* 0x002fc400078e001d */
[----:B------:R-:W-:Y:S01]  /*429f0*/  IMAD.MOV.U32 R33, RZ, RZ, R28 ;  /* 0x000000ffff217224 */ /* 0x000fe200078e001c */
[----:B----4-:R-:W-:Y:S01]  /*42a00*/  MOV R34, R25 ;  /* 0x0000001900227202 */ /* 0x010fe20000000f00 */
[----:B------:R-:W-:Y:S01]  /*42a10*/  IMAD.MOV.U32 R35, RZ, RZ, R24 ;  /* 0x000000ffff237224 */ /* 0x000fe200078e0018 */
[----:B------:R-:W-:Y:S01]  /*42a20*/  HMMA.1688.F32.TF32 R28, R180, R30, R72 ;  /* 0x0000001eb41c723c */ /* 0x000fe20000081048 */
[----:B------:R-:W-:Y:S01]  /*42a30*/  MOV R47, R20 ;  /* 0x00000014002f7202 */ /* 0x000fe20000000f00 */
[----:B------:R-:W4:Y:S01]  /*42a40*/  LDL.LU.64 R74, [R1+0x49e0] ;  /* 0x0049e000014a7983 */ /* 0x000f220000300a00 */
[----:B--2---:R-:W-:-:S03]  /*42a50*/  LOP3.LUT R38, R2, 0x40, RZ, 0x3c, !PT ;  /* 0x0000004002267812 */ /* 0x004fc600078e3cff */
[----:B------:R-:W4:Y:S02]  /*42a60*/  LDL.LU.64 R72, [R1+0x49d8] ;  /* 0x0049d80001487983 */ /* 0x000f240000300a00 */
[C---:B------:R-:W-:Y:S02]  /*42a70*/  HMMA.1688.F32.TF32 R32, R180.reuse, R26, R32 ;  /* 0x0000001ab420723c */ /* 0x040fe40000081020 */
[----:B------:R-:W-:Y:S09]  /*42a80*/  LDS R20, [R21+UR14+0x2180] ;  /* 0x0021800e15147984 */ /* 0x000ff20008000800 */
[----:B------:R-:W-:Y:S04]  /*42a90*/  STL.64 [R1+0x400], R28 ;  /* 0x0004001c01007387 */ /* 0x000fe80000100a00 */
[----:B------:R1:W-:Y:S01]  /*42aa0*/  STL.64 [R1+0x408], R30 ;  /* 0x0004081e01007387 */ /* 0x0003e20000100a00 */
[C---:B------:R-:W-:Y:S03]  /*42ab0*/  HMMA.1688.F32.TF32 R24, R180.reuse, R18, R184 ;  /* 0x00000012b418723c */ /* 0x040fe600000810b8 */
[----:B------:R-:W-:Y:S04]  /*42ac0*/  STL.64 [R1+0x1f0], R32 ;  /* 0x0001f02001007387 */ /* 0x000fe80000100a00 */
[----:B------:R2:W-:Y:S01]  /*42ad0*/  STL.64 [R1+0x1f8], R34 ;  /* 0x0001f82201007387 */ /* 0x0005e20000100a00 */
[C---:B-1----:R-:W-:Y:S03]  /*42ae0*/  HMMA.1688.F32.TF32 R28, R180.reuse, R22, R44 ;  /* 0x00000016b41c723c */ /* 0x042fe6000008102c */
[----:B------:R-:W-:Y:S04]  /*42af0*/  LDS R44, [R0+UR14+0x2000] ;  /* 0x0020000e002c7984 */ /* 0x000fe80008000800 */
[----:B------:R-:W-:Y:S01]  /*42b00*/  LDS R46, [R0+UR14+0x2800] ;  /* 0x0028000e002e7984 */ /* 0x000fe20008000800 */
[C---:B--2---:R-:W-:Y:S01]  /*42b10*/  HMMA.1688.F32.TF32 R32, R180.reuse, R14, R76 ;  /* 0x0000000eb420723c */ /* 0x044fe2000008104c */
[----:B------:R-:W-:Y:S01]  /*42b20*/  IMAD.MOV.U32 R76, RZ, RZ, R17 ;  /* 0x000000ffff4c7224 */ /* 0x000fe200078e0011 */
[----:B------:R-:W-:Y:S01]  /*42b30*/  MOV R77, R16 ;  /* 0x00000010004d7202 */ /* 0x000fe20000000f00 */
[----:B------:R-:W-:Y:S04]  /*42b40*/  LDS R45, [R3+UR14+0x2000] ;  /* 0x0020000e032d7984 */ /* 0x000fe80008000800 */
[----:B------:R-:W-:Y:S04]  /*42b50*/  LDS R47, [R3+UR14+0x2800] ;  /* 0x0028000e032f7984 */ /* 0x000fe80008000800 */
[----:B------:R-:W1:Y:S04]  /*42b60*/  LDSM.16.M88.4 R16, [R38+UR14+0x20000] ;  /* 0x0200000e2610783b */ /* 0x000e680008000200 */
[----:B------:R-:W-:Y:S04]  /*42b70*/  STL.64 [R1+0x160], R28 ;  /* 0x0001601c01007387 */ /* 0x000fe80000100a00 */
[----:B------:R2:W-:Y:S04]  /*42b80*/  STL.64 [R1+0x168], R30 ;  /* 0x0001681e01007387 */ /* 0x0005e80000100a00 */
[----:B------:R-:W-:Y:S04]  /*42b90*/  STL.64 [R1+0x150], R24 ;  /* 0x0001501801007387 */ /* 0x000fe80000100a00 */
[----:B------:R2:W-:Y:S02]  /*42ba0*/  STL.64 [R1+0x158], R26 ;  /* 0x0001581a01007387 */ /* 0x0005e40000100a00 */
[C---:B--2---:R-:W-:Y:S02]  /*42bb0*/  HMMA.1688.F32.TF32 R28, R180.reuse, R10, R188 ;  /* 0x0000000ab41c723c */ /* 0x044fe400000810bc */
[----:B------:R-:W-:Y:S04]  /*42bc0*/  LDS R184, [R0+UR14+0x2080] ;  /* 0x0020800e00b87984 */ /* 0x000fe80008000800 */
[----:B------:R-:W-:Y:S02]  /*42bd0*/  LDS R186, [R0+UR14+0x2880] ;  /* 0x0028800e00ba7984 */ /* 0x000fe40008000800 */
[----:B------:R-:W-:Y:S01]  /*42be0*/  HMMA.1688.F32.TF32 R24, R180, R6, R68 ;  /* 0x00000006b418723c */ /* 0x000fe20000081044 */
[----:B------:R-:W-:Y:S01]  /*42bf0*/  MOV R68, R9 ;  /* 0x0000000900447202 */ /* 0x000fe20000000f00 */
[----:B------:R-:W-:Y:S01]  /*42c00*/  IMAD.MOV.U32 R69, RZ, RZ, R8 ;  /* 0x000000ffff457224 */ /* 0x000fe200078e0008 */
[----:B------:R-:W-:Y:S01]  /*42c10*/  MOV R71, R4 ;  /* 0x0000000400477202 */ /* 0x000fe20000000f00 */
[----:B------:R-:W-:Y:S01]  /*42c20*/  IMAD.MOV.U32 R70, RZ, RZ, R5 ;  /* 0x000000ffff467224 */ /* 0x000fe200078e0005 */
[----:B------:R-:W-:Y:S04]  /*42c30*/  STL.64 [R1+0x140], R32 ;  /* 0x0001402001007387 */ /* 0x000fe80000100a00 */
[----:B------:R-:W-:Y:S02]  /*42c40*/  LDS R185, [R3+UR14+0x2080] ;  /* 0x0020800e03b97984 */ /* 0x000fe40008000800 */
[----:B-1----:R-:W-:Y:S02]  /*42c50*/  HMMA.1688.F32.TF32 R68, R44, R16, R68 ;  /* 0x000000102c44723c */ /* 0x002fe40000081044 */
[----:B------:R-:W-:Y:S04]  /*42c60*/  STL.64 [R1+0x148], R34 ;  /* 0x0001482201007387 */ /* 0x000fe80000100a00 */
[----:B------:R-:W-:Y:S04]  /*42c70*/  STL.64 [R1+0x130], R28 ;  /* 0x0001301c01007387 */ /* 0x000fe80000100a00 */
[----:B------:R-:W-:Y:S04]  /*42c80*/  STL.64 [R1+0x138], R30 ;  /* 0x0001381e01007387 */ /* 0x000fe80000100a00 */
[----:B------:R-:W-:Y:S04]  /*42c90*/  STL.64 [R1+0xe0], R24 ;  /* 0x0000e01801007387 */ /* 0x000fe80000100a00 */
[----:B------:R-:W-:Y:S04]  /*42ca0*/  STL.64 [R1+0xe8], R26 ;  /* 0x0000e81a01007387 */ /* 0x000fe80000100a00 */
[----:B------:R-:W-:Y:S04]  /*42cb0*/  STL [R1+0x4830], R2 ;  /* 0x0048300201007387 */ /* 0x000fe80000100800 */
[----:B------:R-:W-:Y:S04]  /*42cc0*/  STL [R1+0x990], R38 ;  /* 0x0009902601007387 */ /* 0x000fe80000100800 */
[----:B------:R-:W-:Y:S04]  /*42cd0*/  STL [R1+0x48d4], R252 ;  /* 0x0048d4fc01007387 */ /* 0x000fe80000100800 */
[----:B------:R-:W-:Y:S04]  /*42ce0*/  STL.64 [R1+0x100], R68 ;  /* 0x0001004401007387 */ /* 0x000fe80000100a00 */
[----:B------:R1:W-:Y:S04]  /*42cf0*/  STL.64 [R1+0x108], R70 ;  /* 0x0001084601007387 */ /* 0x0003e80000100a00 */
[----:B------:R-:W2:Y:S04]  /*42d00*/  LDS R187, [R3+UR14+0x2880] ;  /* 0x0028800e03bb7984 */ /* 0x000ea80008000800 */
[----:B------:R-:W-:Y:S04]  /*42d10*/  LDS R32, [R0+UR14+0x2100] ;  /* 0x0021000e00207984 */ /* 0x000fe80008000800 */
[----:B-1----:R-:W3:Y:S04]  /*42d20*/  LDL.LU.64 R70, [R1+0x49d0] ;  /* 0x0049d00001467983 */ /* 0x002ee80000300a00 */
[----:B------:R-:W3:Y:S04]  /*42d30*/  LDL.LU.64 R68, [R1+0x49c8] ;  /* 0x0049c80001447983 */ /* 0x000ee80000300a00 */
[----:B------:R-:W-:Y:S04]  /*42d40*/  LDS R34, [R0+UR14+0x2900] ;  /* 0x0029000e00227984 */ /* 0x000fe80008000800 */
[----:B------:R-:W-:Y:S04]  /*42d50*/  LDS R33, [R3+UR14+0x2100] ;  /* 0x0021000e03217984 */ /* 0x000fe80008000800 */
[----:B------:R-:W3:Y:S04]  /*42d60*/  LDS R35, [R3+UR14+0x2900] ;  /* 0x0029000e03237984 */ /* 0x000ee80008000800 */
[----:B------:R-:W-:Y:S04]  /*42d70*/  LDS R24, [R0+UR14+0x2180] ;  /* 0x0021800e00187984 */ /* 0x000fe80008000800 */
[----:B------:R-:W-:Y:S04]  /*42d80*/  LDS R26, [R0+UR14+0x2980] ;  /* 0x0029800e001a7984 */ /* 0x000fe80008000800 */
[----:B------:R-:W-:Y:S04]  /*42d90*/  LDS R25, [R3+UR14+0x2180] ;  /* 0x0021800e03197984 */ /* 0x000fe80008000800 */
[----:B------:R-:W1:Y:S01]  /*42da0*/  LDS R27, [R3+UR14+0x2980] ;  /* 0x0029800e031b7984 */ /* 0x000e620008000800 */
[----:B------:R-:W-:-:S02]  /*42db0*/  IMAD.MOV.U32 R78, RZ, RZ, R13 ;  /* 0x000000ffff4e7224 */ /* 0x000fc400078e000d */
[----:B------:R-:W-:Y:S01]  /*42dc0*/  IMAD.MOV.U32 R79, RZ, RZ, R12 ;  /* 0x000000ffff4f7224 */ /* 0x000fe200078e000c */
[----:B------:R-:W-:Y:S04]  /*42dd0*/  LDS R188, [R21+UR14+0x2000] ;  /* 0x0020000e15bc7984 */ /* 0x000fe80008000800 */
[----:B------:R-:W-:Y:S02]  /*42de0*/  LDS R190, [R21+UR14+0x2800] ;  /* 0x0028000e15be7984 */ /* 0x000fe40008000800 */
[-C--:B--2---:R-:W-:Y:S02]  /*42df0*/  HMMA.1688.F32.TF32 R76, R184, R16.reuse, R76 ;  /* 0x00000010b84c723c */ /* 0x084fe4000008104c */
[----:B------:R-:W-:Y:S04]  /*42e00*/  LDS R189, [R252+UR14+0x2000] ;  /* 0x0020000efcbd7984 */ /* 0x000fe80008000800 */
[----:B------:R-:W-:Y:S04]  /*42e10*/  LDS R191, [R252+UR14+0x2800] ;  /* 0x0028000efcbf7984 */ /* 0x000fe80008000800 */
[----:B------:R-:W-:Y:S04]  /*42e20*/  LDS R180, [R21+UR14+0x2080] ;  /* 0x0020800e15b47984 */ /* 0x000fe80008000800 */
[----:B------:R-:W-:Y:S04]  /*42e30*/  LDS R182, [R21+UR14+0x2880] ;  /* 0x0028800e15b67984 */ /* 0x000fe80008000800 */
[----:B------:R-:W-:Y:S04]  /*42e40*/  LDS R181, [R252+UR14+0x2080] ;  /* 0x0020800efcb57984 */ /* 0x000fe80008000800 */
[----:B------:R-:W2:Y:S04]  /*42e50*/  LDS R183, [R252+UR14+0x2880] ;  /* 0x0028800efcb77984 */ /* 0x000ea80008000800 */
[----:B------:R-:W-:Y:S04]  /*42e60*/  STL.64 [R1+0x120], R76 ;  /* 0x0001204c01007387 */ /* 0x000fe80000100a00 */
[----:B------:R3:W-:Y:S04]  /*42e70*/  STL.64 [R1+0x128], R78 ;  /* 0x0001284e01007387 */ /* 0x0007e80000100a00 */
[----:B------:R-:W-:Y:S04]  /*42e80*/  LDS R28, [R21+UR14+0x2100] ;  /* 0x0021000e151c7984 */ /* 0x000fe80008000800 */
[----:B------:R-:W-:Y:S04]  /*42e90*/  LDS R30, [R21+UR14+0x2900] ;  /* 0x0029000e151e7984 */ /* 0x000fe80008000800 */
[----:B------:R-:W-:Y:S04]  /*42ea0*/  LDS R29, [R252+UR14+0x2100] ;  /* 0x0021000efc1d7984 */ /* 0x000fe80008000800 */
[----:B------:R-:W1:Y:S04]  /*42eb0*/  LDS R31, [R252+UR14+0x2900] ;  /* 0x0029000efc1f7984 */ /* 0x000e680008000800 */
[----:B------:R-:W-:Y:S04]  /*42ec0*/  LDS R22, [R21+UR14+0x2980] ;  /* 0x0029800e15167984 */ /* 0x000fe80008000800 */
[----:B------:R-:W-:Y:S04]  /*42ed0*/  LDS R21, [R252+UR14+0x2180] ;  /* 0x0021800efc157984 */ /* 0x000fe80008000800 */
[----:B------:R-:W1:Y:S04]  /*42ee0*/  LDS R23, [R252+UR14+0x2980] ;  /* 0x0029800efc177984 */ /* 0x000e680008000800 */
[----:B------:R-:W4:Y:S04]  /*42ef0*/  LDSM.16.M88.4 R12, [R38+UR14+0x21000] ;  /* 0x0210000e260c783b */ /* 0x000f280008000200 */
[----:B------:R-:W1:Y:S04]  /*42f00*/  LDSM.16.M88.4 R8, [R38+UR14+0x22000] ;  /* 0x0220000e2608783b */ /* 0x000e680008000200 */
[----:B------:R-:W1:Y:S01]  /*42f10*/  LDSM.16.M88.4 R4, [R38+UR14+0x23000] ;  /* 0x0230000e2604783b */ /* 0x000e620008000200 */
[-C--:B---3--:R-:W-:Y:S08]  /*42f20*/  HMMA.1688.F32.TF32 R76, R32, R16.reuse, R68 ;  /* 0x00000010204c723c */ /* 0x088ff00000081044 */
[-C--:B-1----:R-:W-:Y:S01]  /*42f30*/  HMMA.1688.F32.TF32 R68, R24, R16.reuse, R132 ;  /* 0x000000101844723c */ /* 0x082fe20000081084 */
[----:B------:R-:W3:Y:S10]  /*42f40*/  LDL.LU R132, [R1+0x40] ;  /* 0x0000400001847983 */ /* 0x000ef40000300800 */
[----:B------:R-:W-:Y:S04]  /*42f50*/  STL.64 [R1+0x110], R76 ;  /* 0x0001104c01007387 */ /* 0x000fe80000100a00 */
[----:B------:R2:W-:Y:S04]  /*42f60*/  STL.64 [R1+0x118], R78 ;  /* 0x0001184e01007387 */ /* 0x0005e80000100a00 */
[----:B------:R-:W-:Y:S04]  /*42f70*/  STL.64 [R1+0x2c0], R68 ;  /* 0x0002c04401007387 */ /* 0x000fe80000100a00 */
[----:B------:R1:W-:Y:S01]  /*42f80*/  STL.64 [R1+0x2c8], R70 ;  /* 0x0002c84601007387 */ /* 0x0003e20000100a00 */
[-C--:B--2---:R-:W-:Y:S03]  /*42f90*/  HMMA.1688.F32.TF32 R76, R180, R16.reuse, R192 ;  /* 0x00000010b44c723c */ /* 0x084fe600000810c0 */
[----:B------:R-:W3:Y:S04]  /*42fa0*/  LDL.LU R133, [R1+0x44] ;  /* 0x0000440001857983 */ /* 0x000ee80000300800 */
[----:B------:R-:W3:Y:S01]  /*42fb0*/  LDL.LU R134, [R1+0x48] ;  /* 0x0000480001867983 */ /* 0x000ee20000300800 */
[----:B-1----:R-:W-:Y:S03]  /*42fc0*/  HMMA.1688.F32.TF32 R68, R188, R16, R160 ;  /* 0x00000010bc44723c */ /* 0x002fe600000810a0 */
[----:B------:R-:W3:Y:S04]  /*42fd0*/  LDL.LU R135, [R1+0x4c] ;  /* 0x00004c0001877983 */ /* 0x000ee80000300800 */
[----:B------:R-:W2:-:S12]  /*42fe0*/  LDL.LU R160, [R1+0x570] ;  /* 0x0005700001a07983 */ /* 0x000e980000300800 */
[----:B------:R1:W-:Y:S04]  /*42ff0*/  STL.64 [R1+0x760], R68 ;  /* 0x0007604401007387 */ /* 0x0003e80000100a00 */
[----:B------:R1:W-:Y:S04]  /*43000*/  STL.64 [R1+0x768], R70 ;  /* 0x0007684601007387 */ /* 0x0003e80000100a00 */
[----:B------:R-:W2:Y:S04]  /*43010*/  LDL.LU R161, [R1+0x574] ;  /* 0x0005740001a17983 */ /* 0x000ea80000300800 */
[----:B------:R-:W2:Y:S04]  /*43020*/  LDL.LU R162, [R1+0x578] ;  /* 0x0005780001a27983 */ /* 0x000ea80000300800 */
[----:B------:R-:W2:Y:S04]  /*43030*/  LDL.LU R163, [R1+0x57c] ;  /* 0x00057c0001a37983 */ /* 0x000ea80000300800 */
[----:B-1----:R-:W2:Y:S04]  /*43040*/  LDL.LU R68, [R1+0x590] ;  /* 0x0005900001447983 */ /* 0x002ea80000300800 */
[----:B------:R-:W2:Y:S04]  /*43050*/  LDL.LU R69, [R1+0x594] ;  /* 0x0005940001457983 */ /* 0x000ea80000300800 */
[----:B------:R-:W2:Y:S04]  /*43060*/  LDL.LU R70, [R1+0x598] ;  /* 0x0005980001467983 */ /* 0x000ea80000300800 */
[----:B------:R-:W2:Y:S04]  /*43070*/  LDL.LU R71, [R1+0x59c] ;  /* 0x00059c0001477983 */ /* 0x000ea80000300800 */
[----:B------:R-:W2:Y:S04]  /*43080*/  LDL.LU R192, [R1+0x30] ;  /* 0x0000300001c07983 */ /* 0x000ea80000300800 */
[----:B------:R-:W-:Y:S04]  /*43090*/  STL.64 [R1+0x910], R76 ;  /* 0x0009104c01007387 */ /* 0x000fe80000100a00 */
[----:B------:R1:W-:Y:S04]  /*430a0*/  STL.64 [R1+0x918], R78 ;  /* 0x0009184e01007387 */ /* 0x0003e80000100a00 */
[----:B------:R-:W2:Y:S04]  /*430b0*/  LDL.LU R193, [R1+0x34] ;  /* 0x0000340001c17983 */ /* 0x000ea80000300800 */
[----:B------:R-:W2:Y:S01]  /*430c0*/  LDL.LU R194, [R1+0x38] ;  /* 0x0000380001c27983 */ /* 0x000ea20000300800 */
[----:B-1----:R-:W-:Y:S03]  /*430d0*/  HMMA.1688.F32.TF32 R76, R28, R16, R176 ;  /* 0x000000101c4c723c */ /* 0x002fe600000810b0 */
[----:B------:R-:W2:Y:S04]  /*430e0*/  LDL.LU R195, [R1+0x3c] ;  /* 0x00003c0001c37983 */ /* 0x000ea80000300800 */
[----:B------:R-:W2:-:S12]  /*430f0*/  LDL.LU R176, [R1+0x560] ;  /* 0x0005600001b07983 */ /* 0x000e980000300800 */
[----:B------:R1:W-:Y:S04]  /*43100*/  STL.64 [R1+0x950], R76 ;  /* 0x0009504c01007387 */ /* 0x0003e80000100a00 */
[----:B------:R1:W-:Y:S04]  /*43110*/  STL.64 [R1+0x958], R78 ;  /* 0x0009584e01007387 */ /* 0x0003e80000100a00 */
[----:B------:R-:W2:Y:S04]  /*43120*/  LDL.LU R177, [R1+0x564] ;  /* 0x0005640001b17983 */ /* 0x000ea80000300800 */
[----:B------:R-:W2:Y:S04]  /*43130*/  LDL.LU R178, [R1+0x568] ;  /* 0x0005680001b27983 */ /* 0x000ea80000300800 */
[----:B------:R-:W2:Y:S01]  /*43140*/  LDL.LU R179, [R1+0x56c] ;  /* 0x00056c0001b37983 */ /* 0x000ea20000300800 */
[----:B------:R-:W-:Y:S03]  /*43150*/  HMMA.1688.F32.TF32 R64, R20, R16, R64 ;  /* 0x000000101440723c */ /* 0x000fe60000081040 */
[----:B-1----:R-:W3:-:S15]  /*43160*/  LDL.LU R76, [R1+0x260] ;  /* 0x00026000014c7983 */ /* 0x002ede0000300800 */
[----:B------:R-:W-:Y:S01]  /*43170*/  NOP ;  /* 0x0000000000007918 */ /* 0x000fe20000000000 */
[----:B------:R-:W-:Y:S04]  /*43180*/  STL.64 [R1+0x980], R64 ;  /* 0x0009804001007387 */ /* 0x000fe80000100a00 */
[----:B------:R4:W-:Y:S04]  /*43190*/  STL.64 [R1+0x988], R66 ;  /* 0x0009884201007387 */ /* 0x0009e80000100a00 */
[----:B------:R-:W3:Y:S01]  /*431a0*/  LDL.LU R77, [R1+0x264] ;  /* 0x00026400014d7983 */ /* 0x000ee20000300800 */
[----:B------:R-:W-:Y:S02]  /*431b0*/  IMAD.MOV.U32 R78, RZ, RZ, R49 ;  /* 0x000000ffff4e7224 */ /* 0x000fe400078e0031 */
[----:B------:R-:W-:Y:S01]  /*431c0*/  IMAD.MOV.U32 R79, RZ, RZ, R48 ;  /* 0x000000ffff4f7224 */ /* 0x000fe200078e0030 */
[----:B------:R-:W3:Y:S04]  /*431d0*/  LDL.LU R49, [R1+0x49c4] ;  /* 0x0049c40001317983 */ /* 0x000ee80000300800 */
[----:B------:R-:W3:Y:S04]  /*431e0*/  LDL.LU R48, [R1+0x49c0] ;  /* 0x0049c00001307983 */ /* 0x000ee80000300800 */
[----:B------:R2:W-:Y:S01]  /*431f0*/  STL.64 [R1+0x4930], R18 ;  /* 0x0049301201007387 */ /* 0x0005e20000100a00 */
[-C--:B----4-:R-:W-:Y:S08]  /*43200*/  HMMA.1688.F32.TF32 R64, R32, R12.reuse, R72 ;  /* 0x0000000c2040723c */ /* 0x090ff00000081048 */
[-C--:B------:R-:W-:Y:S01]  /*43210*/  HMMA.1688.F32.TF32 R72, R188, R12.reuse, R164 ;  /* 0x0000000cbc48723c */ /* 0x080fe200000810a4 */
[----:B------:R-:W-:Y:S07]  /*43220*/  LDSM.16.M88.4 R164, [R38+UR14+0x29000] ;  /* 0x0290000e26a4783b */ /* 0x000fee0008000200 */
[----:B------:R-:W-:Y:S08]  /*43230*/  HMMA.1688.F32.TF32 R60, R20, R12, R60 ;  /* 0x0000000c143c723c */ /* 0x000ff0000008103c */
[----:B------:R-:W-:Y:S08]  /*43240*/  HMMA.1688.F32.TF32 R96, R32, R8, R96 ;  /* 0x000000082060723c */ /* 0x000ff00000081060 */
[-C--:B--2---:R-:W-:Y:S08]  /*43250*/  HMMA.1688.F32.TF32 R16, R44, R12.reuse, R176 ;  /* 0x0000000c2c10723c */ /* 0x084ff000000810b0 */
[-C--:B------:R-:W-:Y:S11]  /*43260*/  HMMA.1688.F32.TF32 R176, R184, R12.reuse, R192 ;  /* 0x0000000cb8b0723c */ /* 0x080ff600000810c0 */
[----:B------:R-:W-:Y:S04]  /*43270*/  STL.64 [R1+0xa0], R16 ;  /* 0x0000a01001007387 */ /* 0x000fe80000100a00 */
[----:B------:R1:W-:Y:S02]  /*43280*/  STL.64 [R1+0xa8], R18 ;  /* 0x0000a81201007387 */ /* 0x0003e40000100a00 */
[-C--:B-1----:R-:W-:Y:S02]  /*43290*/  HMMA.1688.F32.TF32 R16, R24, R12.reuse, R136 ;  /* 0x0000000c1810723c */ /* 0x082fe40000081088 */
[----:B------:R-:W-:Y:S04]  /*432a0*/  STL.64 [R1+0xd0], R176 ;  /* 0x0000d0b001007387 */ /* 0x000fe80000100a00 */
[----:B------:R-:W-:Y:S04]  /*432b0*/  STL.64 [R1+0xd8], R178 ;  /* 0x0000d8b201007387 */ /* 0x000fe80000100a00 */
[----:B------:R-:W-:Y:S04]  /*432c0*/  STL.64 [R1+0xc0], R64 ;  /* 0x0000c04001007387 */ /* 0x000fe80000100a00 */
[----:B------:R1:W-:Y:S04]  /*432d0*/  STL.64 [R1+0xc8], R66 ;  /* 0x0000c84201007387 */ /* 0x0003e80000100a00 */
[----:B------:R-:W2:Y:S04]  /*432e0*/  LDSM.16.M88.4 R176, [R38+UR14+0x24000] ;  /* 0x0240000e26b0783b */ /* 0x000ea80008000200 */
[----:B------:R-:W-:Y:S01]  /*432f0*/  STL.64 [R1+0x1e0], R16 ;  /* 0x0001e01001007387 */ /* 0x000fe20000100a00 */
[-C--:B-1----:R-:W-:Y:S03]  /*43300*/  HMMA.1688.F32.TF32 R64, R180, R12.reuse, R196 ;  /* 0x0000000cb440723c */ /* 0x082fe600000810c4 */
[----:B------:R1:W-:Y:S04]  /*43310*/  STL.64 [R1+0x1e8], R18 ;  /* 0x0001e81201007387 */ /* 0x0003e80000100a00 */
[----:B------:R-:W-:Y:S01]  /*43320*/  LDSM.16.M88.4 R136, [R38+UR14+0x26000] ;  /* 0x0260000e2688783b */ /* 0x000fe20008000200 */
[----:B-1----:R-:W-:Y:S03]  /*43330*/  HMMA.1688.F32.TF32 R16, R28, R12, R200 ;  /* 0x0000000c1c10723c */ /* 0x002fe600000810c8 */
[----:B------:R-:W-:Y:S04]  /*43340*/  STL.64 [R1+0x740], R72 ;  /* 0x0007404801007387 */ /* 0x000fe80000100a00 */
[----:B------:R-:W-:Y:S04]  /*43350*/  STL.64 [R1+0x748], R74 ;  /* 0x0007484a01007387 */ /* 0x000fe80000100a00 */
[----:B------:R-:W-:Y:S04]  /*43360*/  STL.64 [R1+0x8f0], R64 ;  /* 0x0008f04001007387 */ /* 0x000fe80000100a00 */
[----:B------:R-:W-:Y:S04]  /*43370*/  STL.64 [R1+0x8f8], R66 ;  /* 0x0008f84201007387 */ /* 0x000fe80000100a00 */
[----:B------:R3:W-:Y:S04]  /*43380*/  STL.64 [R1+0x4928], R14 ;  /* 0x0049280e01007387 */ /* 0x0007e80000100a00 */
[----:B------:R-:W-:Y:S04]  /*43390*/  STL.64 [R1+0x930], R16 ;  /* 0x0009301001007387 */ /* 0x000fe80000100a00 */
[----:B------:R1:W-:Y:S01]  /*433a0*/  STL.64 [R1+0x938], R18 ;  /* 0x0009381201007387 */ /* 0x0003e20000100a00 */
[-C--:B---3--:R-:W-:Y:S08]  /*433b0*/  HMMA.1688.F32.TF32 R12, R184, R8.reuse, R132 ;  /* 0x00000008b80c723c */ /* 0x088ff00000081084 */
[----:B-1----:R-:W-:Y:S01]  /*433c0*/  HMMA.1688.F32.TF32 R16, R44, R8, R160 ;  /* 0x000000082c10723c */ /* 0x002fe200000810a0 */
[----:B------:R-:W-:Y:S04]  /*433d0*/  STL.64 [R1+0x970], R60 ;  /* 0x0009703c01007387 */ /* 0x000fe80000100a00 */
[----:B------:R-:W-:Y:S03]  /*433e0*/  STL.64 [R1+0x978], R62 ;  /* 0x0009783e01007387 */ /* 0x000fe60000100a00 */
[----:B------:R-:W-:Y:S01]  /*433f0*/  HMMA.1688.F32.TF32 R72, R184, R4, R76 ;  /* 0x00000004b848723c */ /* 0x000fe2000008104c */
[----:B------:R-:W-:Y:S04]  /*43400*/  LDSM.16.M88.4 R132, [R38+UR14+0x27000] ;  /* 0x0270000e2684783b */ /* 0x000fe80008000200 */
[----:B------:R-:W-:Y:S06]  /*43410*/  LDSM.16.M88.4 R160, [R38+UR14+0x2a000] ;  /* 0x02a0000e26a0783b */ /* 0x000fec0008000200 */
[----:B------:R-:W-:Y:S04]  /*43420*/  STL.64 [R1+0x70], R16 ;  /* 0x0000701001007387 */ /* 0x000fe80000100a00 */
[----:B------:R1:W-:Y:S04]  /*43430*/  STL.64 [R1+0x78], R18 ;  /* 0x0000781201007387 */ /* 0x0003e80000100a00 */
[----:B------:R-:W-:Y:S04]  /*43440*/  STL.64 [R1+0x48e0], R98 ;  /* 0x0048e06201007387 */ /* 0x000fe80000100a00 */
[----:B------:R-:W-:Y:S01]  /*43450*/  STL.64 [R1+0x60], R12 ;  /* 0x0000600c01007387 */ /* 0x000fe20000100a00 */
[-C--:B-1----:R-:W-:Y:S03]  /*43460*/  HMMA.1688.F32.TF32 R16, R24, R8.reuse, R128 ;  /* 0x000000081810723c */ /* 0x082fe60000081080 */
[----:B------:R1:W-:Y:S05]  /*43470*/  STL.64 [R1+0x68], R14 ;  /* 0x0000680e01007387 */ /* 0x0003ea0000100a00 */
[-C--:B-1----:R-:W-:Y:S01]  /*43480*/  HMMA.1688.F32.TF32 R12, R188, R8.reuse, R144 ;  /* 0x00000008bc0c723c */ /* 0x082fe20000081090 */
[----:B------:R-:W-:Y:S04]  /*43490*/  STL.64 [R1+0x48d8], R96 ;  /* 0x0048d86001007387 */ /* 0x000fe80000100a00 */
[----:B------:R-:W-:Y:S06]  /*434a0*/  LDSM.16.M88.4 R144, [R38+UR14+0x2e000] ;  /* 0x02e0000e2690783b */ /* 0x000fec0008000200 */
[----:B------:R-:W-:Y:S01]  /*434b0*/  STL.64 [R1+0xf0], R16 ;  /* 0x0000f01001007387 */ /* 0x000fe20000100a00 */
[-C--:B------:R-:W-:Y:S03]  /*434c0*/  HMMA.1688.F32.TF32 R60, R180, R8.reuse, R168 ;  /* 0x00000008b43c723c */ /* 0x080fe600000810a8 */
[----:B------:R1:W-:Y:S04]  /*434d0*/  STL.64 [R1+0xf8], R18 ;  /* 0x0000f81201007387 */ /* 0x0003e80000100a00 */
[----:B------:R-:W-:Y:S04]  /*434e0*/  LDSM.16.M88.4 R168, [R38+UR14+0x28000] ;  /* 0x0280000e26a8783b */ /* 0x000fe80008000200 */
[----:B------:R-:W-:Y:S04]  /*434f0*/  STL.64 [R1+0x540], R12 ;  /* 0x0005400c01007387 */ /* 0x000fe80000100a00 */
[----:B------:R3:W-:Y:S01]  /*43500*/  STL.64 [R1+0x548], R14 ;  /* 0x0005480e01007387 */ /* 0x0007e20000100a00 */
[-C--:B-1----:R-:W-:Y:S08]  /*43510*/  HMMA.1688.F32.TF32 R16, R28, R8.reuse, R172 ;  /* 0x000000081c10723c */ /* 0x082ff000000810ac */
[----:B---3--:R-:W-:Y:S01]  /*43520*/  HMMA.1688.F32.TF32 R12, R20, R8, R56 ;  /* 0x00000008140c723c */ /* 0x008fe20000081038 */
[----:B------:R-:W-:Y:S04]  /*43530*/  STL.64 [R1+0x820], R60 ;  /* 0x0008203c01007387 */ /* 0x000fe80000100a00 */
[----:B------:R-:W-:Y:S03]  /*43540*/  STL.64 [R1+0x828], R62 ;  /* 0x0008283e01007387 */ /* 0x000fe60000100a00 */
[-C--:B------:R-:W-:Y:S01]  /*43550*/  HMMA.1688.F32.TF32 R128, R32, R4.reuse, R248 ;  /* 0x000000042080723c */ /* 0x080fe200000810f8 */
[----:B------:R-:W1:Y:S10]  /*43560*/  LDSM.16.M88.4 R172, [R38+UR14+0x25000] ;  /* 0x0250000e26ac783b */ /* 0x000e740008000200 */
[----:B------:R-:W-:Y:S04]  /*43570*/  STL.64 [R1+0x960], R12 ;  /* 0x0009600c01007387 */ /* 0x000fe80000100a00 */
[----:B------:R-:W-:Y:S04]  /*43580*/  STL.64 [R1+0x920], R16 ;  /* 0x0009201001007387 */ /* 0x000fe80000100a00 */
[----:B------:R3:W-:Y:S02]  /*43590*/  STL.64 [R1+0x928], R18 ;  /* 0x0009281201007387 */ /* 0x0007e40000100a00 */
[-C--:B---3--:R-:W-:Y:S02]  /*435a0*/  HMMA.1688.F32.TF32 R16, R44, R4.reuse, R68 ;  /* 0x000000042c10723c */ /* 0x088fe40000081044 */
[----:B------:R-:W-:Y:S04]  /*435b0*/  STL [R1+0x968], R14 ;  /* 0x0009680e01007387 */ /* 0x000fe80000100800 */
[----:B------:R3:W-:Y:S01]  /*435c0*/  STL.64 [R1+0x4938], R10 ;  /* 0x0049380a01007387 */ /* 0x0007e20000100a00 */
[----:B------:R-:W-:Y:S01]  /*435d0*/  MOV R2, R15 ;  /* 0x0000000f00027202 */ /* 0x000fe20000000f00 */
[----:B---3--:R-:W-:Y:S11]  /*435e0*/  HMMA.1688.F32.TF32 R8, R24, R4, R152 ;  /* 0x000000041808723c */ /* 0x008ff60000081098 */
[----:B------:R-:W-:Y:S01]  /*435f0*/  IMAD.MOV.U32 R15, RZ, RZ, R16 ;  /* 0x000000ffff0f7224 */ /* 0x000fe200078e0010 */
[----:B------:R-:W-:Y:S01]  /*43600*/  MOV R13, R18 ;  /* 0x00000012000d7202 */ /* 0x000fe20000000f00 */
[----:B------:R-:W-:-:S02]  /*43610*/  IMAD.MOV.U32 R14, RZ, RZ, R17 ;  /* 0x000000ffff0e7224 */ /* 0x000fc400078e0011 */
[----:B------:R-:W-:Y:S01]  /*43620*/  IMAD.MOV.U32 R12, RZ, RZ, R19 ;  /* 0x000000ffff0c7224 */ /* 0x000fe200078e0013 */
[----:B------:R-:W-:Y:S04]  /*43630*/  STL [R1+0x4834], R2 ;  /* 0x0048340201007387 */ /* 0x000fe80000100800 */
[----:B------:R-:W-:Y:S04]  /*43640*/  STL.64 [R1+0x4950], R14 ;  /* 0x0049500e01007387 */ /* 0x000fe80000100a00 */
[----:B------:R3:W-:Y:S04]  /*43650*/  STL.64 [R1+0x4948], R12 ;  /* 0x0049480c01007387 */ /* 0x0007e80000100a00 */
[----:B------:R-:W-:Y:S04]  /*43660*/  STL.64 [R1+0x48f0], R74 ;  /* 0x0048f04a01007387 */ /* 0x000fe80000100a00 */
[----:B------:R-:W-:Y:S04]  /*43670*/  STL.64 [R1+0x48e8], R72 ;  /* 0x0048e84801007387 */ /* 0x000fe80000100a00 */
[----:B------:R-:W-:Y:S04]  /*43680*/  STL.64 [R1+0x4900], R130 ;  /* 0x0049008201007387 */ /* 0x000fe80000100a00 */
[----:B------:R-:W-:Y:S04]  /*43690*/  STL.64 [R1+0x48f8], R128 ;  /* 0x0048f88001007387 */ /* 0x000fe80000100a00 */
[----:B------:R-:W-:Y:S04]  /*436a0*/  STL.64 [R1+0xb0], R8 ;  /* 0x0000b00801007387 */ /* 0x000fe80000100a00 */
[----:B------:R-:W-:Y:S04]  /*436b0*/  STL [R1+0xb8], R10 ;  /* 0x0000b80a01007387 */ /* 0x000fe80000100800 */
        /* <DEDUP_REMOVED lines=10> */
[----:B------:R-:W1:Y:S04]  /*43760*/  LDL.LU R64, [R1+0x650] ;  /* 0x0006500001407983 */ /* 0x000e680000300800 */
        /* <DEDUP_REMOVED lines=12> */
[----:B------:R3:W-:Y:S02]  /*43830*/  STL.64 [R1+0x4958], R24 ;  /* 0x0049581801007387 */ /* 0x0007e40000100a00 */
[-C--:B---3--:R-:W-:Y:S01]  /*43840*/  HMMA.1688.F32.TF32 R12, R180, R4.reuse, R148 ;  /* 0x00000004b40c723c */ /* 0x088fe20000081094 */
[----:B------:R-:W-:Y:S01]  /*43850*/  IMAD.MOV.U32 R252, RZ, RZ, R11 ;  /* 0x000000fffffc7224 */ /* 0x000fe200078e000b */
[----:B------:R-:W-:Y:S04]  /*43860*/  LDSM.16.M88.4 R152, [R38+UR14+0x2c000] ;  /* 0x02c0000e2698783b */ /* 0x000fe80008000200 */
[----:B------:R-:W3:Y:S02]  /*43870*/  LDSM.16.M88.4 R148, [R38+UR14+0x2d000] ;  /* 0x02d0000e2694783b */ /* 0x000ee40008000200 */
[-C--:B------:R-:W-:Y:S02]  /*43880*/  HMMA.1688.F32.TF32 R24, R188, R4.reuse, R140 ;  /* 0x00000004bc18723c */ /* 0x080fe4000008108c */
[----:B------:R-:W-:Y:S06]  /*43890*/  LDSM.16.M88.4 R140, [R38+UR14+0x2f000] ;  /* 0x02f0000e268c783b */ /* 0x000fec0008000200 */
[-C--:B------:R-:W-:Y:S01]  /*438a0*/  HMMA.1688.F32.TF32 R8, R28, R4.reuse, R156 ;  /* 0x000000041c08723c */ /* 0x080fe2000008109c */
[----:B------:R-:W1:Y:S10]  /*438b0*/  LDSM.16.M88.4 R156, [R38+UR14+0x2b000] ;  /* 0x02b0000e269c783b */ /* 0x000e740008000200 */
[----:B------:R-:W-:Y:S04]  /*438c0*/  STL.64 [R1+0x390], R24 ;  /* 0x0003901801007387 */ /* 0x000fe80000100a00 */
[----:B------:R-:W-:Y:S04]  /*438d0*/  STL.64 [R1+0x398], R26 ;  /* 0x0003981a01007387 */ /* 0x000fe80000100a00 */
[----:B------:R-:W-:Y:S04]  /*438e0*/  STL.64 [R1+0x4970], R30 ;  /* 0x0049701e01007387 */ /* 0x000fe80000100a00 */
[----:B------:R-:W-:Y:S04]  /*438f0*/  STL.64 [R1+0x750], R12 ;  /* 0x0007500c01007387 */ /* 0x000fe80000100a00 */
[----:B------:R-:W-:Y:S04]  /*43900*/  STL.64 [R1+0x758], R14 ;  /* 0x0007580e01007387 */ /* 0x000fe80000100a00 */
[----:B------:R-:W-:Y:S04]  /*43910*/  STL.64 [R1+0x4968], R28 ;  /* 0x0049681c01007387 */ /* 0x000fe80000100a00 */
[----:B------:R-:W-:Y:S04]  /*43920*/  STL.64 [R1+0x900], R8 ;  /* 0x0009000801007387 */ /* 0x000fe80000100a00 */
[----:B------:R3:W-:Y:S02]  /*43930*/  STL.64 [R1+0x908], R10 ;  /* 0x0009080a01007387 */ /* 0x0007e40000100a00 */
[----:B---3--:R-:W-:Y:S02]  /*43940*/  HMMA.1688.F32.TF32 R8, R20, R4, R52 ;  /* 0x000000041408723c */ /* 0x008fe40000081034 */
[----:B------:R3:W-:-:S15]  /*43950*/  STL.64 [R1+0x4940], R6 ;  /* 0x0049400601007387 */ /* 0x0007de0000100a00 */
[----:B------:R-:W-:Y:S02]  /*43960*/  NOP ;  /* 0x0000000000007918 */ /* 0x000fe40000000000 */
[----:B------:R-:W-:Y:S04]  /*43970*/  STL.64 [R1+0x940], R8 ;  /* 0x0009400801007387 */ /* 0x000fe80000100a00 */
[----:B------:R-:W-:Y:S01]  /*43980*/  STL.64 [R1+0x948], R10 ;  /* 0x0009480a01007387 */ /* 0x000fe20000100a00 */
[C---:B--2---:R-:W-:Y:S08]  /*43990*/  HMMA.1688.F32.TF32 R72, R44.reuse, R176, R16 ;  /* 0x000000b02c48723c */ /* 0x044ff00000081010 */
[----:B-1----:R-:W-:Y:S11]  /*439a0*/  HMMA.1688.F32.TF32 R96, R44, R172, R64 ;  /* 0x000000ac2c60723c */ /* 0x002ff60000081040 */
[----:B------:R-:W-:Y:S01]  /*439b0*/  STL.64 [R1+0x4910], R74 ;  /* 0x0049104a01007387 */ /* 0x000fe20000100a00 */
[----:B------:R-:W-:-:S03]  /*439c0*/  MOV R16, R41 ;  /* 0x0000002900107202 */ /* 0x000fc60000000f00 */
[----:B------:R1:W-:Y:S01]  /*439d0*/  STL.64 [R1+0x4908], R72 ;  /* 0x0049084801007387 */ /* 0x0003e20000100a00 */
[----:B------:R-:W-:Y:S01]  /*439e0*/  IMAD.MOV.U32 R17, RZ, RZ, R40 ;  /* 0x000000ffff117224 */ /* 0x000fe200078e0028 */
[----:B------:R-:W-:Y:S01]  /*439f0*/  MOV R19, R36 ;  /* 0x0000002400137202 */ /* 0x000fe20000000f00 */
[----:B------:R-:W-:Y:S01]  /*43a00*/  IMAD.MOV.U32 R18, RZ, RZ, R37 ;  /* 0x000000ffff127224 */ /* 0x000fe200078e0025 */
[----:B------:R-:W-:Y:S04]  /*43a10*/  STL.64 [R1+0x4920], R98 ;  /* 0x0049206201007387 */ /* 0x000fe80000100a00 */
[----:B------:R2:W-:Y:S04]  /*43a20*/  STL.64 [R1+0x4918], R96 ;  /* 0x0049186001007387 */ /* 0x0005e80000100a00 */
[----:B------:R-:W2:Y:S04]  /*43a30*/  LDL.LU R41, [R1+0x49bc] ;  /* 0x0049bc0001297983 */ /* 0x000ea80000300800 */
[----:B------:R-:W2:Y:S04]  /*43a40*/  LDL.LU R40, [R1+0x49b8] ;  /* 0x0049b80001287983 */ /* 0x000ea80000300800 */
[----:B------:R-:W2:Y:S04]  /*43a50*/  LDL.LU R37, [R1+0x49b4] ;  /* 0x0049b40001257983 */ /* 0x000ea80000300800 */
[----:B------:R-:W3:Y:S04]  /*43a60*/  LDL.LU R36, [R1+0x49b0] ;  /* 0x0049b00001247983 */ /* 0x000ee80000300800 */
[----:B------:R-:W4:Y:S04]  /*43a70*/  LDL.LU R196, [R1+0x680] ;  /* 0x0006800001c47983 */ /* 0x000f280000300800 */
[----:B------:R-:W4:Y:S04]  /*43a80*/  LDL.LU R197, [R1+0x684] ;  /* 0x0006840001c57983 */ /* 0x000f280000300800 */
[----:B------:R-:W4:Y:S04]  /*43a90*/  LDL.LU R198, [R1+0x688] ;  /* 0x0006880001c67983 */ /* 0x000f280000300800 */
[----:B------:R-:W4:Y:S01]  /*43aa0*/  LDL.LU R199, [R1+0x68c] ;  /* 0x00068c0001c77983 */ /* 0x000f220000300800 */
[----:B--2---:R-:W-:-:S03]  /*43ab0*/  IMAD.MOV.U32 R200, RZ, RZ, R37 ;  /* 0x000000ffffc87224 */ /* 0x004fc600078e0025 */
[----:B------:R-:W2:Y:S01]  /*43ac0*/  LDL.LU R37, [R1+0x49ac] ;  /* 0x0049ac0001257983 */ /* 0x000ea20000300800 */
[----:B---3--:R-:W-:-:S03]  /*43ad0*/  IMAD.MOV.U32 R201, RZ, RZ, R36 ;  /* 0x000000ffffc97224 */ /* 0x008fc600078e0024 */
[----:B------:R-:W3:Y:S01]  /*43ae0*/  LDL.LU R36, [R1+0x49a8] ;  /* 0x0049a80001247983 */ /* 0x000ee20000300800 */
[----:B------:R-:W-:Y:S01]  /*43af0*/  MOV R202, R40 ;  /* 0x0000002800ca7202 */ /* 0x000fe20000000f00 */
[----:B------:R-:W-:Y:S02]  /*43b00*/  IMAD.MOV.U32 R203, RZ, RZ, R41 ;  /* 0x000000ffffcb7224 */ /* 0x000fe400078e0029 */
[----:B------:R-:W4:Y:S04]  /*43b10*/  LDL.LU R40, [R1+0x49a4] ;  /* 0x0049a40001287983 */ /* 0x000f280000300800 */
[----:B------:R-:W4:Y:S04]  /*43b20*/  LDL.LU R41, [R1+0x49a0] ;  /* 0x0049a00001297983 */ /* 0x000f280000300800 */
[----:B------:R-:W4:Y:S04]  /*43b30*/  LDL.LU R12, [R1+0x6b0] ;  /* 0x0006b000010c7983 */ /* 0x000f280000300800 */
[----:B------:R-:W4:Y:S01]  /*43b40*/  LDL.LU R13, [R1+0x6b4] ;  /* 0x0006b400010d7983 */ /* 0x000f220000300800 */
[----:B--2---:R-:W-:-:S03]  /*43b50*/  IMAD.MOV.U32 R14, RZ, RZ, R37 ;  /* 0x000000ffff0e7224 */ /* 0x004fc600078e0025 */
[----:B------:R-:W2:Y:S01]  /*43b60*/  LDL.LU R37, [R1+0x499c] ;  /* 0x00499c0001257983 */ /* 0x000ea20000300800 */
[----:B---3--:R-:W-:-:S03]  /*43b70*/  MOV R15, R36 ;  /* 0x00000024000f7202 */ /* 0x008fc60000000f00 */
[----:B------:R-:W3:Y:S01]  /*43b80*/  LDL.LU R36, [R1+0x4998] ;  /* 0x0049980001247983 */ /* 0x000ee20000300800 */
[----:B----4-:R-:W-:Y:S01]  /*43b90*/  HMMA.1688.F32.TF32 R56, R44, R164, R76 ;  /* 0x000000a42c38723c */ /* 0x010fe2000008104c */
[----:B------:R-:W-:Y:S02]  /*43ba0*/  IMAD.MOV.U32 R130, RZ, RZ, R40 ;  /* 0x000000ffff827224 */ /* 0x000fe400078e0028 */
[----:B------:R-:W4:Y:S01]  /*43bb0*/  LDL.LU R128, [R1+0x6c0] ;  /* 0x0006c00001807983 */ /* 0x000f220000300800 */
[----:B------:R-:W-:-:S03]  /*43bc0*/  IMAD.MOV.U32 R129, RZ, RZ, R41 ;  /* 0x000000ffff817224 */ /* 0x000fc600078e0029 */
[----:B------:R-:W4:Y:S04]  /*43bd0*/  LDL.LU R41, [R1+0x4994] ;  /* 0x0049940001297983 */ /* 0x000f280000300800 */
[----:B------:R-:W4:Y:S04]  /*43be0*/  LDL.LU R40, [R1+0x4990] ;  /* 0x0049900001287983 */ /* 0x000f280000300800 */
[----:B------:R-:W4:Y:S01]  /*43bf0*/  LDL.LU R131, [R1+0x6cc] ;  /* 0x0006cc0001837983 */ /* 0x000f220000300800 */
[----:B------:R-:W-:Y:S01]  /*43c00*/  HMMA.1688.F32.TF32 R52, R44, R168, R68 ;  /* 0x000000a82c34723c */ /* 0x000fe20000081044 */
[----:B--2---:R-:W-:-:S02]  /*43c10*/  MOV R76, R37 ;  /* 0x00000025004c7202 */ /* 0x004fc40000000f00 */
[----:B------:R-:W2:Y:S01]  /*43c20*/  LDL.LU R37, [R1+0x498c] ;  /* 0x00498c0001257983 */ /* 0x000ea20000300800 */
[----:B---3--:R-:W-:-:S03]  /*43c30*/  IMAD.MOV.U32 R77, RZ, RZ, R36 ;  /* 0x000000ffff4d7224 */ /* 0x008fc600078e0024 */
[----:B------:R-:W2:Y:S04]  /*43c40*/  LDL.LU R36, [R1+0x4988] ;  /* 0x0049880001247983 */ /* 0x000ea80000300800 */
[----:B------:R-:W3:Y:S04]  /*43c50*/  LDL.LU R78, [R1+0x5b8] ;  /* 0x0005b800014e7983 */ /* 0x000ee80000300800 */
[----:B------:R-:W3:Y:S04]  /*43c60*/  LDL.LU R79, [R1+0x5bc] ;  /* 0x0005bc00014f7983 */ /* 0x000ee80000300800 */
[----:B------:R-:W4:Y:S04]  /*43c70*/  LDL.LU R42, [R1+0x5c8] ;  /* 0x0005c800012a7983 */ /* 0x000f280000300800 */
[----:B------:R-:W4:Y:S04]  /*43c80*/  LDL.LU R43, [R1+0x5cc] ;  /* 0x0005cc00012b7983 */ /* 0x000f280000300800 */
        /* <DEDUP_REMOVED lines=22> */
[----:B-1----:R-:W3:Y:S04]  /*43df0*/  LDL.LU R72, [R1+0x700] ;  /* 0x0007000001487983 */ /* 0x002ee80000300800 */
        /* <DEDUP_REMOVED lines=11> */
[C---:B------:R-:W-:Y:S03]  /*43eb0*/  HMMA.1688.F32.TF32 R248, R44.reuse, R136, R192 ;  /* 0x000000882cf8723c */ /* 0x040fe600000810c0 */
[----:B------:R-:W3:Y:S04]  /*43ec0*/  LDL.LU R8, [R1+0x6a0] ;  /* 0x0006a00001087983 */ /* 0x000ee80000300800 */
[----:B------:R-:W3:Y:S04]  /*43ed0*/  LDL.LU R9, [R1+0x6a4] ;  /* 0x0006a40001097983 */ /* 0x000ee80000300800 */
[----:B------:R-:W3:Y:S01]  /*43ee0*/  LDL.LU R10, [R1+0x6a8] ;  /* 0x0006a800010a7983 */ /* 0x000ee20000300800 */
[C---:B------:R-:W-:Y:S03]  /*43ef0*/  HMMA.1688.F32.TF32 R48, R44.reuse, R132, R48 ;  /* 0x000000842c30723c */ /* 0x040fe60000081030 */
[----:B------:R-:W3:Y:S04]  /*43f00*/  LDL.LU R11, [R1+0x6ac] ;  /* 0x0006ac00010b7983 */ /* 0x000ee80000300800 */
[----:B------:R-:W3:Y:S04]  /*43f10*/  LDL.LU R192, [R1] ;  /* 0x0000000001c07983 */ /* 0x000ee80000300800 */
[----:B------:R-:W3:Y:S04]  /*43f20*/  LDL.LU R193, [R1+0x4] ;  /* 0x0000040001c17983 */ /* 0x000ee80000300800 */
[----:B------:R-:W3:Y:S04]  /*43f30*/  LDL.LU R194, [R1+0x8] ;  /* 0x0000080001c27983 */ /* 0x000ee80000300800 */
[----:B------:R-:W3:Y:S01]  /*43f40*/  LDL.LU R195, [R1+0xc] ;  /* 0x00000c0001c37983 */ /* 0x000ee20000300800 */
[C---:B----4-:R-:W-:Y:S08]  /*43f50*/  HMMA.1688.F32.TF32 R40, R44.reuse, R144, R40 ;  /* 0x000000902c28723c */ /* 0x050ff00000081028 */
[C---:B--2---:R-:W-:Y:S08]  /*43f60*/  HMMA.1688.F32.TF32 R36, R44.reuse, R148, R36 ;  /* 0x000000942c24723c */ /* 0x044ff00000081024 */
[C---:B---3--:R-:W-:Y:S08]  /*43f70*/  HMMA.1688.F32.TF32 R64, R44.reuse, R156, R64 ;  /* 0x0000009c2c40723c */ /* 0x048ff00000081040 */
[C---:B------:R-:W-:Y:S08]  /*43f80*/  HMMA.1688.F32.TF32 R60, R44.reuse, R160, R60 ;  /* 0x000000a02c3c723c */ /* 0x040ff0000008103c */
[C---:B------:R-:W-:Y:S08]  /*43f90*/  HMMA.1688.F32.TF32 R68, R44.reuse, R152, R68 ;  /* 0x000000982c44723c */ /* 0x040ff00000081044 */
[----:B------:R-:W-:Y:S01]  /*43fa0*/  HMMA.1688.F32.TF32 R44, R44, R140, R76 ;  /* 0x0000008c2c2c723c */ /* 0x000fe2000008104c */
[----:B------:R-:W2:Y:S04]  /*43fb0*/  LDL.LU.64 R78, [R1+0x4980] ;  /* 0x00498000014e7983 */ /* 0x000ea80000300a00 */
[----:B------:R-:W2:Y:S03]  /*43fc0*/  LDL.LU.64 R76, [R1+0x4978] ;  /* 0x00497800014c7983 */ /* 0x000ea60000300a00 */
[C---:B------:R-:W-:Y:S08]  /*43fd0*/  HMMA.1688.F32.TF32 R88, R188.reuse, R172, R88 ;  /* 0x000000acbc58723c */ /* 0x040ff00000081058 */
[C---:B------:R-:W-:Y:S08]  /*43fe0*/  HMMA.1688.F32.TF32 R92, R188.reuse, R136, R92 ;  /* 0x00000088bc5c723c */ /* 0x040ff0000008105c */
[----:B--2---:R-:W-:-:S15]  /*43ff0*/  HMMA.1688.F32.TF32 R76, R188, R176, R76 ;  /* 0x000000b0bc4c723c */ /* 0x004fde000008104c */
[----:B------:R-:W-:-:S04]  /*44000*/  NOP ;  /* 0x0000000000007918 */ /* 0x000fc80000000000 */
[----:B------:R1:W-:Y:S04]  /*44010*/  STL.64 [R1+0x2b0], R76 ;  /* 0x0002b04c01007387 */ /* 0x0003e80000100a00 */
[----:B------:R2:W-:Y:S04]  /*44020*/  STL.64 [R1+0x2b8], R78 ;  /* 0x0002b84e01007387 */ /* 0x0005e80000100a00 */
[----:B-1----:R-:W3:Y:S04]  /*44030*/  LDL.LU R76, [R1+0x720] ;  /* 0x00072000014c7983 */ /* 0x002ee80000300800 */
[----:B------:R-:W3:Y:S04]  /*44040*/  LDL.LU R77, [R1+0x724] ;  /* 0x00072400014d7983 */ /* 0x000ee80000300800 */
[----:B--2---:R-:W3:Y:S04]  /*44050*/  LDL.LU R78, [R1+0x728] ;  /* 0x00072800014e7983 */ /* 0x004ee80000300800 */
[----:B------:R-:W3:Y:S04]  /*44060*/  LDL.LU R79, [R1+0x72c] ;  /* 0x00072c00014f7983 */ /* 0x000ee80000300800 */
        /* <DEDUP_REMOVED lines=8> */
[----:B------:R1:W-:Y:S02]  /*440f0*/  STL.64 [R1+0x288], R90 ;  /* 0x0002885a01007387 */ /* 0x0003e40000100a00 */
[C---:B-1----:R-:W-:Y:S10]  /*44100*/  HMMA.1688.F32.TF32 R88, R188.reuse, R160, R112 ;  /* 0x000000a0bc58723c */ /* 0x042ff40000081070 */
[----:B------:R-:W-:Y:S04]  /*44110*/  STL.64 [R1+0x270], R92 ;  /* 0x0002705c01007387 */ /* 0x000fe80000100a00 */
[----:B------:R1:W-:Y:S04]  /*44120*/  STL.64 [R1+0x278], R94 ;  /* 0x0002785e01007387 */ /* 0x0003e80000100a00 */
[----:B------:R-:W-:Y:S04]  /*44130*/  STL.64 [R1+0x260], R100 ;  /* 0x0002606401007387 */ /* 0x000fe80000100a00 */
[----:B------:R2:W-:Y:S01]  /*44140*/  STL.64 [R1+0x268], R102 ;  /* 0x0002686601007387 */ /* 0x0005e20000100a00 */
[C---:B-1----:R-:W-:Y:S03]  /*44150*/  HMMA.1688.F32.TF32 R92, R188.reuse, R156, R116 ;  /* 0x0000009cbc5c723c */ /* 0x042fe60000081074 */
[----:B------:R-:W-:Y:S04]  /*44160*/  STL.64 [R1+0x250], R88 ;  /* 0x0002505801007387 */ /* 0x000fe80000100a00 */
[----:B------:R1:W-:Y:S01]  /*44170*/  STL.64 [R1+0x258], R90 ;  /* 0x0002585a01007387 */ /* 0x0003e20000100a00 */
[C---:B--2---:R-:W-:Y:S08]  /*44180*/  HMMA.1688.F32.TF32 R100, R188.reuse, R152, R120 ;  /* 0x00000098bc64723c */ /* 0x044ff00000081078 */
[----:B-1----:R-:W-:Y:S03]  /*44190*/  HMMA.1688.F32.TF32 R88, R188, R148, R124 ;  /* 0x00000094bc58723c */ /* 0x002fe6000008107c */
[----:B------:R-:W-:Y:S04]  /*441a0*/  STL.64 [R1+0x240], R92 ;  /* 0x0002405c01007387 */ /* 0x000fe80000100a00 */
[----:B------:R1:W-:Y:S04]  /*441b0*/  STL.64 [R1+0x248], R94 ;  /* 0x0002485e01007387 */ /* 0x0003e80000100a00 */
[----:B------:R-:W-:Y:S01]  /*441c0*/  STL.64 [R1+0x230], R100 ;  /* 0x0002306401007387 */ /* 0x000fe20000100a00 */
[----:B------:R-:W-:Y:S03]  /*441d0*/  HMMA.1688.F32.TF32 R120, R184, R156, R12 ;  /* 0x0000009cb878723c */ /* 0x000fe6000008100c */
[----:B------:R-:W-:Y:S05]  /*441e0*/  STL.64 [R1+0x238], R102 ;  /* 0x0002386601007387 */ /* 0x000fea0000100a00 */
[C---:B-1----:R-:W-:Y:S01]  /*441f0*/  HMMA.1688.F32.TF32 R92, R188.reuse, R144, R80 ;  /* 0x00000090bc5c723c */ /* 0x042fe20000081050 */
[----:B------:R-:W-:Y:S04]  /*44200*/  STL.64 [R1+0x220], R88 ;  /* 0x0002205801007387 */ /* 0x000fe80000100a00 */
[----:B------:R-:W-:Y:S03]  /*44210*/  STL.64 [R1+0x228], R90 ;  /* 0x0002285a01007387 */ /* 0x000fe60000100a00 */
[----:B------:R-:W-:Y:S08]  /*44220*/  HMMA.1688.F32.TF32 R80, R188, R140, R84 ;  /* 0x0000008cbc50723c */ /* 0x000ff00000081054 */
[----:B------:R-:W-:Y:S08]  /*44230*/  HMMA.1688.F32.TF32 R12, R180, R176, R192 ;  /* 0x000000b0b40c723c */ /* 0x000ff000000810c0 */
[----:B------:R-:W-:Y:S08]  /*44240*/  HMMA.1688.F32.TF32 R104, R184, R132, R4 ;  /* 0x00000084b868723c */ /* 0x000ff00000081004 */
[C---:B------:R-:W-:Y:S01]  /*44250*/  HMMA.1688.F32.TF32 R4, R180.reuse, R136, R240 ;  /* 0x00000088b404723c */ /* 0x040fe200000810f0 */
[----:B------:R-:W-:Y:S04]  /*44260*/  STL.64 [R1+0x210], R92 ;  /* 0x0002105c01007387 */ /* 0x000fe80000100a00 */
[----:B------:R-:W-:Y:S04]  /*44270*/  STL.64 [R1+0x218], R94 ;  /* 0x0002185e01007387 */ /* 0x000fe80000100a00 */
[----:B------:R-:W-:Y:S04]  /*44280*/  STL.64 [R1+0x200], R80 ;  /* 0x0002005001007387 */ /* 0x000fe80000100a00 */
[----:B------:R-:W-:Y:S04]  /*44290*/  STL.64 [R1+0x208], R82 ;  /* 0x0002085201007387 */ /* 0x000fe80000100a00 */
[----:B------:R-:W-:Y:S04]  /*442a0*/  STL.64 [R1+0x380], R12 ;  /* 0x0003800c01007387 */ /* 0x000fe80000100a00 */
[----:B------:R1:W-:Y:S02]  /*442b0*/  STL.64 [R1+0x388], R14 ;  /* 0x0003880e01007387 */ /* 0x0003e40000100a00 */
[----:B-1----:R-:W-:Y:S08]  /*442c0*/  HMMA.1688.F32.TF32 R12, R180, R132, R236 ;  /* 0x00000084b40c723c */ /* 0x002ff000000810ec */
[C---:B------:R-:W-:Y:S08]  /*442d0*/  HMMA.1688.F32.TF32 R116, R184.reuse, R160, R128 ;  /* 0x000000a0b874723c */ /* 0x040ff00000081080 */
[C---:B------:R-:W-:Y:S08]  /*442e0*/  HMMA.1688.F32.TF32 R100, R184.reuse, R136, R72 ;  /* 0x00000088b864723c */ /* 0x040ff00000081048 */
[C---:B------:R-:W-:Y:S08]  /*442f0*/  HMMA.1688.F32.TF32 R92, R184.reuse, R172, R96 ;  /* 0x000000acb85c723c */ /* 0x040ff00000081060 */
[C---:B---3--:R-:W-:Y:S08]  /*44300*/  HMMA.1688.F32.TF32 R88, R184.reuse, R176, R76 ;  /* 0x000000b0b858723c */ /* 0x048ff0000008104c */
[----:B------:R-:W-:Y:S08]  /*44310*/  HMMA.1688.F32.TF32 R76, R184, R152, R8 ;  /* 0x00000098b84c723c */ /* 0x000ff00000081008 */
[----:B------:R-:W-:-:S15]  /*44320*/  HMMA.1688.F32.TF32 R8, R180, R172, R244 ;  /* 0x000000acb408723c */ /* 0x000fde00000810f4 */
[----:B------:R-:W-:-:S04]  /*44330*/  NOP ;  /* 0x0000000000007918 */ /* 0x000fc80000000000 */
[----:B------:R-:W-:Y:S04]  /*44340*/  STL.64 [R1+0x370], R8 ;  /* 0x0003700801007387 */ /* 0x000fe80000100a00 */
[----:B------:R1:W-:Y:S04]  /*44350*/  STL.64 [R1+0x378], R10 ;  /* 0x0003780a01007387 */ /* 0x0003e80000100a00 */
[----:B------:R-:W-:Y:S04]  /*44360*/  STL.64 [R1+0x360], R4 ;  /* 0x0003600401007387 */ /* 0x000fe80000100a00 */
[----:B------:R2:W-:Y:S01]  /*44370*/  STL.64 [R1+0x368], R6 ;  /* 0x0003680601007387 */ /* 0x0005e20000100a00 */
[C---:B-1----:R-:W-:Y:S08]  /*44380*/  HMMA.1688.F32.TF32 R8, R180.reuse, R168, R232 ;  /* 0x000000a8b408723c */ /* 0x042ff000000810e8 */
[C---:B--2---:R-:W-:Y:S01]  /*44390*/  HMMA.1688.F32.TF32 R4, R180.reuse, R164, R228 ;  /* 0x000000a4b404723c */ /* 0x044fe200000810e4 */
[----:B------:R-:W-:Y:S04]  /*443a0*/  STL.64 [R1+0x350], R12 ;  /* 0x0003500c01007387 */ /* 0x000fe80000100a00 */
[----:B------:R1:W-:Y:S06]  /*443b0*/  STL.64 [R1+0x358], R14 ;  /* 0x0003580e01007387 */ /* 0x0003ec0000100a00 */
[----:B------:R-:W-:Y:S04]  /*443c0*/  STL.64 [R1+0x340], R8 ;  /* 0x0003400801007387 */ /* 0x000fe80000100a00 */
[----:B------:R2:W-:Y:S01]  /*443d0*/  STL.64 [R1+0x348], R10 ;  /* 0x0003480a01007387 */ /* 0x0005e20000100a00 */
[C---:B-1----:R-:W-:Y:S03]  /*443e0*/  HMMA.1688.F32.TF32 R12, R180.reuse, R160, R224 ;  /* 0x000000a0b40c723c */ /* 0x042fe600000810e0 */
[----:B------:R-:W-:Y:S04]  /*443f0*/  STL.64 [R1+0x330], R4 ;  /* 0x0003300401007387 */ /* 0x000fe80000100a00 */
[----:B------:R1:W-:Y:S01]  /*44400*/  STL.64 [R1+0x338], R6 ;  /* 0x0003380601007387 */ /* 0x0003e20000100a00 */
[C---:B--2---:R-:W-:Y:S08]  /*44410*/  HMMA.1688.F32.TF32 R8, R180.reuse, R156, R220 ;  /* 0x0000009cb408723c */ /* 0x044ff000000810dc */
[C---:B-1----:R-:W-:Y:S03]  /*44420*/  HMMA.1688.F32.TF32 R4, R180.reuse, R152, R216 ;  /* 0x00000098b404723c */ /* 0x042fe600000810d8 */
        /* <DEDUP_REMOVED lines=9> */
[----:B------:R1:W-:Y:S04]  /*444c0*/  STL.64 [R1+0x2f0], R12 ;  /* 0x0002f00c01007387 */ /* 0x0003e80000100a00 */
[----:B------:R2:W-:Y:S04]  /*444d0*/  STL.64 [R1+0x2f8], R14 ;  /* 0x0002f80e01007387 */ /* 0x0005e80000100a00 */
[----:B------:R-:W3:Y:S04]  /*444e0*/  LDL.LU R128, [R1+0x10] ;  /* 0x0000100001807983 */ /* 0x000ee80000300800 */
[----:B------:R4:W-:Y:S04]  /*444f0*/  STL.64 [R1+0x2e0], R8 ;  /* 0x0002e00801007387 */ /* 0x0009e80000100a00 */
[----:B------:R1:W-:Y:S04]  /*44500*/  STL.64 [R1+0x2e8], R10 ;  /* 0x0002e80a01007387 */ /* 0x0003e80000100a00 */
[----:B------:R1:W-:Y:S04]  /*44510*/  STL.64 [R1+0x2d0], R4 ;  /* 0x0002d00401007387 */ /* 0x0003e80000100a00 */
        /* <DEDUP_REMOVED lines=29> */
[----:B-1----:R-:W3:Y:S04]  /*446f0*/  LDL.LU R12, [R1+0x1d0] ;  /* 0x0001d000010c7983 */ /* 0x002ee80000300800 */
[----:B------:R-:W3:Y:S04]  /*44700*/  LDL.LU R13, [R1+0x1d4] ;  /* 0x0001d400010d7983 */ /* 0x000ee80000300800 */
[----:B--2---:R-:W3:Y:S04]  /*44710*/  LDL.LU R14, [R1+0x1d8] ;  /* 0x0001d800010e7983 */ /* 0x004ee80000300800 */
[----:B------:R-:W3:Y:S01]  /*44720*/  LDL.LU R15, [R1+0x1dc] ;  /* 0x0001dc00010f7983 */ /* 0x000ee20000300800 */
[C---:B------:R-:W-:Y:S03]  /*44730*/  HMMA.1688.F32.TF32 R108, R184.reuse, R168, R28 ;  /* 0x000000a8b86c723c */ /* 0x040fe6000008101c */
        /* <DEDUP_REMOVED lines=46> */
[----:B------:R-:W-:Y:S03]  /*44a20*/  HMMA.1688.F32.TF32 R84, R184, R140, R16 ;  /* 0x0000008cb854723c */ /* 0x000fe60000081010 */
        /* <DEDUP_REMOVED lines=26> */
[C---:B------:R-:W-:Y:S08]  /*44bd0*/  HMMA.1688.F32.TF32 R220, R32.reuse, R156, R220 ;  /* 0x0000009c20dc723c */ /* 0x040ff000000810dc */
[C---:B----4-:R-:W-:Y:S08]  /*44be0*/  HMMA.1688.F32.TF32 R204, R32.reuse, R132, R208 ;  /* 0x0000008420cc723c */ /* 0x050ff000000810d0 */
[C---:B------:R-:W-:Y:S01]  /*44bf0*/  HMMA.1688.F32.TF32 R208, R32.reuse, R168, R8 ;  /* 0x000000a820d0723c */ /* 0x040fe20000081008 */
[----:B------:R-:W2:Y:S04]  /*44c00*/  LDL.LU R8, [R1+0x8d0] ;  /* 0x0008d00001087983 */ /* 0x000ea80000300800 */
[----:B------:R-:W2:Y:S03]  /*44c10*/  LDL.LU R9, [R1+0x8d4] ;  /* 0x0008d40001097983 */ /* 0x000ea60000300800 */
[C---:B------:R-:W-:Y:S01]  /*44c20*/  HMMA.1688.F32.TF32 R196, R32.reuse, R172, R196 ;  /* 0x000000ac20c4723c */ /* 0x040fe200000810c4 */
[----:B------:R-:W2:Y:S04]  /*44c30*/  LDL.LU R10, [R1+0x8d8] ;  /* 0x0008d800010a7983 */ /* 0x000ea80000300800 */
[----:B------:R-:W2:Y:S03]  /*44c40*/  LDL.LU R11, [R1+0x8dc] ;  /* 0x0008dc00010b7983 */ /* 0x000ea60000300800 */
[C---:B------:R-:W-:Y:S08]  /*44c50*/  HMMA.1688.F32.TF32 R192, R32.reuse, R176, R192 ;  /* 0x000000b020c0723c */ /* 0x040ff000000810c0 */
[C---:B------:R-:W-:Y:S08]  /*44c60*/  HMMA.1688.F32.TF32 R200, R32.reuse, R136, R200 ;  /* 0x0000008820c8723c */ /* 0x040ff000000810c8 */
[C---:B------:R-:W-:Y:S08]  /*44c70*/  HMMA.1688.F32.TF32 R212, R32.reuse, R164, R212 ;  /* 0x000000a420d4723c */ /* 0x040ff000000810d4 */
[C---:B------:R-:W-:Y:S08]  /*44c80*/  HMMA.1688.F32.TF32 R216, R32.reuse, R160, R216 ;  /* 0x000000a020d8723c */ /* 0x040ff000000810d8 */
[C---:B------:R-:W-:Y:S08]  /*44c90*/  HMMA.1688.F32.TF32 R184, R32.reuse, R144, R184 ;  /* 0x0000009020b8723c */ /* 0x040ff000000810b8 */
[----:B------:R-:W-:Y:S01]  /*44ca0*/  HMMA.1688.F32.TF32 R32, R32, R140, R28 ;  /* 0x0000008c2020723c */ /* 0x000fe2000008101c */
[----:B------:R-:W3:Y:S04]  /*44cb0*/  LDL.LU.64 R30, [R1+0x4970] ;  /* 0x00497000011e7983 */ /* 0x000ee80000300a00 */
[----:B------:R-:W3:Y:S03]  /*44cc0*/  LDL.LU.64 R28, [R1+0x4968] ;  /* 0x00496800011c7983 */ /* 0x000ee60000300a00 */
[----:B---3--:R-:W-:-:S15]  /*44cd0*/  HMMA.1688.F32.TF32 R24, R28, R176, R24 ;  /* 0x000000b01c18723c */ /* 0x008fde0000081018 */
[----:B------:R-:W-:-:S04]  /*44ce0*/  NOP ;  /* 0x0000000000007918 */ /* 0x000fc80000000000 */
[----:B------:R-:W-:Y:S04]  /*44cf0*/  STL.64 [R1+0x3f0], R24 ;  /* 0x0003f01801007387 */ /* 0x000fe80000100a00 */
[----:B------:R1:W-:Y:S04]  /*44d00*/  STL.64 [R1+0x3f8], R26 ;  /* 0x0003f81a01007387 */ /* 0x0003e80000100a00 */
[----:B-1----:R-:W3:Y:S04]  /*44d10*/  LDL.LU.64 R26, [R1+0x4960] ;  /* 0x00496000011a7983 */ /* 0x002ee80000300a00 */
[----:B------:R-:W3:Y:S01]  /*44d20*/  LDL.LU.64 R24, [R1+0x4958] ;  /* 0x0049580001187983 */ /* 0x000ee20000300a00 */
[C---:B------:R-:W-:Y:S08]  /*44d30*/  HMMA.1688.F32.TF32 R12, R28.reuse, R172, R12 ;  /* 0x000000ac1c0c723c */ /* 0x040ff0000008100c */
[C---:B------:R-:W-:Y:S11]  /*44d40*/  HMMA.1688.F32.TF32 R224, R28.reuse, R136, R224 ;  /* 0x000000881ce0723c */ /* 0x040ff600000810e0 */
[----:B------:R-:W-:Y:S01]  /*44d50*/  STL.64 [R1+0x3e0], R12 ;  /* 0x0003e00c01007387 */ /* 0x000fe20000100a00 */
[C---:B------:R-:W-:Y:S03]  /*44d60*/  HMMA.1688.F32.TF32 R228, R28.reuse, R132, R228 ;  /* 0x000000841ce4723c */ /* 0x040fe600000810e4 */
[----:B------:R1:W-:Y:S04]  /*44d70*/  STL.64 [R1+0x3e8], R14 ;  /* 0x0003e80e01007387 */ /* 0x0003e80000100a00 */
[----:B-1----:R-:W4:Y:S04]  /*44d80*/  LDL.LU.64 R14, [R1+0x4950] ;  /* 0x00495000010e7983 */ /* 0x002f280000300a00 */
[----:B------:R-:W2:Y:S04]  /*44d90*/  LDL.LU.64 R12, [R1+0x4948] ;  /* 0x00494800010c7983 */ /* 0x000ea80000300a00 */
        /* <DEDUP_REMOVED lines=8> */
[----:B------:R1:W-:Y:S01]  /*44e20*/  STL.64 [R1+0x3b8], R226 ;  /* 0x0003b8e201007387 */ /* 0x0003e20000100a00 */
[C---:B------:R-:W-:Y:S08]  /*44e30*/  HMMA.1688.F32.TF32 R96, R28.reuse, R152, R96 ;  /* 0x000000981c60723c */ /* 0x040ff00000081060 */
[C---:B-1----:R-:W-:Y:S08]  /*44e40*/  HMMA.1688.F32.TF32 R224, R28.reuse, R156, R244 ;  /* 0x0000009c1ce0723c */ /* 0x042ff000000810f4 */
[C---:B------:R-:W-:Y:S08]  /*44e50*/  HMMA.1688.F32.TF32 R4, R28.reuse, R144, R4 ;  /* 0x000000901c04723c */ /* 0x040ff00000081004 */
[----:B------:R-:W-:Y:S01]  /*44e60*/  HMMA.1688.F32.TF32 R72, R28, R148, R72 ;  /* 0x000000941c48723c */ /* 0x000fe20000081048 */
        /* <DEDUP_REMOVED lines=8> */
[----:B------:R-:W-:-:S03]  /*44ef0*/  IMAD.MOV.U32 R2, RZ, RZ, R5 ;  /* 0x000000ffff027224 */ /* 0x000fc600078e0005 */
[----:B------:R-:W-:Y:S04]  /*44f00*/  STL [R1+0x1d0], R4 ;  /* 0x0001d00401007387 */ /* 0x000fe80000100800 */
[----:B------:R-:W-:Y:S04]  /*44f10*/  STL.64 [R1+0x1b0], R72 ;  /* 0x0001b04801007387 */ /* 0x000fe80000100a00 */
[----:B------:R-:W-:Y:S04]  /*44f20*/  STL.64 [R1+0x1b8], R74 ;  /* 0x0001b84a01007387 */ /* 0x000fe80000100a00 */
[----:B------:R1:W-:Y:S02]  /*44f30*/  STL.64 [R1+0x1d8], R6 ;  /* 0x0001d80601007387 */ /* 0x0003e40000100a00 */
[----:B-1----:R-:W-:Y:S02]  /*44f40*/  HMMA.1688.F32.TF32 R4, R28, R140, R128 ;  /* 0x0000008c1c04723c */ /* 0x002fe40000081080 */
[----:B------:R-:W-:Y:S06]  /*44f50*/  STL [R1+0x4838], R2 ;  /* 0x0048380201007387 */ /* 0x000fec0000100800 */
[C---:B---3--:R-:W-:Y:S01]  /*44f60*/  HMMA.1688.F32.TF32 R28, R24.reuse, R176, R16 ;  /* 0x000000b0181c723c */ /* 0x048fe20000081010 */
[----:B------:R-:W3:Y:S10]  /*44f70*/  LDL.LU R16, [R1+0x8c0] ;  /* 0x0008c00001107983 */ /* 0x000ef40000300800 */
[----:B------:R1:W-:Y:S04]  /*44f80*/  STL.64 [R1+0x1c0], R4 ;  /* 0x0001c00401007387 */ /* 0x0003e80000100a00 */
[----:B------:R1:W-:Y:S04]  /*44f90*/  STL.64 [R1+0x1c8], R6 ;  /* 0x0001c80601007387 */ /* 0x0003e80000100a00 */
[----:B------:R-:W3:Y:S04]  /*44fa0*/  LDL.LU R17, [R1+0x8c4] ;  /* 0x0008c40001117983 */ /* 0x000ee80000300800 */
[----:B------:R-:W3:Y:S04]  /*44fb0*/  LDL.LU R18, [R1+0x8c8] ;  /* 0x0008c80001127983 */ /* 0x000ee80000300800 */
[----:B------:R-:W3:Y:S04]  /*44fc0*/  LDL.LU R19, [R1+0x8cc] ;  /* 0x0008cc0001137983 */ /* 0x000ee80000300800 */
[----:B------:R1:W-:Y:S04]  /*44fd0*/  STL [R1+0x48b0], R28 ;  /* 0x0048b01c01007387 */ /* 0x0003e80000100800 */
[----:B------:R1:W-:Y:S04]  /*44fe0*/  STL [R1+0x48ac], R29 ;  /* 0x0048ac1d01007387 */ /* 0x0003e80000100800 */
[----:B------:R1:W-:Y:S04]  /*44ff0*/  STL [R1+0x48a8], R30 ;  /* 0x0048a81e01007387 */ /* 0x0003e80000100800 */
[----:B------:R1:W-:Y:S04]  /*45000*/  STL [R1+0x48a4], R31 ;  /* 0x0048a41f01007387 */ /* 0x0003e80000100800 */
[----:B------:R-:W4:Y:S04]  /*45010*/  LDL.LU R72, [R1+0x8b0] ;  /* 0x0008b00001487983 */ /* 0x000f280000300800 */
[----:B------:R-:W4:Y:S04]  /*45020*/  LDL.LU R73, [R1+0x8b4] ;  /* 0x0008b40001497983 */ /* 0x000f280000300800 */
[----:B------:R-:W4:Y:S04]  /*45030*/  LDL.LU R74, [R1+0x8b8] ;  /* 0x0008b800014a7983 */ /* 0x000f280000300800 */
[----:B------:R-:W4:Y:S01]  /*45040*/  LDL.LU R75, [R1+0x8bc] ;  /* 0x0008bc00014b7983 */ /* 0x000f220000300800 */
[C---:B--2---:R-:W-:Y:S03]  /*45050*/  HMMA.1688.F32.TF32 R224, R24.reuse, R172, R8 ;  /* 0x000000ac18e0723c */ /* 0x044fe60000081008 */
        /* <DEDUP_REMOVED lines=20> */
[----:B------:R-:W-:Y:S04]  /*451a0*/  STL [R1+0x48bc], R224 ;  /* 0x0048bce001007387 */ /* 0x000fe80000100800 */
[----:B------:R-:W-:Y:S04]  /*451b0*/  STL [R1+0x48b8], R225 ;  /* 0x0048b8e101007387 */ /* 0x000fe80000100800 */
[----:B------:R-:W-:Y:S04]  /*451c0*/  STL [R1+0x48b4], R226 ;  /* 0x0048b4e201007387 */ /* 0x000fe80000100800 */
[----:B------:R-:W-:Y:S01]  /*451d0*/  STL [R1+0x48a0], R227 ;  /* 0x0048a0e301007387 */ /* 0x000fe20000100800 */
[C---:B---3--:R-:W-:Y:S03]  /*451e0*/  HMMA.1688.F32.TF32 R228, R24.reuse, R136, R16 ;  /* 0x0000008818e4723c */ /* 0x048fe60000081010 */
[----:B------:R-:W3:Y:S04]  /*451f0*/  LDL.LU R16, [R1+0x850] ;  /* 0x0008500001107983 */ /* 0x000ee80000300800 */
[----:B------:R-:W3:Y:S04]  /*45200*/  LDL.LU R17, [R1+0x854] ;  /* 0x0008540001117983 */ /* 0x000ee80000300800 */
[----:B------:R-:W3:Y:S04]  /*45210*/  LDL.LU R18, [R1+0x858] ;  /* 0x0008580001127983 */ /* 0x000ee80000300800 */
[----:B------:R-:W3:Y:S04]  /*45220*/  LDL.LU R19, [R1+0x85c] ;  /* 0x00085c0001137983 */ /* 0x000ee80000300800 */
[----:B------:R-:W-:Y:S01]  /*45230*/  STL [R1+0x48c4], R228 ;  /* 0x0048c4e401007387 */ /* 0x000fe20000100800 */
[C---:B----4-:R-:W-:Y:S03]  /*45240*/  HMMA.1688.F32.TF32 R232, R24.reuse, R132, R72 ;  /* 0x0000008418e8723c */ /* 0x050fe60000081048 */
[----:B------:R1:W-:Y:S04]  /*45250*/  STL [R1+0x48c0], R229 ;  /* 0x0048c0e501007387 */ /* 0x0003e80000100800 */
[----:B------:R-:W-:Y:S04]  /*45260*/  STL [R1+0x489c], R230 ;  /* 0x00489ce601007387 */ /* 0x000fe80000100800 */
[----:B------:R-:W-:Y:S04]  /*45270*/  STL [R1+0x4898], R231 ;  /* 0x004898e701007387 */ /* 0x000fe80000100800 */
[----:B------:R-:W4:Y:S04]  /*45280*/  LDL.LU R72, [R1+0x840] ;  /* 0x0008400001487983 */ /* 0x000f280000300800 */
[----:B------:R-:W4:Y:S04]  /*45290*/  LDL.LU R73, [R1+0x844] ;  /* 0x0008440001497983 */ /* 0x000f280000300800 */
[----:B------:R-:W4:Y:S04]  /*452a0*/  LDL.LU R74, [R1+0x848] ;  /* 0x00084800014a7983 */ /* 0x000f280000300800 */
[----:B------:R-:W4:Y:S04]  /*452b0*/  LDL.LU R75, [R1+0x84c] ;  /* 0x00084c00014b7983 */ /* 0x000f280000300800 */
[----:B------:R1:W-:Y:S04]  /*452c0*/  STL [R1+0x48d0], R232 ;  /* 0x0048d0e801007387 */ /* 0x0003e80000100800 */
[----:B------:R1:W-:Y:S04]  /*452d0*/  STL [R1+0x48cc], R233 ;  /* 0x0048cce901007387 */ /* 0x0003e80000100800 */
[----:B------:R1:W-:Y:S04]  /*452e0*/  STL [R1+0x48c8], R234 ;  /* 0x0048c8ea01007387 */ /* 0x0003e80000100800 */
[----:B------:R1:W-:Y:S01]  /*452f0*/  STL [R1+0x4894], R235 ;  /* 0x004894eb01007387 */ /* 0x0003e20000100800 */
[C---:B--2---:R-:W-:Y:S03]  /*45300*/  HMMA.1688.F32.TF32 R236, R24.reuse, R168, R4 ;  /* 0x000000a818ec723c */ /* 0x044fe60000081004 */
[----:B------:R-:W2:Y:S04]  /*45310*/  LDL.LU R4, [R1+0x830] ;  /* 0x0008300001047983 */ /* 0x000ea80000300800 */
[----:B------:R-:W2:Y:S04]  /*45320*/  LDL.LU R5, [R1+0x834] ;  /* 0x0008340001057983 */ /* 0x000ea80000300800 */
[----:B------:R-:W2:Y:S04]  /*45330*/  LDL.LU R6, [R1+0x838] ;  /* 0x0008380001067983 */ /* 0x000ea80000300800 */
[----:B------:R-:W2:Y:S01]  /*45340*/  LDL.LU R7, [R1+0x83c] ;  /* 0x00083c0001077983 */ /* 0x000ea20000300800 */
[C---:B------:R-:W-:Y:S03]  /*45350*/  HMMA.1688.F32.TF32 R240, R24.reuse, R164, R128 ;  /* 0x000000a418f0723c */ /* 0x040fe60000081080 */
[----:B------:R-:W2:Y:S04]  /*45360*/  LDL.LU R128, [R1+0x450] ;  /* 0x0004500001807983 */ /* 0x000ea80000300800 */
[----:B------:R-:W2:Y:S04]  /*45370*/  LDL.LU R129, [R1+0x454] ;  /* 0x0004540001817983 */ /* 0x000ea80000300800 */
[----:B------:R-:W2:Y:S01]  /*45380*/  LDL.LU R130, [R1+0x458] ;  /* 0x0004580001827983 */ /* 0x000ea20000300800 */
[C---:B------:R-:W-:Y:S03]  /*45390*/  HMMA.1688.F32.TF32 R96, R24.reuse, R156, R96 ;  /* 0x0000009c1860723c */ /* 0x040fe60000081060 */
[----:B------:R-:W2:Y:S05]  /*453a0*/  LDL.LU R131, [R1+0x45c] ;  /* 0x00045c0001837983 */ /* 0x000eaa0000300800 */
[----:B------:R-:W-:Y:S11]  /*453b0*/  HMMA.1688.F32.TF32 R8, R24, R152, R8 ;  /* 0x000000981808723c */ /* 0x000ff60000081008 */
[----:B------:R-:W-:Y:S04]  /*453c0*/  STL.64 [R1], R96 ;  /* 0x0000006001007387 */ /* 0x000fe80000100a00 */
[----:B------:R-:W-:Y:S04]  /*453d0*/  STL.64 [R1+0x8], R98 ;  /* 0x0000086201007387 */ /* 0x000fe80000100a00 */
[----:B------:R-:W-:Y:S01]  /*453e0*/  MOV R28, R8 ;  /* 0x00000008001c7202 */ /* 0x000fe20000000f00 */
[----:B------:R-:W-:Y:S01]  /*453f0*/  IMAD.MOV.U32 R29, RZ, RZ, R9 ;  /* 0x000000ffff1d7224 */ /* 0x000fe200078e0009 */
[----:B------:R-:W2:Y:S01]  /*45400*/  LDL.LU R8, [R1+0x440] ;  /* 0x0004400001087983 */ /* 0x000ea20000300800 */
[----:B------:R-:W-:Y:S01]  /*45410*/  IMAD.MOV.U32 R30, RZ, RZ, R10 ;  /* 0x000000ffff1e7224 */ /* 0x000fe200078e000a */
[----:B------:R-:W-:-:S02]  /*45420*/  MOV R31, R11 ;  /* 0x0000000b001f7202 */ /* 0x000fc40000000f00 */
[----:B------:R-:W2:Y:S04]  /*45430*/  LDL.LU R9, [R1+0x444] ;  /* 0x0004440001097983 */ /* 0x000ea80000300800 */
[----:B------:R-:W2:Y:S04]  /*45440*/  LDL.LU R10, [R1+0x448] ;  /* 0x00044800010a7983 */ /* 0x000ea80000300800 */
[----:B------:R-:W2:Y:S01]  /*45450*/  LDL.LU R11, [R1+0x44c] ;  /* 0x00044c00010b7983 */ /* 0x000ea20000300800 */
[----:B---3--:R-:W-:-:S15]  /*45460*/  HMMA.1688.F32.TF32 R16, R24, R148, R16 ;  /* 0x000000941810723c */ /* 0x008fde0000081010 */
[----:B------:R-:W-:-:S04]  /*45470*/  NOP ;  /* 0x0000000000007918 */ /* 0x000fc80000000000 */
[----:B-1----:R-:W-:Y:S01]  /*45480*/  IMAD.MOV.U32 R229, RZ, RZ, R16 ;  /* 0x000000ffffe57224 */ /* 0x002fe200078e0010 */
[----:B------:R-:W-:Y:S01]  /*45490*/  MOV R225, R18 ;  /* 0x0000001200e17202 */ /* 0x000fe20000000f00 */
[----:B------:R-:W-:Y:S01]  /*454a0*/  IMAD.MOV.U32 R224, RZ, RZ, R17 ;  /* 0x000000ffffe07224 */ /* 0x000fe200078e0011 */
[----:B------:R-:W3:Y:S01]  /*454b0*/  LDL.LU R16, [R1+0x430] ;  /* 0x0004300001107983 */ /* 0x000ee20000300800 */
[----:B------:R-:W-:-:S03]  /*454c0*/  IMAD.MOV.U32 R226, RZ, RZ, R19 ;  /* 0x000000ffffe27224 */ /* 0x000fc600078e0013 */
[----:B------:R-:W3:Y:S04]  /*454d0*/  LDL.LU R17, [R1+0x434] ;  /* 0x0004340001117983 */ /* 0x000ee80000300800 */
[----:B------:R-:W3:Y:S04]  /*454e0*/  LDL.LU R18, [R1+0x438] ;  /* 0x0004380001127983 */ /* 0x000ee80000300800 */
[----:B------:R-:W3:Y:S01]  /*454f0*/  LDL.LU R19, [R1+0x43c] ;  /* 0x00043c0001137983 */ /* 0x000ee20000300800 */
[C---:B----4-:R-:W-:Y:S08]  /*45500*/  HMMA.1688.F32.TF32 R72, R24.reuse, R144, R72 ;  /* 0x000000901848723c */ /* 0x050ff00000081048 */
[----:B--2---:R-:W-:-:S15]  /*45510*/  HMMA.1688.F32.TF32 R4, R24, R140, R4 ;  /* 0x0000008c1804723c */ /* 0x004fde0000081004 */
[----:B------:R-:W-:-:S04]  /*45520*/  NOP ;  /* 0x0000000000007918 */ /* 0x000fc80000000000 */
[----:B------:R-:W-:Y:S01]  /*45530*/  MOV R232, R4 ;  /* 0x0000000400e87202 */ /* 0x000fe20000000f00 */
[----:B------:R-:W-:Y:S01]  /*45540*/  IMAD.MOV.U32 R233, RZ, RZ, R5 ;  /* 0x000000ffffe97224 */ /* 0x000fe200078e0005 */
[----:B------:R-:W-:Y:S01]  /*45550*/  MOV R228, R7 ;  /* 0x0000000700e47202 */ /* 0x000fe20000000f00 */
[----:B------:R-:W-:Y:S02]  /*45560*/  IMAD.MOV.U32 R234, RZ, RZ, R6 ;  /* 0x000000ffffea7224 */ /* 0x000fe400078e0006 */
[----:B------:R-:W-:Y:S01]  /*45570*/  HMMA.1688.F32.TF32 R4, R20, R176, R128 ;  /* 0x000000b01404723c */ /* 0x000fe20000081080 */
[----:B------:R-:W-:Y:S01]  /*45580*/  IMAD.MOV.U32 R227, RZ, RZ, R72 ;  /* 0x000000ffffe37224 */ /* 0x000fe200078e0048 */
[----:B------:R-:W-:Y:S01]  /*45590*/  MOV R230, R73 ;  /* 0x0000004900e67202 */ /* 0x000fe20000000f00 */
[----:B------:R-:W-:Y:S02]  /*455a0*/  IMAD.MOV.U32 R231, RZ, RZ, R74 ;  /* 0x000000ffffe77224 */ /* 0x000fe400078e004a */
[----:B------:R-:W-:-:S14]  /*455b0*/  IMAD.MOV.U32 R235, RZ, RZ, R75 ;  /* 0x000000ffffeb7224 */ /* 0x000fdc00078e004b */
[----:B------:R1:W-:Y:S04]  /*455c0*/  STL.64 [R1+0x510], R4 ;  /* 0x0005100401007387 */ /* 0x0003e80000100a00 */
[----:B------:R2:W-:Y:S04]  /*455d0*/  STL [R1+0x518], R6 ;  /* 0x0005180601007387 */ /* 0x0005e80000100800 */
[----:B------:R-:W4:Y:S04]  /*455e0*/  LDL.LU R72, [R1+0x420] ;  /* 0x0004200001487983 */ /* 0x000f280000300800 */
[----:B------:R-:W4:Y:S01]  /*455f0*/  LDL.LU R73, [R1+0x424] ;  /* 0x0004240001497983 */ /* 0x000f220000300800 */
[----:B------:R-:W-:Y:S03]  /*45600*/  HMMA.1688.F32.TF32 R8, R20, R172, R8 ;  /* 0x000000ac1408723c */ /* 0x000fe60000081008 */
[----:B------:R-:W4:Y:S01]  /*45610*/  LDL.LU R74, [R1+0x428] ;  /* 0x00042800014a7983 */ /* 0x000f220000300800 */
[----:B------:R-:W-:-:S03]  /*45620*/  IMAD.MOV.U32 R2, RZ, RZ, R7 ;  /* 0x000000ffff027224 */ /* 0x000fc600078e0007 */
[----:B------:R-:W4:Y:S04]  /*45630*/  LDL.LU R75, [R1+0x42c] ;  /* 0x00042c00014b7983 */ /* 0x000f280000300800 */
[----:B-1----:R-:W4:Y:S04]  /*45640*/  LDL.LU R4, [R1+0x410] ;  /* 0x0004100001047983 */ /* 0x002f280000300800 */
[----:B------:R-:W4:Y:S04]  /*45650*/  LDL.LU R5, [R1+0x414] ;  /* 0x0004140001057983 */ /* 0x000f280000300800 */
[----:B--2---:R-:W2:Y:S04]  /*45660*/  LDL.LU R6, [R1+0x418] ;  /* 0x0004180001067983 */ /* 0x004ea80000300800 */
[----:B------:R-:W2:Y:S04]  /*45670*/  LDL.LU R7, [R1+0x41c] ;  /* 0x00041c0001077983 */ /* 0x000ea80000300800 */
[----:B------:R-:W-:Y:S04]  /*45680*/  STL [R1+0x483c], R2 ;  /* 0x00483c0201007387 */ /* 0x000fe80000100800 */
[----:B------:R-:W2:Y:S04]  /*45690*/  LDL.LU R128, [R1+0x400] ;  /* 0x0004000001807983 */ /* 0x000ea80000300800 */
        /* <DEDUP_REMOVED lines=8> */
[----:B------:R-:W2:Y:S01]  /*45720*/  LDL.LU R11, [R1+0x1fc] ;  /* 0x0001fc00010b7983 */ /* 0x000ea20000300800 */
[----:B---3--:R-:W-:-:S15]  /*45730*/  HMMA.1688.F32.TF32 R16, R20, R136, R16 ;  /* 0x000000881410723c */ /* 0x008fde0000081010 */
[----:B------:R-:W-:-:S04]  /*45740*/  NOP ;  /* 0x0000000000007918 */ /* 0x000fc80000000000 */
[----:B------:R-:W-:Y:S01]  /*45750*/  IMAD.MOV.U32 R177, RZ, RZ, R16 ;  /* 0x000000ffffb17224 */ /* 0x000fe200078e0010 */
[----:B------:R-:W-:Y:S01]  /*45760*/  MOV R176, R17 ;  /* 0x0000001100b07202 */ /* 0x000fe20000000f00 */
[----:B------:R-:W3:Y:S01]  /*45770*/  LDL.LU R16, [R1+0x160] ;  /* 0x0001600001107983 */ /* 0x000ee20000300800 */
[----:B------:R-:W-:Y:S02]  /*45780*/  IMAD.MOV.U32 R173, RZ, RZ, R18 ;  /* 0x000000ffffad7224 */ /* 0x000fe400078e0012 */
[----:B------:R-:W-:Y:S01]  /*45790*/  IMAD.MOV.U32 R172, RZ, RZ, R19 ;  /* 0x000000ffffac7224 */ /* 0x000fe200078e0013 */
[----:B------:R-:W3:Y:S04]  /*457a0*/  LDL.LU R17, [R1+0x164] ;  /* 0x0001640001117983 */ /* 0x000ee80000300800 */
[----:B------:R-:W3:Y:S04]  /*457b0*/  LDL.LU R18, [R1+0x168] ;  /* 0x0001680001127983 */ /* 0x000ee80000300800 */
[----:B------:R-:W3:Y:S04]  /*457c0*/  LDL.LU R19, [R1+0x16c] ;  /* 0x00016c0001137983 */ /* 0x000ee80000300800 */
[----:B------:R1:W-:Y:S04]  /*457d0*/  STL [R1+0x484c], R172 ;  /* 0x00484cac01007387 */ /* 0x0003e80000100800 */
[----:B------:R-:W-:Y:S04]  /*457e0*/  STL [R1+0x4848], R173 ;  /* 0x004848ad01007387 */ /* 0x000fe80000100800 */
[----:B------:R1:W-:Y:S04]  /*457f0*/  STL [R1+0x4844], R176 ;  /* 0x004844b001007387 */ /* 0x0003e80000100800 */
[----:B------:R1:W-:Y:S01]  /*45800*/  STL [R1+0x4840], R177 ;  /* 0x004840b101007387 */ /* 0x0003e20000100800 */
[C---:B----4-:R-:W-:Y:S08]  /*45810*/  HMMA.1688.F32.TF32 R72, R20.reuse, R132, R72 ;  /* 0x000000841448723c */ /* 0x050ff00000081048 */
[----:B--2---:R-:W-:Y:S11]  /*45820*/  HMMA.1688.F32.TF32 R4, R20, R168, R4 ;  /* 0x000000a81404723c */ /* 0x004ff60000081004 */
[----:B------:R-:W-:Y:S01]  /*45830*/  MOV R2, R75 ;  /* 0x0000004b00027202 */ /* 0x000fe20000000f00 */
[----:B------:R-:W-:Y:S07]  /*45840*/  STL.64 [R1+0x4b0], R72 ;  /* 0x0004b04801007387 */ /* 0x000fee0000100a00 */
[----:B-1----:R-:W-:Y:S01]  /*45850*/  IMAD.MOV.U32 R172, RZ, RZ, R4 ;  /* 0x000000ffffac7224 */ /* 0x002fe200078e0004 */
[----:B------:R-:W-:Y:S01]  /*45860*/  MOV R176, R6 ;  /* 0x0000000600b07202 */ /* 0x000fe20000000f00 */
[----:B------:R-:W-:-:S02]  /*45870*/  IMAD.MOV.U32 R173, RZ, RZ, R5 ;  /* 0x000000ffffad7224 */ /* 0x000fc400078e0005 */
[----:B------:R-:W-:Y:S02]  /*45880*/  IMAD.MOV.U32 R177, RZ, RZ, R7 ;  /* 0x000000ffffb17224 */ /* 0x000fe400078e0007 */
[----:B------:R-:W-:Y:S01]  /*45890*/  HMMA.1688.F32.TF32 R4, R20, R164, R128 ;  /* 0x000000a41404723c */ /* 0x000fe20000081080 */
[----:B------:R-:W-:Y:S04]  /*458a0*/  STL [R1+0x4b8], R74 ;  /* 0x0004b84a01007387 */ /* 0x000fe80000100800 */
[----:B------:R1:W-:Y:S04]  /*458b0*/  STL [R1+0x4850], R2 ;  /* 0x0048500201007387 */ /* 0x0003e80000100800 */
[----:B------:R-:W-:Y:S04]  /*458c0*/  STL [R1+0x4860], R177 ;  /* 0x004860b101007387 */ /* 0x000fe80000100800 */
[----:B------:R-:W-:Y:S04]  /*458d0*/  STL [R1+0x485c], R176 ;  /* 0x00485cb001007387 */ /* 0x000fe80000100800 */
[----:B------:R-:W-:Y:S02]  /*458e0*/  STL [R1+0x4858], R172 ;  /* 0x004858ac01007387 */ /* 0x000fe40000100800 */
[----:B-1----:R-:W-:-:S02]  /*458f0*/  IMAD.MOV.U32 R2, RZ, RZ, R7 ;  /* 0x000000ffff027224 */ /* 0x002fc400078e0007 */
[----:B------:R-:W-:Y:S04]  /*45900*/  STL [R1+0x4854], R173 ;  /* 0x004854ad01007387 */ /* 0x000fe80000100800 */
[----:B------:R-:W-:Y:S04]  /*45910*/  STL.64 [R1+0x470], R4 ;  /* 0x0004700401007387 */ /* 0x000fe80000100a00 */
[----:B------:R1:W-:Y:S04]  /*45920*/  STL [R1+0x478], R6 ;  /* 0x0004780601007387 */ /* 0x0003e80000100800 */
[----:B------:R-:W2:Y:S04]  /*45930*/  LDL.LU R128, [R1+0x150] ;  /* 0x0001500001807983 */ /* 0x000ea80000300800 */
[----:B------:R-:W2:Y:S01]  /*45940*/  LDL.LU R129, [R1+0x154] ;  /* 0x0001540001817983 */ /* 0x000ea20000300800 */
[----:B-1----:R-:W-:Y:S03]  /*45950*/  HMMA.1688.F32.TF32 R4, R20, R160, R8 ;  /* 0x000000a01404723c */ /* 0x002fe60000081008 */
[----:B------:R-:W2:Y:S04]  /*45960*/  LDL.LU R130, [R1+0x158] ;  /* 0x0001580001827983 */ /* 0x000ea80000300800 */
[----:B------:R-:W2:-:S12]  /*45970*/  LDL.LU R131, [R1+0x15c] ;  /* 0x00015c0001837983 */ /* 0x000e980000300800 */
[----:B------:R-:W-:Y:S01]  /*45980*/  MOV R169, R4 ;  /* 0x0000000400a97202 */ /* 0x000fe20000000f00 */
[----:B------:R-:W-:Y:S01]  /*45990*/  IMAD.MOV.U32 R168, RZ, RZ, R5 ;  /* 0x000000ffffa87224 */ /* 0x000fe200078e0005 */
[----:B------:R-:W-:Y:S01]  /*459a0*/  MOV R164, R7 ;  /* 0x0000000700a47202 */ /* 0x000fe20000000f00 */
[----:B------:R-:W-:Y:S01]  /*459b0*/  IMAD.MOV.U32 R165, RZ, RZ, R6 ;  /* 0x000000ffffa57224 */ /* 0x000fe200078e0006 */
[----:B------:R-:W-:Y:S04]  /*459c0*/  STL [R1+0x4864], R2 ;  /* 0x0048640201007387 */ /* 0x000fe80000100800 */
[----:B------:R-:W-:Y:S04]  /*459d0*/  STL [R1+0x4874], R164 ;  /* 0x004874a401007387 */ /* 0x000fe80000100800 */
[----:B------:R1:W-:Y:S04]  /*459e0*/  STL [R1+0x4870], R165 ;  /* 0x004870a501007387 */ /* 0x0003e80000100800 */
[----:B------:R-:W-:Y:S04]  /*459f0*/  STL [R1+0x486c], R168 ;  /* 0x00486ca801007387 */ /* 0x000fe80000100800 */
[----:B------:R4:W-:Y:S01]  /*45a00*/  STL [R1+0x4868], R169 ;  /* 0x004868a901007387 */ /* 0x0009e20000100800 */
[----:B---3--:R-:W-:Y:S03]  /*45a10*/  HMMA.1688.F32.TF32 R4, R20, R156, R16 ;  /* 0x0000009c1404723c */ /* 0x008fe60000081010 */
[----:B------:R-:W3:Y:S04]  /*45a20*/  LDL.LU R16, [R1+0xe0] ;  /* 0x0000e00001107983 */ /* 0x000ee80000300800 */
[----:B------:R-:W3:Y:S04]  /*45a30*/  LDL.LU R17, [R1+0xe4] ;  /* 0x0000e40001117983 */ /* 0x000ee80000300800 */
[----:B------:R-:W3:Y:S04]  /*45a40*/  LDL.LU R18, [R1+0xe8] ;  /* 0x0000e80001127983 */ /* 0x000ee80000300800 */
[----:B------:R-:W3:Y:S04]  /*45a50*/  LDL.LU R19, [R1+0xec] ;  /* 0x0000ec0001137983 */ /* 0x000ee80000300800 */
[----:B------:R-:W-:Y:S01]  /*45a60*/  IMAD.MOV.U32 R177, RZ, RZ, R4 ;  /* 0x000000ffffb17224 */ /* 0x000fe200078e0004 */
[----:B------:R-:W-:Y:S01]  /*45a70*/  MOV R172, R6 ;  /* 0x0000000600ac7202 */ /* 0x000fe20000000f00 */
[----:B------:R-:W-:Y:S01]  /*45a80*/  IMAD.MOV.U32 R176, RZ, RZ, R5 ;  /* 0x000000ffffb07224 */ /* 0x000fe200078e0005 */
[----:B------:R-:W3:Y:S01]  /*45a90*/  LDL.LU R4, [R1+0x140] ;  /* 0x0001400001047983 */ /* 0x000ee20000300800 */
[----:B------:R-:W-:-:S03]  /*45aa0*/  IMAD.MOV.U32 R173, RZ, RZ, R7 ;  /* 0x000000ffffad7224 */ /* 0x000fc600078e0007 */
[----:B------:R-:W3:Y:S04]  /*45ab0*/  LDL.LU R5, [R1+0x144] ;  /* 0x0001440001057983 */ /* 0x000ee80000300800 */
[----:B------:R-:W3:Y:S04]  /*45ac0*/  LDL.LU R6, [R1+0x148] ;  /* 0x0001480001067983 */ /* 0x000ee80000300800 */
[----:B------:R-:W3:Y:S04]  /*45ad0*/  LDL.LU R7, [R1+0x14c] ;  /* 0x00014c0001077983 */ /* 0x000ee80000300800 */
[----:B------:R-:W3:Y:S04]  /*45ae0*/  LDL.LU R8, [R1+0x130] ;  /* 0x0001300001087983 */ /* 0x000ee80000300800 */
[----:B------:R-:W3:Y:S04]  /*45af0*/  LDL.LU R9, [R1+0x134] ;  /* 0x0001340001097983 */ /* 0x000ee80000300800 */
[----:B------:R-:W3:Y:S04]  /*45b00*/  LDL.LU R10, [R1+0x138] ;  /* 0x00013800010a7983 */ /* 0x000ee80000300800 */
[----:B------:R-:W3:Y:S04]  /*45b10*/  LDL.LU R11, [R1+0x13c] ;  /* 0x00013c00010b7983 */ /* 0x000ee80000300800 */
[----:B------:R-:W-:Y:S04]  /*45b20*/  STL [R1+0x4884], R173 ;  /* 0x004884ad01007387 */ /* 0x000fe80000100800 */
[----:B------:R-:W-:Y:S04]  /*45b30*/  STL [R1+0x4880], R172 ;  /* 0x004880ac01007387 */ /* 0x000fe80000100800 */
[----:B------:R-:W-:Y:S04]  /*45b40*/  STL [R1+0x487c], R176 ;  /* 0x00487cb001007387 */ /* 0x000fe80000100800 */
[----:B------:R1:W-:Y:S01]  /*45b50*/  STL [R1+0x4878], R177 ;  /* 0x004878b101007387 */ /* 0x0003e20000100800 */
[----:B--2---:R-:W-:Y:S01]  /*45b60*/  HMMA.1688.F32.TF32 R72, R20, R152, R128 ;  /* 0x000000981448723c */ /* 0x004fe20000081080 */
[----:B------:R-:W-:Y:S01]  /*45b70*/  MOV R131, R12 ;  /* 0x0000000c00837202 */ /* 0x000fe20000000f00 */
[----:B------:R-:W-:Y:S01]  /*45b80*/  IMAD.MOV.U32 R130, RZ, RZ, R13 ;  /* 0x000000ffff827224 */ /* 0x000fe200078e000d */
[----:B------:R-:W2:Y:S01]  /*45b90*/  LDL.LU R12, [R1+0x100] ;  /* 0x00010000010c7983 */ /* 0x000ea20000300800 */
[----:B------:R-:W-:Y:S01]  /*45ba0*/  IMAD.MOV.U32 R129, RZ, RZ, R14 ;  /* 0x000000ffff817224 */ /* 0x000fe200078e000e */
[----:B------:R-:W-:-:S02]  /*45bb0*/  MOV R128, R15 ;  /* 0x0000000f00807202 */ /* 0x000fc40000000f00 */
[----:B------:R-:W2:Y:S04]  /*45bc0*/  LDL.LU R13, [R1+0x104] ;  /* 0x00010400010d7983 */ /* 0x000ea80000300800 */
[----:B------:R-:W2:Y:S04]  /*45bd0*/  LDL.LU R14, [R1+0x108] ;  /* 0x00010800010e7983 */ /* 0x000ea80000300800 */
[----:B------:R-:W2:Y:S04]  /*45be0*/  LDL.LU R15, [R1+0x10c] ;  /* 0x00010c00010f7983 */ /* 0x000ea80000300800 */
[----:B------:R-:W2:Y:S01]  /*45bf0*/  LDL.LU R96, [R1+0xa0] ;  /* 0x0000a00001607983 */ /* 0x000ea20000300800 */
[----:B-1----:R-:W-:-:S03]  /*45c00*/  IMAD.MOV.U32 R165, RZ, RZ, R72 ;  /* 0x000000ffffa57224 */ /* 0x002fc600078e0048 */
[----:B------:R-:W2:Y:S01]  /*45c10*/  LDL.LU R97, [R1+0xa4] ;  /* 0x0000a40001617983 */ /* 0x000ea20000300800 */
[----:B----4-:R-:W-:Y:S01]  /*45c20*/  IMAD.MOV.U32 R169, RZ, RZ, R74 ;  /* 0x000000ffffa97224 */ /* 0x010fe200078e004a */
[----:B------:R-:W-:Y:S02]  /*45c30*/  MOV R168, R73 ;  /* 0x0000004900a87202 */ /* 0x000fe40000000f00 */
[----:B------:R-:W4:Y:S01]  /*45c40*/  LDL.LU R98, [R1+0xa8] ;  /* 0x0000a80001627983 */ /* 0x000f220000300800 */
[----:B------:R-:W-:-:S03]  /*45c50*/  IMAD.MOV.U32 R2, RZ, RZ, R75 ;  /* 0x000000ffff027224 */ /* 0x000fc600078e004b */
[----:B------:R-:W4:Y:S04]  /*45c60*/  LDL.LU R99, [R1+0xac] ;  /* 0x0000ac0001637983 */ /* 0x000f280000300800 */
[----:B------:R-:W2:Y:S04]  /*45c70*/  LDL.LU R72, [R1+0x70] ;  /* 0x0000700001487983 */ /* 0x000ea80000300800 */
[----:B------:R-:W2:Y:S04]  /*45c80*/  LDL.LU R73, [R1+0x74] ;  /* 0x0000740001497983 */ /* 0x000ea80000300800 */
[----:B------:R-:W2:Y:S04]  /*45c90*/  LDL.LU R74, [R1+0x78] ;  /* 0x00007800014a7983 */ /* 0x000ea80000300800 */
[----:B------:R-:W2:Y:S04]  /*45ca0*/  LDL.LU R75, [R1+0x7c] ;  /* 0x00007c00014b7983 */ /* 0x000ea80000300800 */
[----:B------:R-:W-:Y:S04]  /*45cb0*/  STL [R1+0x4890], R169 ;  /* 0x004890a901007387 */ /* 0x000fe80000100800 */
[----:B------:R-:W-:Y:S04]  /*45cc0*/  STL [R1+0x488c], R168 ;  /* 0x00488ca801007387 */ /* 0x000fe80000100800 */
[----:B------:R-:W-:Y:S01]  /*45cd0*/  STL [R1+0x4888], R165 ;  /* 0x004888a501007387 */ /* 0x000fe20000100800 */
[C---:B---3--:R-:W-:Y:S08]  /*45ce0*/  HMMA.1688.F32.TF32 R4, R20.reuse, R148, R4 ;  /* 0x000000941404723c */ /* 0x048ff00000081004 */
[----:B------:R-:W-:Y:S11]  /*45cf0*/  HMMA.1688.F32.TF32 R8, R20, R144, R8 ;  /* 0x000000901408723c */ /* 0x000ff60000081008 */
[----:B------:R-:W-:Y:S01]  /*45d00*/  MOV R177, R6 ;  /* 0x0000000600b17202 */ /* 0x000fe20000000f00 */
[----:B------:R-:W-:-:S02]  /*45d10*/  IMAD.MOV.U32 R164, RZ, RZ, R7 ;  /* 0x000000ffffa47224 */ /* 0x000fc400078e0007 */
[----:B------:R-:W3:Y:S01]  /*45d20*/  LDL.LU.64 R6, [R1+0x4940] ;  /* 0x0049400001067983 */ /* 0x000ee20000300a00 */
[----:B------:R-:W-:Y:S04]  /*45d30*/  HMMA.1688.F32.TF32 R20, R20, R140, R16 ;  /* 0x0000008c1414723c */ /* 0x000fe80000081010 */
[----:B------:R-:W-:Y:S02]  /*45d40*/  IMAD.MOV.U32 R157, RZ, RZ, R10 ;  /* 0x000000ffff9d7224 */ /* 0x000fe400078e000a */
[----:B------:R-:W-:Y:S02]  /*45d50*/  IMAD.MOV.U32 R156, RZ, RZ, R11 ;  /* 0x000000ffff9c7224 */ /* 0x000fe400078e000b */
[----:B------:R-:W2:Y:S04]  /*45d60*/  LDL.LU.64 R10, [R1+0x4938] ;  /* 0x00493800010a7983 */ /* 0x000ea80000300a00 */
[----:B------:R-:W2:Y:S01]  /*45d70*/  LDL.LU.64 R18, [R1+0x4930] ;  /* 0x0049300001127983 */ /* 0x000ea20000300a00 */
[----:B------:R-:W-:Y:S03]  /*45d80*/  HMMA.1688.F32.TF32 R244, R24, R160, R244 ;  /* 0x000000a018f4723c */ /* 0x000fe600000810f4 */
[----:B------:R-:W-:Y:S04]  /*45d90*/  LDS R24, [R0+UR14+0x3000] ;  /* 0x0030000e00187984 */ /* 0x000fe80008000800 */
[----:B------:R-:W-:Y:S04]  /*45da0*/  LDS R26, [R0+UR14+0x3800] ;  /* 0x0038000e001a7984 */ /* 0x000fe80008000800 */
[----:B------:R-:W-:Y:S04]  /*45db0*/  LDS R25, [R3+UR14+0x3000] ;  /* 0x0030000e03197984 */ /* 0x000fe80008000800 */
[----:B------:R-:W2:Y:S01]  /*45dc0*/  LDS R27, [R3+UR14+0x3800] ;  /* 0x0038000e031b7984 */ /* 0x000ea20008000800 */
[----:B------:R-:W-:-:S02]  /*45dd0*/  IMAD.MOV.U32 R172, RZ, RZ, R4 ;  /* 0x000000ffffac7224 */ /* 0x000fc400078e0004 */
[----:B------:R-:W-:Y:S01]  /*45de0*/  IMAD.MOV.U32 R176, RZ, RZ, R5 ;  /* 0x000000ffffb07224 */ /* 0x000fe200078e0005 */
[----:B--2---:R-:W-:-:S15]  /*45df0*/  HMMA.1688.F32.TF32 R12, R24, R18, R12 ;  /* 0x00000012180c723c */ /* 0x004fde000008100c */
[----:B------:R-:W-:-:S04]  /*45e00*/  NOP ;  /* 0x0000000000007918 */ /* 0x000fc80000000000 */
[----:B------:R-:W-:Y:S01]  /*45e10*/  MOV R5, R14 ;  /* 0x0000000e00057202 */ /* 0x000fe20000000f00 */
[----:B------:R-:W-:Y:S02]  /*45e20*/  IMAD.MOV.U32 R4, RZ, RZ, R15 ;  /* 0x000000ffff047224 */ /* 0x000fe400078e000f */
[----:B------:R-:W4:Y:S01]  /*45e30*/  LDL.LU.64 R14, [R1+0x4928] ;  /* 0x00492800010e7983 */ /* 0x000f220000300a00 */
[----:B------:R-:W-:Y:S01]  /*45e40*/  HMMA.1688.F32.TF32 R72, R24, R10, R72 ;  /* 0x0000000a1848723c */ /* 0x000fe20000081048 */
[----:B------:R-:W-:Y:S01]  /*45e50*/  IMAD.MOV.U32 R161, RZ, RZ, R8 ;  /* 0x000000ffffa17224 */ /* 0x000fe200078e0008 */
[----:B------:R-:W-:Y:S01]  /*45e60*/  MOV R160, R9 ;  /* 0x0000000900a07202 */ /* 0x000fe20000000f00 */
[----:B------:R-:W-:Y:S02]  /*45e70*/  IMAD.MOV.U32 R9, RZ, RZ, R12 ;  /* 0x000000ffff097224 */ /* 0x000fe400078e000c */
[----:B------:R-:W-:-:S14]  /*45e80*/  IMAD.MOV.U32 R8, RZ, RZ, R13 ;  /* 0x000000ffff087224 */ /* 0x000fdc00078e000d */
[----:B------:R-:W-:Y:S01]  /*45e90*/  IMAD.MOV.U32 R133, RZ, RZ, R74 ;  /* 0x000000ffff857224 */ /* 0x000fe200078e004a */
[----:B------:R-:W-:Y:S01]  /*45ea0*/  MOV R132, R75 ;  /* 0x0000004b00847202 */ /* 0x000fe20000000f00 */
[----:B------:R-:W-:Y:S01]  /*45eb0*/  IMAD.MOV.U32 R136, RZ, RZ, R73 ;  /* 0x000000ffff887224 */ /* 0x000fe200078e0049 */
[----:B------:R-:W-:Y:S01]  /*45ec0*/  MOV R137, R72 ;  /* 0x0000004800897202 */ /* 0x000fe20000000f00 */
[----:B----4-:R-:W-:-:S15]  /*45ed0*/  HMMA.1688.F32.TF32 R96, R24, R14, R96 ;  /* 0x0000000e1860723c */ /* 0x010fde0000081060 */
[----:B------:R-:W-:-:S04]  /*45ee0*/  NOP ;  /* 0x0000000000007918 */ /* 0x000fc80000000000 */
[----:B------:R-:W-:Y:S01]  /*45ef0*/  IMAD.MOV.U32 R13, RZ, RZ, R98 ;  /* 0x000000ffff0d7224 */ /* 0x000fe200078e0062 */
[----:B------:R-:W-:Y:S01]  /*45f00*/  MOV R16, R97 ;  /* 0x0000006100107202 */ /* 0x000fe20000000f00 */
[----:B------:R-:W-:Y:S02]  /*45f10*/  IMAD.MOV.U32 R12, RZ, RZ, R99 ;  /* 0x000000ffff0c7224 */ /* 0x000fe400078e0063 */
[----:B------:R-:W-:Y:S01]  /*45f20*/  IMAD.MOV.U32 R17, RZ, RZ, R96 ;  /* 0x000000ffff117224 */ /* 0x000fe200078e0060 */
[----:B------:R-:W2:Y:S04]  /*45f30*/  LDL.LU.64 R98, [R1+0x4920] ;  /* 0x0049200001627983 */ /* 0x000ea80000300a00 */
[----:B------:R-:W2:Y:S04]  /*45f40*/  LDL.LU.64 R96, [R1+0x4918] ;  /* 0x0049180001607983 */ /* 0x000ea80000300a00 */
[----:B------:R-:W4:Y:S04]  /*45f50*/  LDL.LU.64 R74, [R1+0x4910] ;  /* 0x00491000014a7983 */ /* 0x000f280000300a00 */
[----:B------:R-:W4:Y:S01]  /*45f60*/  LDL.LU.64 R72, [R1+0x4908] ;  /* 0x0049080001487983 */ /* 0x000f220000300a00 */
[C---:B---3--:R-:W-:Y:S08]  /*45f70*/  HMMA.1688.F32.TF32 R128, R24.reuse, R6, R128 ;  /* 0x000000061880723c */ /* 0x048ff00000081080 */
[----:B------:R-:W-:Y:S11]  /*45f80*/  HMMA.1688.F32.TF32 R248, R24, R138, R248 ;  /* 0x0000008a18f8723c */ /* 0x000ff600000810f8 */
[----:B------:R-:W-:Y:S01]  /*45f90*/  MOV R141, R130 ;  /* 0x00000082008d7202 */ /* 0x000fe20000000f00 */
[----:B------:R-:W-:-:S02]  /*45fa0*/  IMAD.MOV.U32 R140, RZ, RZ, R131 ;  /* 0x000000ffff8c7224 */ /* 0x000fc400078e0083 */
[----:B------:R-:W-:Y:S01]  /*45fb0*/  IMAD.MOV.U32 R145, RZ, RZ, R128 ;  /* 0x000000ffff917224 */ /* 0x000fe200078e0080 */
[----:B------:R-:W3:Y:S01]  /*45fc0*/  LDL.LU.64 R130, [R1+0x4900] ;  /* 0x0049000001827983 */ /* 0x000ee20000300a00 */
[----:B------:R-:W-:-:S03]  /*45fd0*/  IMAD.MOV.U32 R144, RZ, RZ, R129 ;  /* 0x000000ffff907224 */ /* 0x000fc600078e0081 */
[----:B------:R-:W3:Y:S01]  /*45fe0*/  LDL.LU.64 R128, [R1+0x48f8] ;  /* 0x0048f80001807983 */ /* 0x000ee20000300a00 */
[C---:B--2---:R-:W-:Y:S08]  /*45ff0*/  HMMA.1688.F32.TF32 R96, R24.reuse, R174, R96 ;  /* 0x000000ae1860723c */ /* 0x044ff00000081060 */
        /* <DEDUP_REMOVED lines=8> */
[----:B------:R-:W-:Y:S04]  /*46080*/  STL.64 [R1+0x6e0], R96 ;  /* 0x0006e06001007387 */ /* 0x000fe80000100a00 */
[----:B------:R1:W-:Y:S04]  /*46090*/  STL.64 [R1+0x6e8], R98 ;  /* 0x0006e86201007387 */ /* 0x0003e80000100a00 */
[----:B-1----:R-:W4:Y:S04]  /*460a0*/  LDL.LU.64 R98, [R1+0x48e0] ;  /* 0x0048e00001627983 */ /* 0x002f280000300a00 */
[----:B------:R-:W4:Y:S04]  /*460b0*/  LDL.LU.64 R96, [R1+0x48d8] ;  /* 0x0048d80001607983 */ /* 0x000f280000300a00 */
[----:B------:R-:W-:Y:S04]  /*460c0*/  STL.64 [R1+0x6d0], R248 ;  /* 0x0006d0f801007387 */ /* 0x000fe80000100a00 */
[----:B------:R1:W-:Y:S02]  /*460d0*/  STL.64 [R1+0x6d8], R250 ;  /* 0x0006d8fa01007387 */ /* 0x0003e40000100a00 */
[C---:B-1----:R-:W-:Y:S08]  /*460e0*/  HMMA.1688.F32.TF32 R248, R24.reuse, R134, R48 ;  /* 0x0000008618f8723c */ /* 0x042ff00000081030 */
[C---:B------:R-:W-:Y:S01]  /*460f0*/  HMMA.1688.F32.TF32 R48, R24.reuse, R170, R52 ;  /* 0x000000aa1830723c */ /* 0x040fe20000081034 */
[----:B------:R-:W2:Y:S10]  /*46100*/  LDL.LU R52, [R1+0x60] ;  /* 0x0000600001347983 */ /* 0x000eb40000300800 */
[----:B------:R-:W-:Y:S04]  /*46110*/  STL.64 [R1+0x6c0], R248 ;  /* 0x0006c0f801007387 */ /* 0x000fe80000100a00 */
[----:B------:R-:W-:Y:S04]  /*46120*/  STL.64 [R1+0x6c8], R250 ;  /* 0x0006c8fa01007387 */ /* 0x000fe80000100a00 */
[----:B------:R-:W-:Y:S04]  /*46130*/  STL.64 [R1+0x6b0], R48 ;  /* 0x0006b03001007387 */ /* 0x000fe80000100a00 */
[----:B------:R1:W-:Y:S04]  /*46140*/  STL.64 [R1+0x6b8], R50 ;  /* 0x0006b83201007387 */ /* 0x0003e80000100a00 */
[----:B------:R-:W2:Y:S04]  /*46150*/  LDL.LU R53, [R1+0x64] ;  /* 0x0000640001357983 */ /* 0x000ea80000300800 */
[----:B------:R-:W2:Y:S01]  /*46160*/  LDL.LU R54, [R1+0x68] ;  /* 0x0000680001367983 */ /* 0x000ea20000300800 */
[----:B-1----:R-:W-:Y:S03]  /*46170*/  HMMA.1688.F32.TF32 R48, R24, R166, R56 ;  /* 0x000000a61830723c */ /* 0x002fe60000081038 */
[----:B------:R-:W2:Y:S04]  /*46180*/  LDL.LU R55, [R1+0x6c] ;  /* 0x00006c0001377983 */ /* 0x000ea80000300800 */
[----:B------:R-:W3:-:S12]  /*46190*/  LDL.LU R56, [R1+0xd0] ;  /* 0x0000d00001387983 */ /* 0x000ed80000300800 */
[----:B------:R-:W-:Y:S04]  /*461a0*/  STL.64 [R1+0x6a0], R48 ;  /* 0x0006a03001007387 */ /* 0x000fe80000100a00 */
[----:B------:R1:W-:Y:S04]  /*461b0*/  STL.64 [R1+0x6a8], R50 ;  /* 0x0006a83201007387 */ /* 0x0003e80000100a00 */
[----:B------:R-:W3:Y:S04]  /*461c0*/  LDL.LU R57, [R1+0xd4] ;  /* 0x0000d40001397983 */ /* 0x000ee80000300800 */
[----:B------:R-:W3:Y:S01]  /*461d0*/  LDL.LU R58, [R1+0xd8] ;  /* 0x0000d800013a7983 */ /* 0x000ee20000300800 */
[----:B-1----:R-:W-:Y:S03]  /*461e0*/  HMMA.1688.F32.TF32 R48, R24, R162, R60 ;  /* 0x000000a21830723c */ /* 0x002fe6000008103c */
[----:B------:R-:W3:Y:S04]  /*461f0*/  LDL.LU R59, [R1+0xdc] ;  /* 0x0000dc00013b7983 */ /* 0x000ee80000300800 */
[----:B------:R-:W4:-:S12]  /*46200*/  LDL.LU R60, [R1+0x120] ;  /* 0x00012000013c7983 */ /* 0x000f180000300800 */
[----:B------:R1:W-:Y:S04]  /*46210*/  STL.64 [R1+0x690], R48 ;  /* 0x0006903001007387 */ /* 0x0003e80000100a00 */
[----:B------:R1:W-:Y:S04]  /*46220*/  STL.64 [R1+0x698], R50 ;  /* 0x0006983201007387 */ /* 0x0003e80000100a00 */
        /* <DEDUP_REMOVED lines=10> */
[----:B------:R-:W4:Y:S01]  /*462d0*/  LDL.LU R251, [R1+0xcc] ;  /* 0x0000cc0001fb7983 */ /* 0x000f220000300800 */
[C---:B------:R-:W-:Y:S01]  /*462e0*/  HMMA.1688.F32.TF32 R64, R24.reuse, R158, R64 ;  /* 0x0000009e1840723c */ /* 0x040fe20000081040 */
[----:B------:R-:W-:Y:S01]  /*462f0*/  MOV R169, R20 ;  /* 0x0000001400a97202 */ /* 0x000fe20000000f00 */
[----:B------:R-:W-:Y:S01]  /*46300*/  IMAD.MOV.U32 R168, RZ, RZ, R21 ;  /* 0x000000ffffa87224 */ /* 0x000fe200078e0015 */
[----:B------:R-:W-:Y:S01]  /*46310*/  MOV R173, R23 ;  /* 0x0000001700ad7202 */ /* 0x000fe20000000f00 */
[----:B------:R-:W-:Y:S01]  /*46320*/  IMAD.MOV.U32 R165, RZ, RZ, R22 ;  /* 0x000000ffffa57224 */ /* 0x000fe200078e0016 */
[----:B------:R-:W-:Y:S04]  /*46330*/  LDS R20, [R0+UR14+0x3080] ;  /* 0x0030800e00147984 */ /* 0x000fe80008000800 */
[----:B------:R-:W-:Y:S04]  /*46340*/  LDS R22, [R0+UR14+0x3880] ;  /* 0x0038800e00167984 */ /* 0x000fe80008000800 */
[----:B------:R-:W-:Y:S04]  /*46350*/  LDS R21, [R3+UR14+0x3080] ;  /* 0x0030800e03157984 */ /* 0x000fe80008000800 */
[----:B------:R-:W2:Y:S01]  /*46360*/  LDS R23, [R3+UR14+0x3880] ;  /* 0x0038800e03177984 */ /* 0x000ea20008000800 */
[C---:B------:R-:W-:Y:S03]  /*46370*/  HMMA.1688.F32.TF32 R68, R24.reuse, R154, R68 ;  /* 0x0000009a1844723c */ /* 0x040fe60000081044 */
[----:B------:R-:W-:Y:S04]  /*46380*/  STL.64 [R1+0x680], R64 ;  /* 0x0006804001007387 */ /* 0x000fe80000100a00 */
[----:B------:R1:W-:Y:S01]  /*46390*/  STL.64 [R1+0x688], R66 ;  /* 0x0006884201007387 */ /* 0x0003e20000100a00 */
[C---:B------:R-:W-:Y:S08]  /*463a0*/  HMMA.1688.F32.TF32 R40, R24.reuse, R146, R40 ;  /* 0x000000921828723c */ /* 0x040ff00000081028 */
[C---:B-1----:R-:W-:Y:S08]  /*463b0*/  HMMA.1688.F32.TF32 R64, R24.reuse, R150, R36 ;  /* 0x000000961840723c */ /* 0x042ff00000081024 */
[----:B------:R-:W-:Y:S01]  /*463c0*/  HMMA.1688.F32.TF32 R36, R24, R142, R44 ;  /* 0x0000008e1824723c */ /* 0x000fe2000008102c */
[----:B------:R-:W-:Y:S04]  /*463d0*/  STL.64 [R1+0x670], R68 ;  /* 0x0006704401007387 */ /* 0x000fe80000100a00 */
[----:B------:R-:W-:Y:S04]  /*463e0*/  STL.64 [R1+0x678], R70 ;  /* 0x0006784601007387 */ /* 0x000fe80000100a00 */
[----:B------:R-:W-:Y:S04]  /*463f0*/  LDS R24, [R0+UR14+0x3100] ;  /* 0x0031000e00187984 */ /* 0x000fe80008000800 */
[----:B------:R-:W-:Y:S04]  /*46400*/  STL.64 [R1+0x660], R64 ;  /* 0x0006604001007387 */ /* 0x000fe80000100a00 */
[----:B------:R-:W-:Y:S04]  /*46410*/  STL.64 [R1+0x668], R66 ;  /* 0x0006684201007387 */ /* 0x000fe80000100a00 */
[----:B------:R-:W-:Y:S04]  /*46420*/  STL.64 [R1+0x650], R40 ;  /* 0x0006502801007387 */ /* 0x000fe80000100a00 */
[----:B------:R-:W-:Y:S04]  /*46430*/  STL.64 [R1+0x658], R42 ;  /* 0x0006582a01007387 */ /* 0x000fe80000100a00 */
[----:B------:R-:W-:Y:S04]  /*46440*/  STL.64 [R1+0x610], R36 ;  /* 0x0006102401007387 */ /* 0x000fe80000100a00 */
[----:B------:R2:W-:Y:S04]  /*46450*/  STL.64 [R1+0x618], R38 ;  /* 0x0006182601007387 */ /* 0x0005e80000100a00 */
[----:B------:R-:W-:Y:S04]  /*46460*/  LDS R26, [R0+UR14+0x3900] ;  /* 0x0039000e001a7984 */ /* 0x000fe80008000800 */
[----:B------:R-:W-:Y:S04]  /*46470*/  LDS R25, [R3+UR14+0x3100] ;  /* 0x0031000e03197984 */ /* 0x000fe80008000800 */
[----:B------:R-:W1:Y:S01]  /*46480*/  LDS R27, [R3+UR14+0x3900] ;  /* 0x0039000e031b7984 */ /* 0x000e620008000800 */
[C---:B--2---:R-:W-:Y:S08]  /*46490*/  HMMA.1688.F32.TF32 R36, R20.reuse, R10, R52 ;  /* 0x0000000a1424723c */ /* 0x044ff00000081034 */
[C---:B---3--:R-:W-:Y:S08]  /*464a0*/  HMMA.1688.F32.TF32 R40, R20.reuse, R14, R56 ;  /* 0x0000000e1428723c */ /* 0x048ff00000081038 */
[----:B----4-:R-:W-:-:S15]  /*464b0*/  HMMA.1688.F32.TF32 R44, R20, R18, R60 ;  /* 0x00000012142c723c */ /* 0x010fde000008103c */
[----:B------:R-:W-:-:S04]  /*464c0*/  NOP ;  /* 0x0000000000007918 */ /* 0x000fc80000000000 */
[----:B------:R-:W-:Y:S04]  /*464d0*/  STL.64 [R1+0x640], R44 ;  /* 0x0006402c01007387 */ /* 0x000fe80000100a00 */
[----:B------:R2:W-:Y:S04]  /*464e0*/  STL.64 [R1+0x648], R46 ;  /* 0x0006482e01007387 */ /* 0x0005e80000100a00 */
[----:B------:R-:W-:Y:S04]  /*464f0*/  STL.64 [R1+0x630], R40 ;  /* 0x0006302801007387 */ /* 0x000fe80000100a00 */
[----:B------:R3:W-:Y:S01]  /*46500*/  STL.64 [R1+0x638], R42 ;  /* 0x0006382a01007387 */ /* 0x0007e20000100a00 */
[C---:B--2---:R-:W-:Y:S03]  /*46510*/  HMMA.1688.F32.TF32 R44, R20.reuse, R6, R72 ;  /* 0x00000006142c723c */ /* 0x044fe60000081048 */
[----:B------:R-:W-:Y:S04]  /*46520*/  STL.64 [R1+0x620], R36 ;  /* 0x0006202401007387 */ /* 0x000fe80000100a00 */
[----:B------:R2:W-:Y:S01]  /*46530*/  STL.64 [R1+0x628], R38 ;  /* 0x0006282601007387 */ /* 0x0005e20000100a00 */
[C---:B---3--:R-:W-:Y:S08]  /*46540*/  HMMA.1688.F32.TF32 R40, R20.reuse, R178, R88 ;  /* 0x000000b21428723c */ /* 0x048ff00000081058 */
[C---:B--2---:R-:W-:Y:S03]  /*46550*/  HMMA.1688.F32.TF32 R36, R20.reuse, R174, R92 ;  /* 0x000000ae1424723c */ /* 0x044fe6000008105c */
        /* <DEDUP_REMOVED lines=26> */
[C---:B--2---:R-:W-:Y:S08]  /*46700*/  HMMA.1688.F32.TF32 R36, R20.reuse, R146, R80 ;  /* 0x000000921424723c */ /* 0x044ff00000081050 */
[----:B------:R-:W-:Y:S01]  /*46710*/  HMMA.1688.F32.TF32 R20, R20, R142, R84 ;  /* 0x0000008e1414723c */ /* 0x000fe20000081054 */
[----:B------:R-:W-:Y:S04]  /*46720*/  STL.64 [R1+0x570], R44 ;  /* 0x0005702c01007387 */ /* 0x000fe80000100a00 */
[----:B------:R-:W-:Y:S04]  /*46730*/  STL.64 [R1+0x578], R46 ;  /* 0x0005782e01007387 */ /* 0x000fe80000100a00 */
[----:B------:R-:W-:Y:S04]  /*46740*/  STL.64 [R1+0x560], R40 ;  /* 0x0005602801007387 */ /* 0x000fe80000100a00 */
[----:B------:R-:W-:Y:S04]  /*46750*/  STL.64 [R1+0x568], R42 ;  /* 0x0005682a01007387 */ /* 0x000fe80000100a00 */
[----:B------:R-:W-:Y:S04]  /*46760*/  STL.64 [R1+0x550], R36 ;  /* 0x0005502401007387 */ /* 0x000fe80000100a00 */
[----:B------:R1:W-:Y:S04]  /*46770*/  STL.64 [R1+0x558], R38 ;  /* 0x0005582601007387 */ /* 0x0003e80000100a00 */
[----:B------:R-:W-:Y:S04]  /*46780*/  STL.64 [R1+0x530], R20 ;  /* 0x0005301401007387 */ /* 0x000fe80000100a00 */
[----:B------:R2:W-:Y:S01]  /*46790*/  STL.64 [R1+0x538], R22 ;  /* 0x0005381601007387 */ /* 0x0005e20000100a00 */
[C---:B-1----:R-:W-:Y:S03]  /*467a0*/  HMMA.1688.F32.TF32 R36, R24.reuse, R18, R48 ;  /* 0x000000121824723c */ /* 0x042fe60000081030 */
[----:B------:R-:W-:Y:S04]  /*467b0*/  LDS R44, [R0+UR14+0x3180] ;  /* 0x0031800e002c7984 */ /* 0x000fe80008000800 */
[----:B------:R-:W-:Y:S01]  /*467c0*/  LDS R46, [R0+UR14+0x3980] ;  /* 0x0039800e002e7984 */ /* 0x000fe20008000800 */
[C---:B--2---:R-:W-:Y:S03]  /*467d0*/  HMMA.1688.F32.TF32 R20, R24.reuse, R14, R248 ;  /* 0x0000000e1814723c */ /* 0x044fe600000810f8 */
[----:B------:R-:W-:Y:S04]  /*467e0*/  LDS R45, [R3+UR14+0x3180] ;  /* 0x0031800e032d7984 */ /* 0x000fe80008000800 */
[----:B------:R-:W1:Y:S01]  /*467f0*/  LDS R47, [R3+UR14+0x3980] ;  /* 0x0039800e032f7984 */ /* 0x000e620008000800 */
[C---:B------:R-:W-:Y:S03]  /*46800*/  HMMA.1688.F32.TF32 R40, R24.reuse, R10, R96 ;  /* 0x0000000a1828723c */ /* 0x040fe60000081060 */
[----:B------:R-:W-:Y:S04]  /*46810*/  STL.64 [R1+0x520], R36 ;  /* 0x0005202401007387 */ /* 0x000fe80000100a00 */
[----:B------:R2:W-:Y:S04]  /*46820*/  STL.64 [R1+0x528], R38 ;  /* 0x0005282601007387 */ /* 0x0005e80000100a00 */
[----:B------:R-:W-:Y:S04]  /*46830*/  STL.64 [R1+0x500], R20 ;  /* 0x0005001401007387 */ /* 0x000fe80000100a00 */
[----:B------:R3:W-:Y:S01]  /*46840*/  STL.64 [R1+0x508], R22 ;  /* 0x0005081601007387 */ /* 0x0007e20000100a00 */
[C---:B--2---:R-:W-:Y:S08]  /*46850*/  HMMA.1688.F32.TF32 R36, R24.reuse, R6, R128 ;  /* 0x000000061824723c */ /* 0x044ff00000081080 */
[C---:B---3--:R-:W-:Y:S01]  /*46860*/  HMMA.1688.F32.TF32 R20, R24.reuse, R178, R192 ;  /* 0x000000b21814723c */ /* 0x048fe200000810c0 */
[----:B------:R-:W-:Y:S04]  /*46870*/  STL.64 [R1+0x4e0], R40 ;  /* 0x0004e02801007387 */ /* 0x000fe80000100a00 */
[----:B------:R2:W-:Y:S06]  /*46880*/  STL.64 [R1+0x4e8], R42 ;  /* 0x0004e82a01007387 */ /* 0x0005ec0000100a00 */
        /* <DEDUP_REMOVED lines=8> */
[----:B------:R-:W-:Y:S04]  /*46910*/  STL.64 [R1+0x488], R42 ;  /* 0x0004882a01007387 */ /* 0x000fe80000100a00 */
[----:B------:R-:W1:Y:S04]  /*46920*/  LDL.LU R60, [R1+0x2c0] ;  /* 0x0002c000013c7983 */ /* 0x000e680000300800 */
[----:B------:R-:W-:Y:S04]  /*46930*/  STL.64 [R1+0x400], R36 ;  /* 0x0004002401007387 */ /* 0x000fe80000100a00 */
[----:B------:R-:W-:Y:S04]  /*46940*/  STL.64 [R1+0x408], R38 ;  /* 0x0004082601007387 */ /* 0x000fe80000100a00 */
[----:B------:R-:W-:Y:S04]  /*46950*/  STL.64 [R1+0x150], R20 ;  /* 0x0001501401007387 */ /* 0x000fe80000100a00 */
[----:B------:R2:W-:Y:S04]  /*46960*/  STL.64 [R1+0x158], R22 ;  /* 0x0001581601007387 */ /* 0x0005e80000100a00 */
[----:B------:R-:W1:Y:S04]  /*46970*/  LDL.LU R61, [R1+0x2c4] ;  /* 0x0002c400013d7983 */ /* 0x000e680000300800 */
[----:B------:R-:W1:Y:S04]  /*46980*/  LDL.LU R62, [R1+0x2c8] ;  /* 0x0002c800013e7983 */ /* 0x000e680000300800 */
[----:B------:R-:W1:Y:S04]  /*46990*/  LDL.LU R63, [R1+0x2cc] ;  /* 0x0002cc00013f7983 */ /* 0x000e680000300800 */
        /* <DEDUP_REMOVED lines=10> */
[----:B------:R-:W4:Y:S01]  /*46a40*/  LDL.LU R250, [R1+0xb8] ;  /* 0x0000b80001fa7983 */ /* 0x000f220000300800 */
[----:B--2---:R-:W-:Y:S01]  /*46a50*/  HMMA.1688.F32.TF32 R20, R24, R170, R208 ;  /* 0x000000aa1814723c */ /* 0x004fe200000810d0 */
[----:B------:R-:W-:-:S02]  /*46a60*/  MOV R251, R252 ;  /* 0x000000fc00fb7202 */ /* 0x000fc40000000f00 */
[----:B------:R-:W2:Y:S05]  /*46a70*/  LDL.LU R252, [R1+0x48d4] ;  /* 0x0048d40001fc7983 */ /* 0x000eaa0000300800 */
[C---:B------:R-:W-:Y:S08]  /*46a80*/  HMMA.1688.F32.TF32 R40, R24.reuse, R166, R212 ;  /* 0x000000a61828723c */ /* 0x040ff000000810d4 */
[C---:B------:R-:W-:Y:S03]  /*46a90*/  HMMA.1688.F32.TF32 R36, R24.reuse, R162, R216 ;  /* 0x000000a21824723c */ /* 0x040fe600000810d8 */
[----:B------:R-:W-:Y:S04]  /*46aa0*/  STL.64 [R1+0x130], R20 ;  /* 0x0001301401007387 */ /* 0x000fe80000100a00 */
[----:B------:R1:W-:Y:S01]  /*46ab0*/  STL.64 [R1+0x138], R22 ;  /* 0x0001381601007387 */ /* 0x0003e20000100a00 */
[C---:B------:R-:W-:Y:S08]  /*46ac0*/  HMMA.1688.F32.TF32 R188, R24.reuse, R154, R124 ;  /* 0x0000009a18bc723c */ /* 0x040ff0000008107c */
[C---:B-1----:R-:W-:Y:S01]  /*46ad0*/  HMMA.1688.F32.TF32 R20, R24.reuse, R158, R220 ;  /* 0x0000009e1814723c */ /* 0x042fe200000810dc */
[----:B------:R-:W-:Y:S04]  /*46ae0*/  STL.64 [R1+0xa0], R40 ;  /* 0x0000a02801007387 */ /* 0x000fe80000100a00 */
[----:B------:R1:W-:Y:S03]  /*46af0*/  STL.64 [R1+0xa8], R42 ;  /* 0x0000a82a01007387 */ /* 0x0003e60000100a00 */
[C---:B------:R-:W-:Y:S01]  /*46b00*/  HMMA.1688.F32.TF32 R180, R24.reuse, R150, R180 ;  /* 0x0000009618b4723c */ /* 0x040fe200000810b4 */
[----:B------:R-:W-:Y:S04]  /*46b10*/  STL.64 [R1+0x70], R36 ;  /* 0x0000702401007387 */ /* 0x000fe80000100a00 */
[----:B------:R-:W-:Y:S03]  /*46b20*/  STL.64 [R1+0x78], R38 ;  /* 0x0000782601007387 */ /* 0x000fe60000100a00 */
[C---:B------:R-:W-:Y:S01]  /*46b30*/  HMMA.1688.F32.TF32 R184, R24.reuse, R146, R184 ;  /* 0x0000009218b8723c */ /* 0x040fe200000810b8 */
[----:B------:R-:W-:Y:S04]  /*46b40*/  STL.64 [R1+0x4698], R190 ;  /* 0x004698be01007387 */ /* 0x000fe80000100a00 */
[----:B------:R-:W-:Y:S03]  /*46b50*/  STL.64 [R1+0x20], R20 ;  /* 0x0000201401007387 */ /* 0x000fe60000100a00 */
[----:B------:R-:W-:Y:S01]  /*46b60*/  HMMA.1688.F32.TF32 R32, R24, R142, R32 ;  /* 0x0000008e1820723c */ /* 0x000fe20000081020 */
[----:B------:R3:W-:Y:S04]  /*46b70*/  STL.64 [R1+0x28], R22 ;  /* 0x0000281601007387 */ /* 0x0007e80000100a00 */
[----:B------:R-:W-:Y:S04]  /*46b80*/  STL.64 [R1+0x4690], R188 ;  /* 0x004690bc01007387 */ /* 0x000fe80000100a00 */
[----:B------:R-:W-:Y:S04]  /*46b90*/  STL.64 [R1+0x46a8], R182 ;  /* 0x0046a8b601007387 */ /* 0x000fe80000100a00 */
[----:B------:R-:W-:Y:S04]  /*46ba0*/  STL.64 [R1+0x46a0], R180 ;  /* 0x0046a0b401007387 */ /* 0x000fe80000100a00 */
[----:B------:R-:W-:Y:S04]  /*46bb0*/  STL.64 [R1+0x46b8], R186 ;  /* 0x0046b8ba01007387 */ /* 0x000fe80000100a00 */
[----:B------:R-:W-:Y:S04]  /*46bc0*/  STL.64 [R1+0x46b0], R184 ;  /* 0x0046b0b801007387 */ /* 0x000fe80000100a00 */
[----:B------:R-:W-:Y:S04]  /*46bd0*/  STL.64 [R1+0x46c8], R34 ;  /* 0x0046c82201007387 */ /* 0x000fe80000100a00 */
[----:B------:R-:W-:Y:S01]  /*46be0*/  STL.64 [R1+0x46c0], R32 ;  /* 0x0046c02001007387 */ /* 0x000fe20000100a00 */
[C---:B-1----:R-:W-:Y:S08]  /*46bf0*/  HMMA.1688.F32.TF32 R40, R44.reuse, R18, R60 ;  /* 0x000000122c28723c */ /* 0x042ff0000008103c */
[C---:B---3--:R-:W-:Y:S08]  /*46c00*/  HMMA.1688.F32.TF32 R20, R44.reuse, R14, R52 ;  /* 0x0000000e2c14723c */ /* 0x048ff00000081034 */
[C---:B----4-:R-:W-:Y:S03]  /*46c10*/  HMMA.1688.F32.TF32 R24, R44.reuse, R10, R48 ;  /* 0x0000000a2c18723c */ /* 0x050fe60000081030 */
[----:B------:R-:W-:Y:S04]  /*46c20*/  STL.64 [R1+0x46d8], R42 ;  /* 0x0046d82a01007387 */ /* 0x000fe80000100a00 */
[----:B------:R-:W-:Y:S04]  /*46c30*/  STL.64 [R1+0x46d0], R40 ;  /* 0x0046d02801007387 */ /* 0x000fe80000100a00 */
[----:B------:R-:W-:Y:S01]  /*46c40*/  STL.64 [R1+0x46e8], R22 ;  /* 0x0046e81601007387 */ /* 0x000fe20000100a00 */
[----:B------:R-:W-:Y:S03]  /*46c50*/  HMMA.1688.F32.TF32 R36, R44, R6, R248 ;  /* 0x000000062c24723c */ /* 0x000fe600000810f8 */
[----:B------:R-:W-:Y:S01]  /*46c60*/  STL.64 [R1+0x46e0], R20 ;  /* 0x0046e01401007387 */ /* 0x000fe20000100a00 */
[----:B------:R-:W-:Y:S01]  /*46c70*/  IMAD.MOV.U32 R248, RZ, RZ, R232 ;  /* 0x000000fffff87224 */ /* 0x000fe200078e00e8 */
[----:B------:R-:W-:Y:S01]  /*46c80*/  MOV R250, R234 ;  /* 0x000000ea00fa7202 */ /* 0x000fe20000000f00 */
[----:B------:R-:W-:-:S02]  /*46c90*/  IMAD.MOV.U32 R249, RZ, RZ, R233 ;  /* 0x000000fffff97224 */ /* 0x000fc400078e00e9 */
[----:B------:R-:W-:Y:S01]  /*46ca0*/  HMMA.1688.F32.TF32 R236, R44, R170, R236 ;  /* 0x000000aa2cec723c */ /* 0x000fe200000810ec */
[----:B------:R-:W-:Y:S01]  /*46cb0*/  STL.64 [R1+0x46f8], R26 ;  /* 0x0046f81a01007387 */ /* 0x000fe20000100a00 */
[----:B------:R-:W-:-:S03]  /*46cc0*/  IMAD.MOV.U32 R251, RZ, RZ, R228 ;  /* 0x000000fffffb7224 */ /* 0x000fc600078e00e4 */
[----:B------:R-:W-:Y:S01]  /*46cd0*/  STL.64 [R1+0x46f0], R24 ;  /* 0x0046f01801007387 */ /* 0x000fe20000100a00 */
[----:B------:R-:W-:-:S03]  /*46ce0*/  IMAD.MOV.U32 R52, RZ, RZ, R229 ;  /* 0x000000ffff347224 */ /* 0x000fc600078e00e5 */
[----:B------:R-:W3:Y:S01]  /*46cf0*/  LDL.LU R232, [R1+0x48d0] ;  /* 0x0048d00001e87983 */ /* 0x000ee20000300800 */
[----:B------:R-:W-:-:S03]  /*46d00*/  MOV R53, R224 ;  /* 0x000000e000357202 */ /* 0x000fc60000000f00 */
[----:B------:R-:W3:Y:S01]  /*46d10*/  LDL.LU R233, [R1+0x48cc] ;  /* 0x0048cc0001e97983 */ /* 0x000ee20000300800 */
[----:B------:R-:W-:-:S03]  /*46d20*/  IMAD.MOV.U32 R54, RZ, RZ, R225 ;  /* 0x000000ffff367224 */ /* 0x000fc600078e00e1 */
[----:B------:R-:W3:Y:S01]  /*46d30*/  LDL.LU R234, [R1+0x48c8] ;  /* 0x0048c80001ea7983 */ /* 0x000ee20000300800 */
[----:B------:R-:W-:-:S03]  /*46d40*/  IMAD.MOV.U32 R55, RZ, RZ, R226 ;  /* 0x000000ffff377224 */ /* 0x000fc600078e00e2 */
[----:B------:R-:W4:Y:S04]  /*46d50*/  LDL.LU R228, [R1+0x48c4] ;  /* 0x0048c40001e47983 */ /* 0x000f280000300800 */
[----:B------:R-:W4:Y:S04]  /*46d60*/  LDL.LU R229, [R1+0x48c0] ;  /* 0x0048c00001e57983 */ /* 0x000f280000300800 */
[----:B------:R-:W3:Y:S04]  /*46d70*/  LDL.LU R224, [R1+0x48bc] ;  /* 0x0048bc0001e07983 */ /* 0x000ee80000300800 */
[----:B------:R-:W3:Y:S04]  /*46d80*/  LDL.LU R225, [R1+0x48b8] ;  /* 0x0048b80001e17983 */ /* 0x000ee80000300800 */
[----:B------:R-:W3:Y:S01]  /*46d90*/  LDL.LU R226, [R1+0x48b4] ;  /* 0x0048b40001e27983 */ /* 0x000ee20000300800 */
[----:B------:R-:W-:-:S03]  /*46da0*/  MOV R60, R28 ;  /* 0x0000001c003c7202 */ /* 0x000fc60000000f00 */
[----:B------:R-:W3:Y:S01]  /*46db0*/  LDL.LU R64, [R1] ;  /* 0x0000000001407983 */ /* 0x000ee20000300800 */
[----:B------:R-:W-:-:S03]  /*46dc0*/  IMAD.MOV.U32 R61, RZ, RZ, R29 ;  /* 0x000000ffff3d7224 */ /* 0x000fc600078e001d */
[----:B------:R-:W3:Y:S01]  /*46dd0*/  LDL.LU R65, [R1+0x4] ;  /* 0x0000040001417983 */ /* 0x000ee20000300800 */
[----:B------:R-:W-:-:S03]  /*46de0*/  IMAD.MOV.U32 R62, RZ, RZ, R30 ;  /* 0x000000ffff3e7224 */ /* 0x000fc600078e001e */
[----:B------:R-:W3:Y:S01]  /*46df0*/  LDL.LU R66, [R1+0x8] ;  /* 0x0000080001427983 */ /* 0x000ee20000300800 */
[----:B------:R-:W-:-:S03]  /*46e00*/  MOV R63, R31 ;  /* 0x0000001f003f7202 */ /* 0x000fc60000000f00 */
[----:B------:R-:W3:Y:S04]  /*46e10*/  LDL.LU R67, [R1+0xc] ;  /* 0x00000c0001437983 */ /* 0x000ee80000300800 */
[----:B------:R-:W4:Y:S01]  /*46e20*/  LDL.LU R28, [R1+0x48b0] ;  /* 0x0048b000011c7983 */ /* 0x000f220000300800 */
[----:B------:R-:W-:-:S03]  /*46e30*/  IMAD.MOV.U32 R48, RZ, RZ, R227 ;  /* 0x000000ffff307224 */ /* 0x000fc600078e00e3 */
[----:B------:R-:W4:Y:S01]  /*46e40*/  LDL.LU R29, [R1+0x48ac] ;  /* 0x0048ac00011d7983 */ /* 0x000f220000300800 */
[----:B------:R-:W-:-:S03]  /*46e50*/  IMAD.MOV.U32 R49, RZ, RZ, R230 ;  /* 0x000000ffff317224 */ /* 0x000fc600078e00e6 */
[----:B------:R-:W4:Y:S01]  /*46e60*/  LDL.LU R30, [R1+0x48a8] ;  /* 0x0048a800011e7983 */ /* 0x000f220000300800 */
[----:B------:R-:W-:-:S03]  /*46e70*/  MOV R50, R231 ;  /* 0x000000e700327202 */ /* 0x000fc60000000f00 */
[----:B------:R-:W4:Y:S01]  /*46e80*/  LDL.LU R31, [R1+0x48a4] ;  /* 0x0048a400011f7983 */ /* 0x000f220000300800 */
[----:B------:R-:W-:-:S03]  /*46e90*/  IMAD.MOV.U32 R51, RZ, RZ, R235 ;  /* 0x000000ffff337224 */ /* 0x000fc600078e00eb */
[----:B------:R-:W4:Y:S04]  /*46ea0*/  LDL.LU R227, [R1+0x48a0] ;  /* 0x0048a00001e37983 */ /* 0x000f280000300800 */
[----:B------:R-:W4:Y:S04]  /*46eb0*/  LDL.LU R230, [R1+0x489c] ;  /* 0x00489c0001e67983 */ /* 0x000f280000300800 */
[----:B------:R-:W4:Y:S04]  /*46ec0*/  LDL.LU R231, [R1+0x4898] ;  /* 0x0048980001e77983 */ /* 0x000f280000300800 */
[----:B------:R-:W4:Y:S01]  /*46ed0*/  LDL.LU R235, [R1+0x4894] ;  /* 0x0048940001eb7983 */ /* 0x000f220000300800 */
[C---:B------:R-:W-:Y:S03]  /*46ee0*/  HMMA.1688.F32.TF32 R240, R44.reuse, R166, R240 ;  /* 0x000000a62cf0723c */ /* 0x040fe600000810f0 */
[----:B------:R-:W-:Y:S05]  /*46ef0*/  STL.64 [R1+0x4708], R38 ;  /* 0x0047082601007387 */ /* 0x000fea0000100a00 */
[----:B------:R-:W-:Y:S01]  /*46f00*/  HMMA.1688.F32.TF32 R244, R44, R162, R244 ;  /* 0x000000a22cf4723c */ /* 0x000fe200000810f4 */
[----:B------:R-:W-:Y:S01]  /*46f10*/  STL.64 [R1+0x4700], R36 ;  /* 0x0047002401007387 */ /* 0x000fe20000100a00 */
[----:B------:R-:W-:-:S03]  /*46f20*/  LOP3.LUT R203, R0, 0x40, RZ, 0x3c, !PT ;  /* 0x0000004000cb7812 */ /* 0x000fc600078e3cff */
[----:B--2---:R-:W-:Y:S03]  /*46f30*/  LDS R57, [R252+UR14+0x3000] ;  /* 0x0030000efc397984 */ /* 0x004fe60008000800 */
[C---:B------:R-:W-:Y:S01]  /*46f40*/  HMMA.1688.F32.TF32 R112, R44.reuse, R154, R60 ;  /* 0x0000009a2c70723c */ /* 0x040fe2000008103c */
[----:B------:R-:W-:Y:S04]  /*46f50*/  LDS R56, [R203+UR14+0x3000] ;  /* 0x0030000ecb387984 */ /* 0x000fe80008000800 */
[----:B------:R-:W-:Y:S03]  /*46f60*/  LDS R58, [R203+UR14+0x3800] ;  /* 0x0038000ecb3a7984 */ /* 0x000fe60008000800 */
[C---:B------:R-:W-:Y:S01]  /*46f70*/  HMMA.1688.F32.TF32 R116, R44.reuse, R150, R52 ;  /* 0x000000962c74723c */ /* 0x040fe20000081034 */
[----:B------:R-:W1:Y:S04]  /*46f80*/  LDS R59, [R252+UR14+0x3800] ;  /* 0x0038000efc3b7984 */ /* 0x000e680008000800 */
[----:B------:R-:W-:Y:S03]  /*46f90*/  LDS R128, [R203+UR14+0x3080] ;  /* 0x0030800ecb807984 */ /* 0x000fe60008000800 */
[C---:B------:R-:W-:Y:S01]  /*46fa0*/  HMMA.1688.F32.TF32 R120, R44.reuse, R146, R48 ;  /* 0x000000922c78723c */ /* 0x040fe20000081030 */
[----:B------:R-:W-:Y:S04]  /*46fb0*/  LDS R130, [R203+UR14+0x3880] ;  /* 0x0038800ecb827984 */ /* 0x000fe80008000800 */
[----:B------:R-:W-:Y:S03]  /*46fc0*/  LDS R129, [R252+UR14+0x3080] ;  /* 0x0030800efc817984 */ /* 0x000fe60008000800 */
[C---:B------:R-:W-:Y:S01]  /*46fd0*/  HMMA.1688.F32.TF32 R124, R44.reuse, R142, R248 ;  /* 0x0000008e2c7c723c */ /* 0x040fe200000810f8 */
[----:B------:R-:W2:Y:S04]  /*46fe0*/  LDS R131, [R252+UR14+0x3880] ;  /* 0x0038800efc837984 */ /* 0x000ea80008000800 */
[----:B------:R-:W-:Y:S04]  /*46ff0*/  LDS R220, [R203+UR14+0x3100] ;  /* 0x0031000ecbdc7984 */ /* 0x000fe80008000800 */
[----:B------:R-:W-:Y:S04]  /*47000*/  LDS R222, [R203+UR14+0x3900] ;  /* 0x0039000ecbde7984 */ /* 0x000fe80008000800 */
[----:B------:R-:W-:Y:S04]  /*47010*/  LDS R221, [R252+UR14+0x3100] ;  /* 0x0031000efcdd7984 */ /* 0x000fe80008000800 */
[----:B------:R-:W1:Y:S01]  /*47020*/  LDS R223, [R252+UR14+0x3900] ;  /* 0x0039000efcdf7984 */ /* 0x000e620008000800 */
[C---:B---3--:R-:W-:Y:S08]  /*47030*/  HMMA.1688.F32.TF32 R108, R44.reuse, R158, R64 ;  /* 0x0000009e2c6c723c */ /* 0x048ff00000081040 */
[C---:B----4-:R-:W-:Y:S08]  /*47040*/  HMMA.1688.F32.TF32 R28, R44.reuse, R178, R28 ;  /* 0x000000b22c1c723c */ /* 0x050ff0000008101c */
[C---:B------:R-:W-:Y:S08]  /*47050*/  HMMA.1688.F32.TF32 R224, R44.reuse, R174, R224 ;  /* 0x000000ae2ce0723c */ /* 0x040ff000000810e0 */
        /* <DEDUP_REMOVED lines=24> */
[----:B------:R-:W1:Y:S04]  /*471e0*/  LDL.LU R72, [R1+0x760] ;  /* 0x0007600001487983 */ /* 0x000e680000300800 */
        /* <DEDUP_REMOVED lines=27> */
[----:B------:R-:W-:Y:S04]  /*473a0*/  STL.64 [R1+0x47c8], R126 ;  /* 0x0047c87e01007387 */ /* 0x000fe80000100a00 */
[----:B------:R-:W-:Y:S01]  /*473b0*/  STL.64 [R1+0x47c0], R124 ;  /* 0x0047c07c01007387 */ /* 0x000fe20000100a00 */
[C---:B-1----:R-:W-:Y:S08]  /*473c0*/  HMMA.1688.F32.TF32 R104, R56.reuse, R18, R72 ;  /* 0x000000123868723c */ /* 0x042ff00000081048 */
[C---:B---3--:R-:W-:Y:S11]  /*473d0*/  HMMA.1688.F32.TF32 R60, R56.reuse, R14, R60 ;  /* 0x0000000e383c723c */ /* 0x048ff6000008103c */
[----:B------:R-:W-:Y:S01]  /*473e0*/  STL [R1+0x463c], R104 ;  /* 0x00463c6801007387 */ /* 0x000fe20000100800 */
[C---:B----4-:R-:W-:Y:S03]  /*473f0*/  HMMA.1688.F32.TF32 R64, R56.reuse, R10, R64 ;  /* 0x0000000a3840723c */ /* 0x050fe60000081040 */
[----:B------:R-:W-:Y:S04]  /*47400*/  STL [R1+0x4638], R105 ;  /* 0x0046386901007387 */ /* 0x000fe80000100800 */
[----:B------:R-:W-:Y:S01]  /*47410*/  STL [R1+0x4634], R106 ;  /* 0x0046346a01007387 */ /* 0x000fe20000100800 */
[C---:B--2---:R-:W-:Y:S03]  /*47420*/  HMMA.1688.F32.TF32 R68, R56.reuse, R6, R68 ;  /* 0x000000063844723c */ /* 0x044fe60000081044 */
[----:B------:R-:W-:Y:S04]  /*47430*/  STL [R1+0x4630], R107 ;  /* 0x0046306b01007387 */ /* 0x000fe80000100800 */
[----:B------:R-:W-:Y:S04]  /*47440*/  STL [R1+0x464c], R60 ;  /* 0x00464c3c01007387 */ /* 0x000fe80000100800 */
[----:B------:R-:W-:Y:S04]  /*47450*/  STL [R1+0x4648], R61 ;  /* 0x0046483d01007387 */ /* 0x000fe80000100800 */
[----:B------:R-:W-:Y:S04]  /*47460*/  STL [R1+0x4644], R62 ;  /* 0x0046443e01007387 */ /* 0x000fe80000100800 */
[----:B------:R-:W-:Y:S04]  /*47470*/  STL [R1+0x4640], R63 ;  /* 0x0046403f01007387 */ /* 0x000fe80000100800 */
[----:B------:R-:W-:Y:S01]  /*47480*/  STL [R1+0x465c], R64 ;  /* 0x00465c4001007387 */ /* 0x000fe20000100800 */
[C---:B------:R-:W-:Y:S03]  /*47490*/  HMMA.1688.F32.TF32 R72, R56.reuse, R178, R52 ;  /* 0x000000b23848723c */ /* 0x040fe60000081034 */
[----:B------:R-:W-:Y:S04]  /*474a0*/  STL [R1+0x4658], R65 ;  /* 0x0046584101007387 */ /* 0x000fe80000100800 */
[----:B------:R-:W-:Y:S01]  /*474b0*/  STL [R1+0x4654], R66 ;  /* 0x0046544201007387 */ /* 0x000fe20000100800 */
[C---:B------:R-:W-:Y:S03]  /*474c0*/  HMMA.1688.F32.TF32 R76, R56.reuse, R174, R48 ;  /* 0x000000ae384c723c */ /* 0x040fe60000081030 */
[----:B------:R-:W-:Y:S04]  /*474d0*/  STL [R1+0x4650], R67 ;  /* 0x0046504301007387 */ /* 0x000fe80000100800 */
        /* <DEDUP_REMOVED lines=50> */
[----:B------:R-:W-:Y:S04]  /*47800*/  STL.64 [R1+0x47d0], R80 ;  /* 0x0047d05001007387 */ /* 0x000fe80000100a00 */
[----:B------:R-:W2:Y:S04]  /*47810*/  LDL.LU R196, [R1+0x910] ;  /* 0x0009100001c47983 */ /* 0x000ea80000300800 */
[----:B------:R-:W2:Y:S04]  /*47820*/  LDL.LU R197, [R1+0x914] ;  /* 0x0009140001c57983 */ /* 0x000ea80000300800 */
[----:B------:R-:W2:Y:S04]  /*47830*/  LDL.LU R198, [R1+0x918] ;  /* 0x0009180001c67983 */ /* 0x000ea80000300800 */
[----:B------:R-:W2:Y:S01]  /*47840*/  LDL.LU R199, [R1+0x91c] ;  /* 0x00091c0001c77983 */ /* 0x000ea20000300800 */
[----:B---3--:R-:W-:-:S15]  /*47850*/  HMMA.1688.F32.TF32 R84, R56, R134, R92 ;  /* 0x000000863854723c */ /* 0x008fde000008105c */
[----:B------:R-:W-:-:S04]  /*47860*/  NOP ;  /* 0x0000000000007918 */ /* 0x000fc80000000000 */
[----:B------:R-:W-:Y:S04]  /*47870*/  STL.64 [R1+0x47e8], R86 ;  /* 0x0047e85601007387 */ /* 0x000fe80000100a00 */
[----:B------:R-:W-:Y:S04]  /*47880*/  STL.64 [R1+0x47e0], R84 ;  /* 0x0047e05401007387 */ /* 0x000fe80000100a00 */
[----:B------:R-:W3:Y:S04]  /*47890*/  LDL.LU R192, [R1+0x8f0] ;  /* 0x0008f00001c07983 */ /* 0x000ee80000300800 */
[----:B------:R-:W3:Y:S04]  /*478a0*/  LDL.LU R193, [R1+0x8f4] ;  /* 0x0008f40001c17983 */ /* 0x000ee80000300800 */
[----:B------:R-:W3:Y:S04]  /*478b0*/  LDL.LU R194, [R1+0x8f8] ;  /* 0x0008f80001c27983 */ /* 0x000ee80000300800 */
[----:B------:R-:W3:Y:S01]  /*478c0*/  LDL.LU R195, [R1+0x8fc] ;  /* 0x0008fc0001c37983 */ /* 0x000ee20000300800 */
[C---:B----4-:R-:W-:Y:S08]  /*478d0*/  HMMA.1688.F32.TF32 R88, R56.reuse, R170, R88 ;  /* 0x000000aa3858723c */ /* 0x050ff00000081058 */
[C---:B--2---:R-:W-:Y:S11]  /*478e0*/  HMMA.1688.F32.TF32 R92, R56.reuse, R166, R248 ;  /* 0x000000a6385c723c */ /* 0x044ff600000810f8 */
[----:B------:R-:W-:Y:S04]  /*478f0*/  STL.64 [R1+0x47f8], R90 ;  /* 0x0047f85a01007387 */ /* 0x000fe80000100a00 */
[----:B------:R-:W-:Y:S04]  /*47900*/  STL.64 [R1+0x47f0], R88 ;  /* 0x0047f05801007387 */ /* 0x000fe80000100a00 */
[----:B------:R-:W2:Y:S04]  /*47910*/  LDL.LU R248, [R1+0x820] ;  /* 0x0008200001f87983 */ /* 0x000ea80000300800 */
[----:B------:R-:W2:Y:S04]  /*47920*/  LDL.LU R249, [R1+0x824] ;  /* 0x0008240001f97983 */ /* 0x000ea80000300800 */
[----:B------:R-:W2:Y:S04]  /*47930*/  LDL.LU R250, [R1+0x828] ;  /* 0x0008280001fa7983 */ /* 0x000ea80000300800 */
[----:B------:R-:W2:Y:S01]  /*47940*/  LDL.LU R251, [R1+0x82c] ;  /* 0x00082c0001fb7983 */ /* 0x000ea20000300800 */
[C---:B------:R-:W-:Y:S08]  /*47950*/  HMMA.1688.F32.TF32 R96, R56.reuse, R162, R96 ;  /* 0x000000a23860723c */ /* 0x040ff00000081060 */
[C---:B------:R-:W-:Y:S01]  /*47960*/  HMMA.1688.F32.TF32 R100, R56.reuse, R158, R100 ;  /* 0x0000009e3864723c */ /* 0x040fe20000081064 */
[----:B------:R-:W-:Y:S04]  /*47970*/  STL.64 [R1+0x4808], R94 ;  /* 0x0048085e01007387 */ /* 0x000fe80000100a00 */
[----:B------:R-:W-:Y:S06]  /*47980*/  STL.64 [R1+0x4800], R92 ;  /* 0x0048005c01007387 */ /* 0x000fec0000100a00 */
[----:B------:R-:W-:Y:S01]  /*47990*/  STL.64 [R1+0x4818], R98 ;  /* 0x0048186201007387 */ /* 0x000fe20000100a00 */
[----:B------:R-:W-:Y:S03]  /*479a0*/  HMMA.1688.F32.TF32 R44, R56, R154, R208 ;  /* 0x0000009a382c723c */ /* 0x000fe600000810d0 */
[----:B------:R-:W-:Y:S04]  /*479b0*/  STL.64 [R1+0x4810], R96 ;  /* 0x0048106001007387 */ /* 0x000fe80000100a00 */
[----:B------:R-:W-:Y:S04]  /*479c0*/  STL.64 [R1+0x4828], R102 ;  /* 0x0048286601007387 */ /* 0x000fe80000100a00 */
[----:B------:R-:W-:Y:S04]  /*479d0*/  STL.64 [R1+0x4820], R100 ;  /* 0x0048206401007387 */ /* 0x000fe80000100a00 */
[----:B------:R-:W4:Y:S04]  /*479e0*/  LDL.LU R208, [R1+0x750] ;  /* 0x0007500001d07983 */ /* 0x000f280000300800 */
[----:B------:R-:W4:Y:S04]  /*479f0*/  LDL.LU R209, [R1+0x754] ;  /* 0x0007540001d17983 */ /* 0x000f280000300800 */
[----:B------:R-:W4:Y:S04]  /*47a00*/  LDL.LU R210, [R1+0x758] ;  /* 0x0007580001d27983 */ /* 0x000f280000300800 */
[----:B------:R-:W4:Y:S01]  /*47a10*/  LDL.LU R211, [R1+0x75c] ;  /* 0x00075c0001d37983 */ /* 0x000f220000300800 */
[----:B---3--:R-:W-:Y:S03]  /*47a20*/  HMMA.1688.F32.TF32 R20, R128, R14, R192 ;  /* 0x0000000e8014723c */ /* 0x008fe600000810c0 */
[----:B------:R-:W3:-:S15]  /*47a30*/  LDL.LU R192, [R1+0x380] ;  /* 0x0003800001c07983 */ /* 0x000ede0000300800 */
[----:B------:R-:W-:Y:S01]  /*47a40*/  NOP ;  /* 0x0000000000007918 */ /* 0x000fe20000000000 */
[----:B------:R-:W-:Y:S04]  /*47a50*/  STL.64 [R1+0x80], R20 ;  /* 0x0000801401007387 */ /* 0x000fe80000100a00 */
[----:B------:R2:W-:Y:S04]  /*47a60*/  STL.64 [R1+0x88], R22 ;  /* 0x0000881601007387 */ /* 0x0005e80000100a00 */
[----:B------:R-:W3:Y:S04]  /*47a70*/  LDL.LU R193, [R1+0x384] ;  /* 0x0003840001c17983 */ /* 0x000ee80000300800 */
[----:B------:R-:W3:Y:S04]  /*47a80*/  LDL.LU R194, [R1+0x388] ;  /* 0x0003880001c27983 */ /* 0x000ee80000300800 */
[----:B------:R-:W3:Y:S01]  /*47a90*/  LDL.LU R195, [R1+0x38c] ;  /* 0x00038c0001c37983 */ /* 0x000ee20000300800 */
[C---:B------:R-:W-:Y:S03]  /*47aa0*/  HMMA.1688.F32.TF32 R48, R56.reuse, R150, R48 ;  /* 0x000000963830723c */ /* 0x040fe60000081030 */
[----:B------:R-:W3:Y:S04]  /*47ab0*/  LDL.LU R200, [R1+0x330] ;  /* 0x0003300001c87983 */ /* 0x000ee80000300800 */
[----:B------:R-:W3:Y:S01]  /*47ac0*/  LDL.LU R201, [R1+0x334] ;  /* 0x0003340001c97983 */ /* 0x000ee20000300800 */
[C---:B------:R-:W-:Y:S03]  /*47ad0*/  HMMA.1688.F32.TF32 R52, R56.reuse, R146, R52 ;  /* 0x000000923834723c */ /* 0x040fe60000081034 */
[----:B------:R-:W3:Y:S05]  /*47ae0*/  LDL.LU R202, [R1+0x338] ;  /* 0x0003380001ca7983 */ /* 0x000eea0000300800 */
[----:B------:R-:W-:Y:S01]  /*47af0*/  HMMA.1688.F32.TF32 R56, R56, R142, R204 ;  /* 0x0000008e3838723c */ /* 0x000fe200000810cc */
[----:B------:R-:W-:Y:S04]  /*47b00*/  LDS R204, [R203+UR14+0x3180] ;  /* 0x0031800ecbcc7984 */ /* 0x000fe80008000800 */
[----:B------:R1:W-:Y:S03]  /*47b10*/  LDS R206, [R203+UR14+0x3980] ;  /* 0x0039800ecbce7984 */ /* 0x0003e60008000800 */
[----:B--2---:R-:W-:Y:S01]  /*47b20*/  HMMA.1688.F32.TF32 R20, R128, R10, R248 ;  /* 0x0000000a8014723c */ /* 0x004fe200000810f8 */
[----:B------:R-:W-:Y:S04]  /*47b30*/  LDS R205, [R252+UR14+0x3180] ;  /* 0x0031800efccd7984 */ /* 0x000fe80008000800 */
        /* <DEDUP_REMOVED lines=11> */
[----:B------:R-:W2:Y:S01]  /*47bf0*/  LDL.LU R214, [R1+0x358] ;  /* 0x0003580001d67983 */ /* 0x000ea20000300800 */
[----:B------:R-:W-:-:S03]  /*47c00*/  IMAD.MOV.U32 R104, RZ, RZ, R20 ;  /* 0x000000ffff687224 */ /* 0x000fc600078e0014 */
[----:B------:R-:W2:Y:S01]  /*47c10*/  LDL.LU R215, [R1+0x35c] ;  /* 0x00035c0001d77983 */ /* 0x000ea20000300800 */
[----:B------:R-:W-:Y:S01]  /*47c20*/  MOV R105, R21 ;  /* 0x0000001500697202 */ /* 0x000fe20000000f00 */
[----:B------:R-:W-:Y:S02]  /*47c30*/  IMAD.MOV.U32 R106, RZ, RZ, R22 ;  /* 0x000000ffff6a7224 */ /* 0x000fe400078e0016 */
[----:B------:R-:W2:Y:S01]  /*47c40*/  LDL.LU R248, [R1+0x340] ;  /* 0x0003400001f87983 */ /* 0x000ea20000300800 */
[----:B------:R-:W-:-:S03]  /*47c50*/  IMAD.MOV.U32 R107, RZ, RZ, R23 ;  /* 0x000000ffff6b7224 */ /* 0x000fc600078e0017 */
[----:B------:R-:W2:Y:S01]  /*47c60*/  LDL.LU R249, [R1+0x344] ;  /* 0x0003440001f97983 */ /* 0x000ea20000300800 */
[C---:B----4-:R-:W-:Y:S03]  /*47c70*/  HMMA.1688.F32.TF32 R20, R128.reuse, R6, R208 ;  /* 0x000000068014723c */ /* 0x050fe600000810d0 */
[----:B------:R-:W4:Y:S04]  /*47c80*/  LDL.LU R250, [R1+0x348] ;  /* 0x0003480001fa7983 */ /* 0x000f280000300800 */
[----:B------:R-:W4:Y:S04]  /*47c90*/  LDL.LU R251, [R1+0x34c] ;  /* 0x00034c0001fb7983 */ /* 0x000f280000300800 */
[----:B------:R-:W4:Y:S04]  /*47ca0*/  LDL.LU R208, [R1+0x320] ;  /* 0x0003200001d07983 */ /* 0x000f280000300800 */
[----:B------:R-:W4:Y:S04]  /*47cb0*/  LDL.LU R209, [R1+0x324] ;  /* 0x0003240001d17983 */ /* 0x000f280000300800 */
[----:B------:R-:W4:Y:S04]  /*47cc0*/  LDL.LU R210, [R1+0x328] ;  /* 0x0003280001d27983 */ /* 0x000f280000300800 */
[----:B------:R-:W4:Y:S01]  /*47cd0*/  LDL.LU R211, [R1+0x32c] ;  /* 0x00032c0001d37983 */ /* 0x000f220000300800 */
[----:B------:R-:W-:Y:S01]  /*47ce0*/  MOV R60, R20 ;  /* 0x00000014003c7202 */ /* 0x000fe20000000f00 */
[----:B------:R-:W-:Y:S01]  /*47cf0*/  IMAD.MOV.U32 R61, RZ, RZ, R21 ;  /* 0x000000ffff3d7224 */ /* 0x000fe200078e0015 */
[----:B------:R-:W-:Y:S01]  /*47d00*/  MOV R63, R23 ;  /* 0x00000017003f7202 */ /* 0x000fe20000000f00 */
[----:B------:R-:W-:Y:S01]  /*47d10*/  IMAD.MOV.U32 R62, RZ, RZ, R22 ;  /* 0x000000ffff3e7224 */ /* 0x000fe200078e0016 */
[----:B------:R-:W1:Y:S01]  /*47d20*/  LDS R207, [R252+UR14+0x3980] ;  /* 0x0039800efccf7984 */ /* 0x000e620008000800 */
[----:B---3--:R-:W-:Y:S03]  /*47d30*/  HMMA.1688.F32.TF32 R20, R128, R178, R192 ;  /* 0x000000b28014723c */ /* 0x008fe600000810c0 */
[----:B------:R-:W3:Y:S04]  /*47d40*/  LDL.LU R192, [R1+0x310] ;  /* 0x0003100001c07983 */ /* 0x000ee80000300800 */
[----:B------:R-:W3:Y:S04]  /*47d50*/  LDL.LU R193, [R1+0x314] ;  /* 0x0003140001c17983 */ /* 0x000ee80000300800 */
[----:B------:R-:W3:Y:S04]  /*47d60*/  LDL.LU R194, [R1+0x318] ;  /* 0x0003180001c27983 */ /* 0x000ee80000300800 */
[----:B------:R-:W3:Y:S04]  /*47d70*/  LDL.LU R195, [R1+0x31c] ;  /* 0x00031c0001c37983 */ /* 0x000ee80000300800 */
[----:B------:R-:W-:Y:S01]  /*47d80*/  IMAD.MOV.U32 R64, RZ, RZ, R20 ;  /* 0x000000ffff407224 */ /* 0x000fe200078e0014 */
[----:B------:R-:W-:Y:S01]  /*47d90*/  MOV R66, R22 ;  /* 0x0000001600427202 */ /* 0x000fe20000000f00 */
[----:B------:R-:W-:-:S02]  /*47da0*/  IMAD.MOV.U32 R65, RZ, RZ, R21 ;  /* 0x000000ffff417224 */ /* 0x000fc400078e0015 */
[----:B------:R-:W-:Y:S02]  /*47db0*/  IMAD.MOV.U32 R67, RZ, RZ, R23 ;  /* 0x000000ffff437224 */ /* 0x000fe400078e0017 */
[----:B--2---:R-:W-:-:S15]  /*47dc0*/  HMMA.1688.F32.TF32 R20, R128, R174, R188 ;  /* 0x000000ae8014723c */ /* 0x004fde00000810bc */
[----:B------:R-:W-:-:S04]  /*47dd0*/  NOP ;  /* 0x0000000000007918 */ /* 0x000fc80000000000 */
[----:B------:R-:W-:Y:S01]  /*47de0*/  IMAD.MOV.U32 R68, RZ, RZ, R20 ;  /* 0x000000ffff447224 */ /* 0x000fe200078e0014 */
[----:B------:R-:W-:Y:S01]  /*47df0*/  MOV R69, R21 ;  /* 0x0000001500457202 */ /* 0x000fe20000000f00 */
[----:B------:R-:W-:Y:S02]  /*47e00*/  IMAD.MOV.U32 R70, RZ, RZ, R22 ;  /* 0x000000ffff467224 */ /* 0x000fe400078e0016 */
[----:B------:R-:W-:Y:S02]  /*47e10*/  IMAD.MOV.U32 R71, RZ, RZ, R23 ;  /* 0x000000ffff477224 */ /* 0x000fe400078e0017 */
[C---:B------:R-:W-:Y:S08]  /*47e20*/  HMMA.1688.F32.TF32 R20, R128.reuse, R138, R216 ;  /* 0x0000008a8014723c */ /* 0x040ff000000810d8 */
[C---:B------:R-:W-:Y:S01]  /*47e30*/  HMMA.1688.F32.TF32 R216, R128.reuse, R166, R200 ;  /* 0x000000a680d8723c */ /* 0x040fe200000810c8 */
[----:B------:R-:W2:Y:S04]  /*47e40*/  LDL.LU R200, [R1+0x300] ;  /* 0x0003000001c87983 */ /* 0x000ea80000300800 */
[----:B------:R-:W2:Y:S04]  /*47e50*/  LDL.LU R201, [R1+0x304] ;  /* 0x0003040001c97983 */ /* 0x000ea80000300800 */
[----:B------:R-:W2:Y:S02]  /*47e60*/  LDL.LU R202, [R1+0x308] ;  /* 0x0003080001ca7983 */ /* 0x000ea40000300800 */
[----:B------:R-:W-:Y:S01]  /*47e70*/  MOV R72, R20 ;  /* 0x0000001400487202 */ /* 0x000fe20000000f00 */
[----:B------:R-:W-:Y:S01]  /*47e80*/  IMAD.MOV.U32 R73, RZ, RZ, R21 ;  /* 0x000000ffff497224 */ /* 0x000fe200078e0015 */
[----:B------:R-:W-:Y:S01]  /*47e90*/  MOV R75, R23 ;  /* 0x00000017004b7202 */ /* 0x000fe20000000f00 */
[----:B------:R-:W-:Y:S01]  /*47ea0*/  IMAD.MOV.U32 R74, RZ, RZ, R22 ;  /* 0x000000ffff4a7224 */ /* 0x000fe200078e0016 */
[----:B------:R-:W2:Y:S01]  /*47eb0*/  LDL.LU R203, [R1+0x30c] ;  /* 0x00030c0001cb7983 */ /* 0x000ea20000300800 */
[C---:B------:R-:W-:Y:S08]  /*47ec0*/  HMMA.1688.F32.TF32 R20, R128.reuse, R134, R212 ;  /* 0x000000868014723c */ /* 0x040ff000000810d4 */
[----:B----4-:R-:W-:Y:S01]  /*47ed0*/  HMMA.1688.F32.TF32 R212, R128, R162, R208 ;  /* 0x000000a280d4723c */ /* 0x010fe200000810d0 */
[----:B------:R-:W-:Y:S04]  /*47ee0*/  STL [R1+0x4594], R216 ;  /* 0x004594d801007387 */ /* 0x000fe80000100800 */
[----:B------:R-:W-:Y:S04]  /*47ef0*/  STL [R1+0x4590], R217 ;  /* 0x004590d901007387 */ /* 0x000fe80000100800 */
[----:B------:R-:W-:Y:S04]  /*47f00*/  STL [R1+0x458c], R218 ;  /* 0x00458cda01007387 */ /* 0x000fe80000100800 */
[----:B------:R-:W-:Y:S06]  /*47f10*/  STL [R1+0x4588], R219 ;  /* 0x004588db01007387 */ /* 0x000fec0000100800 */
[----:B------:R-:W-:Y:S04]  /*47f20*/  STL [R1+0x45a4], R212 ;  /* 0x0045a4d401007387 */ /* 0x000fe80000100800 */
[----:B------:R-:W-:Y:S04]  /*47f30*/  STL [R1+0x45a0], R213 ;  /* 0x0045a0d501007387 */ /* 0x000fe80000100800 */
[----:B------:R-:W-:Y:S04]  /*47f40*/  STL [R1+0x459c], R214 ;  /* 0x00459cd601007387 */ /* 0x000fe80000100800 */
[----:B------:R-:W-:Y:S01]  /*47f50*/  STL [R1+0x4598], R215 ;  /* 0x004598d701007387 */ /* 0x000fe20000100800 */
[----:B------:R-:W-:Y:S01]  /*47f60*/  IMAD.MOV.U32 R76, RZ, RZ, R20 ;  /* 0x000000ffff4c7224 */ /* 0x000fe200078e0014 */
[----:B------:R-:W-:Y:S01]  /*47f70*/  MOV R78, R22 ;  /* 0x00000016004e7202 */ /* 0x000fe20000000f00 */
[----:B------:R-:W-:-:S02]  /*47f80*/  IMAD.MOV.U32 R77, RZ, RZ, R21 ;  /* 0x000000ffff4d7224 */ /* 0x000fc400078e0015 */
[----:B------:R-:W-:Y:S01]  /*47f90*/  IMAD.MOV.U32 R79, RZ, RZ, R23 ;  /* 0x000000ffff4f7224 */ /* 0x000fe200078e0017 */
[C---:B---3--:R-:W-:Y:S01]  /*47fa0*/  HMMA.1688.F32.TF32 R208, R128.reuse, R158, R192 ;  /* 0x0000009e80d0723c */ /* 0x048fe200000810c0 */
        /* <DEDUP_REMOVED lines=16> */
[----:B------:R-:W-:Y:S04]  /*480b0*/  STL [R1+0x45b0], R208 ;  /* 0x0045b0d001007387 */ /* 0x000fe80000100800 */
[----:B------:R-:W-:Y:S04]  /*480c0*/  STL [R1+0x45ac], R209 ;  /* 0x0045acd101007387 */ /* 0x000fe80000100800 */
[----:B------:R-:W-:Y:S04]  /*480d0*/  STL [R1+0x45a8], R210 ;  /* 0x0045a8d201007387 */ /* 0x000fe80000100800 */
[----:B------:R-:W-:Y:S04]  /*480e0*/  STL [R1+0x4584], R211 ;  /* 0x004584d301007387 */ /* 0x000fe80000100800 */
        /* <DEDUP_REMOVED lines=12> */
[----:B--2---:R-:W-:-:S15]  /*481b0*/  HMMA.1688.F32.TF32 R200, R128, R154, R200 ;  /* 0x0000009a80c8723c */ /* 0x004fde00000810c8 */
[----:B------:R-:W-:-:S04]  /*481c0*/  NOP ;  /* 0x0000000000007918 */ /* 0x000fc80000000000 */
[----:B------:R-:W-:Y:S04]  /*481d0*/  STL [R1+0x45bc], R200 ;  /* 0x0045bcc801007387 */ /* 0x000fe80000100800 */
[----:B------:R-:W-:Y:S04]  /*481e0*/  STL [R1+0x45b8], R201 ;  /* 0x0045b8c901007387 */ /* 0x000fe80000100800 */
[----:B------:R-:W-:Y:S04]  /*481f0*/  STL [R1+0x45b4], R202 ;  /* 0x0045b4ca01007387 */ /* 0x000fe80000100800 */
[----:B------:R-:W-:Y:S01]  /*48200*/  STL [R1+0x4580], R203 ;  /* 0x004580cb01007387 */ /* 0x000fe20000100800 */
[C---:B---3--:R-:W-:Y:S08]  /*48210*/  HMMA.1688.F32.TF32 R192, R128.reuse, R150, R192 ;  /* 0x0000009680c0723c */ /* 0x048ff000000810c0 */
[C---:B----4-:R-:W-:Y:S08]  /*48220*/  HMMA.1688.F32.TF32 R24, R128.reuse, R146, R20 ;  /* 0x000000928018723c */ /* 0x050ff00000081014 */
[----:B------:R-:W-:Y:S03]  /*48230*/  HMMA.1688.F32.TF32 R20, R128, R142, R180 ;  /* 0x0000008e8014723c */ /* 0x000fe600000810b4 */
[----:B------:R2:W-:Y:S04]  /*48240*/  STL [R1+0x45c4], R192 ;  /* 0x0045c4c001007387 */ /* 0x0005e80000100800 */
[----:B------:R-:W-:Y:S04]  /*48250*/  STL [R1+0x45c0], R193 ;  /* 0x0045c0c101007387 */ /* 0x000fe80000100800 */
[----:B------:R-:W-:Y:S04]  /*48260*/  STL [R1+0x457c], R194 ;  /* 0x00457cc201007387 */ /* 0x000fe80000100800 */
[----:B------:R-:W-:Y:S04]  /*48270*/  STL [R1+0x4578], R195 ;  /* 0x004578c301007387 */ /* 0x000fe80000100800 */
[----:B------:R-:W-:Y:S04]  /*48280*/  STL.64 [R1+0x90], R20 ;  /* 0x0000901401007387 */ /* 0x000fe80000100a00 */
[----:B------:R-:W-:Y:S04]  /*48290*/  STL.64 [R1+0xb0], R24 ;  /* 0x0000b01801007387 */ /* 0x000fe80000100a00 */
[----:B------:R-:W-:Y:S04]  /*482a0*/  STL.64 [R1+0xb8], R26 ;  /* 0x0000b81a01007387 */ /* 0x000fe80000100a00 */
[----:B------:R3:W-:Y:S04]  /*482b0*/  STL [R1+0x98], R22 ;  /* 0x0000981601007387 */ /* 0x0007e80000100800 */
[----:B------:R-:W4:Y:S04]  /*482c0*/  LDL.LU R180, [R1+0x3f0] ;  /* 0x0003f00001b47983 */ /* 0x000f280000300800 */
[----:B------:R-:W4:Y:S04]  /*482d0*/  LDL.LU R181, [R1+0x3f4] ;  /* 0x0003f40001b57983 */ /* 0x000f280000300800 */
[----:B------:R-:W4:Y:S04]  /*482e0*/  LDL.LU R182, [R1+0x3f8] ;  /* 0x0003f80001b67983 */ /* 0x000f280000300800 */
[----:B------:R-:W4:Y:S01]  /*482f0*/  LDL.LU R183, [R1+0x3fc] ;  /* 0x0003fc0001b77983 */ /* 0x000f220000300800 */
[----:B--2---:R-:W-:-:S02]  /*48300*/  IMAD.MOV.U32 R192, RZ, RZ, R23 ;  /* 0x000000ffffc07224 */ /* 0x004fc400078e0017 */
[----:B---3--:R-:W-:Y:S03]  /*48310*/  HMMA.1688.F32.TF32 R20, R220, R18, R188 ;  /* 0x00000012dc14723c */ /* 0x008fe600000810bc */
[----:B------:R-:W-:Y:S04]  /*48320*/  STL [R1+0x45c8], R192 ;  /* 0x0045c8c001007387 */ /* 0x000fe80000100800 */
[----:B------:R-:W2:-:S12]  /*48330*/  LDL.LU R188, [R1+0x3e0] ;  /* 0x0003e00001bc7983 */ /* 0x000e980000300800 */
[----:B------:R-:W-:Y:S04]  /*48340*/  STL.64 [R1+0x110], R20 ;  /* 0x0001101401007387 */ /* 0x000fe80000100a00 */
[----:B------:R3:W-:Y:S04]  /*48350*/  STL.64 [R1+0x118], R22 ;  /* 0x0001181601007387 */ /* 0x0007e80000100a00 */
[----:B------:R-:W2:Y:S04]  /*48360*/  LDL.LU R189, [R1+0x3e4] ;  /* 0x0003e40001bd7983 */ /* 0x000ea80000300800 */
[----:B------:R-:W2:Y:S04]  /*48370*/  LDL.LU R190, [R1+0x3e8] ;  /* 0x0003e80001be7983 */ /* 0x000ea80000300800 */
[----:B------:R-:W2:Y:S01]  /*48380*/  LDL.LU R191, [R1+0x3ec] ;  /* 0x0003ec0001bf7983 */ /* 0x000ea20000300800 */
[----:B---3--:R-:W-:-:S15]  /*48390*/  HMMA.1688.F32.TF32 R20, R220, R14, R40 ;  /* 0x0000000edc14723c */ /* 0x008fde0000081028 */
[----:B------:R-:W-:-:S04]  /*483a0*/  NOP ;  /* 0x0000000000007918 */ /* 0x000fc80000000000 */
[----:B------:R-:W-:Y:S01]  /*483b0*/  MOV R193, R20 ;  /* 0x0000001400c17202 */ /* 0x000fe20000000f00 */
[----:B------:R-:W-:Y:S01]  /*483c0*/  IMAD.MOV.U32 R200, RZ, RZ, R21 ;  /* 0x000000ffffc87224 */ /* 0x000fe200078e0015 */
[----:B------:R-:W-:Y:S01]  /*483d0*/  MOV R202, R23 ;  /* 0x0000001700ca7202 */ /* 0x000fe20000000f00 */
[----:B------:R-:W-:Y:S02]  /*483e0*/  IMAD.MOV.U32 R201, RZ, RZ, R22 ;  /* 0x000000ffffc97224 */ /* 0x000fe400078e0016 */
[----:B------:R-:W-:Y:S02]  /*483f0*/  HMMA.1688.F32.TF32 R20, R220, R10, R32 ;  /* 0x0000000adc14723c */ /* 0x000fe40000081020 */
[----:B------:R-:W-:Y:S04]  /*48400*/  STL [R1+0x45d8], R202 ;  /* 0x0045d8ca01007387 */ /* 0x000fe80000100800 */
[----:B------:R-:W-:Y:S04]  /*48410*/  STL [R1+0x45d4], R201 ;  /* 0x0045d4c901007387 */ /* 0x000fe80000100800 */
[----:B------:R-:W-:Y:S04]  /*48420*/  STL [R1+0x45d0], R200 ;  /* 0x0045d0c801007387 */ /* 0x000fe80000100800 */
[----:B------:R-:W-:Y:S05]  /*48430*/  STL [R1+0x45cc], R193 ;  /* 0x0045ccc101007387 */ /* 0x000fea0000100800 */
[----:B------:R-:W-:Y:S01]  /*48440*/  STL.64 [R1+0xf0], R20 ;  /* 0x0000f01401007387 */ /* 0x000fe20000100a00 */
[----:B------:R-:W-:-:S03]  /*48450*/  IMAD.MOV.U32 R192, RZ, RZ, R23 ;  /* 0x000000ffffc07224 */ /* 0x000fc600078e0017 */
[----:B------:R3:W-:Y:S02]  /*48460*/  STL [R1+0xf8], R22 ;  /* 0x0000f81601007387 */ /* 0x0007e40000100800 */
[----:B---3--:R-:W-:Y:S02]  /*48470*/  HMMA.1688.F32.TF32 R20, R220, R6, R184 ;  /* 0x00000006dc14723c */ /* 0x008fe400000810b8 */
[----:B------:R3:W-:Y:S04]  /*48480*/  STL [R1+0x45dc], R192 ;  /* 0x0045dcc001007387 */ /* 0x0007e80000100800 */
[----:B------:R-:W2:Y:S04]  /*48490*/  LDL.LU R40, [R1+0x3d0] ;  /* 0x0003d00001287983 */ /* 0x000ea80000300800 */
[----:B------:R-:W2:Y:S04]  /*484a0*/  LDL.LU R41, [R1+0x3d4] ;  /* 0x0003d40001297983 */ /* 0x000ea80000300800 */
[----:B------:R-:W2:Y:S04]  /*484b0*/  LDL.LU R42, [R1+0x3d8] ;  /* 0x0003d800012a7983 */ /* 0x000ea80000300800 */
[----:B------:R-:W2:Y:S01]  /*484c0*/  LDL.LU R43, [R1+0x3dc] ;  /* 0x0003dc00012b7983 */ /* 0x000ea20000300800 */
[----:B------:R-:W-:Y:S01]  /*484d0*/  IMAD.MOV.U32 R202, RZ, RZ, R20 ;  /* 0x000000ffffca7224 */ /* 0x000fe200078e0014 */
[----:B------:R-:W-:Y:S01]  /*484e0*/  MOV R201, R21 ;  /* 0x0000001500c97202 */ /* 0x000fe20000000f00 */
[----:B------:R-:W-:-:S02]  /*484f0*/  IMAD.MOV.U32 R200, RZ, RZ, R22 ;  /* 0x000000ffffc87224 */ /* 0x000fc400078e0016 */
[----:B------:R-:W-:-:S05]  /*48500*/  IMAD.MOV.U32 R193, RZ, RZ, R23 ;  /* 0x000000ffffc17224 */ /* 0x000fca00078e0017 */
[----:B------:R-:W-:Y:S04]  /*48510*/  STL [R1+0x45ec], R193 ;  /* 0x0045ecc101007387 */ /* 0x000fe80000100800 */
[----:B------:R-:W-:Y:S04]  /*48520*/  STL [R1+0x45e8], R200 ;  /* 0x0045e8c801007387 */ /* 0x000fe80000100800 */
[----:B------:R-:W-:Y:S04]  /*48530*/  STL [R1+0x45e4], R202 ;  /* 0x0045e4ca01007387 */ /* 0x000fe80000100800 */
[----:B------:R-:W-:Y:S01]  /*48540*/  STL [R1+0x45e0], R201 ;  /* 0x0045e0c901007387 */ /* 0x000fe20000100800 */
[----:B----4-:R-:W-:-:S15]  /*48550*/  HMMA.1688.F32.TF32 R20, R220, R178, R180 ;  /* 0x000000b2dc14723c */ /* 0x010fde00000810b4 */
[----:B------:R-:W-:-:S04]  /*48560*/  NOP ;  /* 0x0000000000007918 */ /* 0x000fc80000000000 */
[----:B------:R-:W-:Y:S04]  /*48570*/  STL.64 [R1+0xd0], R20 ;  /* 0x0000d01401007387 */ /* 0x000fe80000100a00 */
[----:B------:R2:W-:Y:S04]  /*48580*/  STL [R1+0xd8], R22 ;  /* 0x0000d81601007387 */ /* 0x0005e80000100800 */
[----:B------:R-:W4:Y:S04]  /*48590*/  LDL.LU R32, [R1+0x3c0] ;  /* 0x0003c00001207983 */ /* 0x000f280000300800 */
[----:B------:R-:W4:Y:S04]  /*485a0*/  LDL.LU R33, [R1+0x3c4] ;  /* 0x0003c40001217983 */ /* 0x000f280000300800 */
[----:B------:R-:W4:Y:S04]  /*485b0*/  LDL.LU R34, [R1+0x3c8] ;  /* 0x0003c80001227983 */ /* 0x000f280000300800 */
[----:B------:R-:W4:Y:S01]  /*485c0*/  LDL.LU R35, [R1+0x3cc] ;  /* 0x0003cc0001237983 */ /* 0x000f220000300800 */
[----:B---3--:R-:W-:-:S05]  /*485d0*/  MOV R192, R23 ;  /* 0x0000001700c07202 */ /* 0x008fca0000000f00 */
[----:B------:R-:W-:Y:S04]  /*485e0*/  STL [R1+0x45f0], R192 ;  /* 0x0045f0c001007387 */ /* 0x000fe80000100800 */
[----:B------:R-:W3:Y:S04]  /*485f0*/  LDL.LU R184, [R1+0x3b0] ;  /* 0x0003b00001b87983 */ /* 0x000ee80000300800 */
[----:B------:R-:W3:Y:S04]  /*48600*/  LDL.LU R185, [R1+0x3b4] ;  /* 0x0003b40001b97983 */ /* 0x000ee80000300800 */
[----:B------:R-:W3:Y:S04]  /*48610*/  LDL.LU R186, [R1+0x3b8] ;  /* 0x0003b80001ba7983 */ /* 0x000ee80000300800 */
[----:B------:R-:W3:Y:S01]  /*48620*/  LDL.LU R187, [R1+0x3bc] ;  /* 0x0003bc0001bb7983 */ /* 0x000ee20000300800 */
[----:B--2---:R-:W-:Y:S03]  /*48630*/  HMMA.1688.F32.TF32 R20, R220, R174, R188 ;  /* 0x000000aedc14723c */ /* 0x004fe600000810bc */
        /* <DEDUP_REMOVED lines=8> */
[----:B------:R-:W-:Y:S01]  /*486c0*/  IMAD.MOV.U32 R208, RZ, RZ, R20 ;  /* 0x000000ffffd07224 */ /* 0x000fe200078e0014 */
[----:B------:R-:W-:Y:S01]  /*486d0*/  MOV R210, R22 ;  /* 0x0000001600d27202 */ /* 0x000fe20000000f00 */
[----:B------:R-:W-:-:S02]  /*486e0*/  IMAD.MOV.U32 R209, RZ, RZ, R21 ;  /* 0x000000ffffd17224 */ /* 0x000fc400078e0015 */
[----:B------:R-:W-:Y:S02]  /*486f0*/  IMAD.MOV.U32 R212, RZ, RZ, R23 ;  /* 0x000000ffffd47224 */ /* 0x000fe400078e0017 */
[----:B------:R-:W-:Y:S03]  /*48700*/  HMMA.1688.F32.TF32 R20, R220, R138, R40 ;  /* 0x0000008adc14723c */ /* 0x000fe60000081028 */
[----:B------:R-:W-:-:S15]  /*48710*/  STL [R1+0x4600], R212 ;  /* 0x004600d401007387 */ /* 0x000fde0000100800 */
[----:B------:R-:W-:Y:S01]  /*48720*/  NOP ;  /* 0x0000000000007918 */ /* 0x000fe20000000000 */
[----:B------:R-:W-:Y:S01]  /*48730*/  IMAD.MOV.U32 R193, RZ, RZ, R20 ;  /* 0x000000ffffc17224 */ /* 0x000fe200078e0014 */
[----:B------:R-:W-:Y:S01]  /*48740*/  MOV R200, R21 ;  /* 0x0000001500c87202 */ /* 0x000fe20000000f00 */
[----:B------:R-:W-:Y:S02]  /*48750*/  IMAD.MOV.U32 R202, RZ, RZ, R22 ;  /* 0x000000ffffca7224 */ /* 0x000fe400078e0016 */
[----:B------:R-:W-:Y:S01]  /*48760*/  IMAD.MOV.U32 R201, RZ, RZ, R23 ;  /* 0x000000ffffc97224 */ /* 0x000fe200078e0017 */
[----:B------:R1:W-:Y:S04]  /*48770*/  STL [R1+0x45fc], R210 ;  /* 0x0045fcd201007387 */ /* 0x0003e80000100800 */
[----:B------:R1:W-:Y:S04]  /*48780*/  STL [R1+0x45f8], R209 ;  /* 0x0045f8d101007387 */ /* 0x0003e80000100800 */
[----:B------:R1:W-:Y:S04]  /*48790*/  STL [R1+0x45f4], R208 ;  /* 0x0045f4d001007387 */ /* 0x0003e80000100800 */
[----:B------:R-:W-:Y:S04]  /*487a0*/  STL [R1+0x4610], R201 ;  /* 0x004610c901007387 */ /* 0x000fe80000100800 */
[----:B------:R1:W-:Y:S04]  /*487b0*/  STL [R1+0x460c], R202 ;  /* 0x00460cca01007387 */ /* 0x0003e80000100800 */
[----:B------:R-:W-:Y:S04]  /*487c0*/  STL [R1+0x4608], R200 ;  /* 0x004608c801007387 */ /* 0x000fe80000100800 */
[----:B------:R1:W-:Y:S01]  /*487d0*/  STL [R1+0x4604], R193 ;  /* 0x004604c101007387 */ /* 0x0003e20000100800 */
[----:B----4-:R-:W-:-:S15]  /*487e0*/  HMMA.1688.F32.TF32 R20, R220, R134, R32 ;  /* 0x00000086dc14723c */ /* 0x010fde0000081020 */
[----:B------:R-:W-:-:S04]  /*487f0*/  NOP ;  /* 0x0000000000007918 */ /* 0x000fc80000000000 */
[----:B-1----:R-:W-:Y:S01]  /*48800*/  MOV R210, R20 ;  /* 0x0000001400d27202 */ /* 0x002fe20000000f00 */
[----:B------:R-:W-:Y:S01]  /*48810*/  IMAD.MOV.U32 R209, RZ, RZ, R21 ;  /* 0x000000ffffd17224 */ /* 0x000fe200078e0015 */
[----:B------:R-:W-:Y:S01]  /*48820*/  MOV R192, R23 ;  /* 0x0000001700c07202 */ /* 0x000fe20000000f00 */
[----:B------:R-:W-:Y:S02]  /*48830*/  IMAD.MOV.U32 R208, RZ, RZ, R22 ;  /* 0x000000ffffd07224 */ /* 0x000fe400078e0016 */
[----:B---3--:R-:W-:Y:S02]  /*48840*/  HMMA.1688.F32.TF32 R20, R220, R170, R184 ;  /* 0x000000aadc14723c */ /* 0x008fe400000810b8 */
[----:B------:R-:W-:-:S15]  /*48850*/  STL [R1+0x4620], R192 ;  /* 0x004620c001007387 */ /* 0x000fde0000100800 */
[----:B------:R-:W-:Y:S02]  /*48860*/  NOP ;  /* 0x0000000000007918 */ /* 0x000fe40000000000 */
[----:B------:R-:W-:Y:S01]  /*48870*/  IMAD.MOV.U32 R202, RZ, RZ, R20 ;  /* 0x000000ffffca7224 */ /* 0x000fe200078e0014 */
[----:B------:R-:W-:Y:S01]  /*48880*/  MOV R193, R22 ;  /* 0x0000001600c17202 */ /* 0x000fe20000000f00 */
[----:B------:R-:W-:Y:S02]  /*48890*/  IMAD.MOV.U32 R200, RZ, RZ, R21 ;  /* 0x000000ffffc87224 */ /* 0x000fe400078e0015 */
[----:B------:R-:W-:Y:S02]  /*488a0*/  IMAD.MOV.U32 R212, RZ, RZ, R23 ;  /* 0x000000ffffd47224 */ /* 0x000fe400078e0017 */
[----:B--2---:R-:W-:Y:S01]  /*488b0*/  HMMA.1688.F32.TF32 R20, R220, R166, R180 ;  /* 0x000000a6dc14723c */ /* 0x004fe200000810b4 */
[----:B------:R1:W-:Y:S04]  /*488c0*/  STL [R1+0x461c], R208 ;  /* 0x00461cd001007387 */ /* 0x0003e80000100800 */
[----:B------:R2:W-:Y:S04]  /*488d0*/  STL [R1+0x4618], R209 ;  /* 0x004618d101007387 */ /* 0x0005e80000100800 */
[----:B------:R3:W-:Y:S04]  /*488e0*/  STL [R1+0x4614], R210 ;  /* 0x004614d201007387 */ /* 0x0007e80000100800 */
[----:B------:R4:W-:Y:S04]  /*488f0*/  STL [R1+0x462c], R193 ;  /* 0x00462cc101007387 */ /* 0x0009e80000100800 */
[----:B------:R1:W-:Y:S02]  /*48900*/  STL [R1+0x4628], R200 ;  /* 0x004628c801007387 */ /* 0x0003e40000100800 */
[----:B------:R-:W-:Y:S01]  /*48910*/  IMAD.MOV.U32 R213, RZ, RZ, R20 ;  /* 0x000000ffffd57224 */ /* 0x000fe200078e0014 */
[----:B------:R-:W-:Y:S01]  /*48920*/  MOV R214, R21 ;  /* 0x0000001500d67202 */ /* 0x000fe20000000f00 */
[----:B------:R-:W-:-:S02]  /*48930*/  IMAD.MOV.U32 R215, RZ, RZ, R22 ;  /* 0x000000ffffd77224 */ /* 0x000fc400078e0016 */
[----:B------:R-:W-:Y:S01]  /*48940*/  IMAD.MOV.U32 R216, RZ, RZ, R23 ;  /* 0x000000ffffd87224 */ /* 0x000fe200078e0017 */
[----:B------:R1:W-:Y:S01]  /*48950*/  STL [R1+0x4624], R202 ;  /* 0x004624ca01007387 */ /* 0x0003e20000100800 */
[----:B------:R-:W-:Y:S01]  /*48960*/  HMMA.1688.F32.TF32 R20, R220, R162, R188 ;  /* 0x000000a2dc14723c */ /* 0x000fe200000810bc */
[----:B------:R-:W-:Y:S01]  /*48970*/  IMAD.MOV.U32 R188, RZ, RZ, R169 ;  /* 0x000000ffffbc7224 */ /* 0x000fe200078e00a9 */
[----:B------:R-:W-:Y:S01]  /*48980*/  MOV R190, R165 ;  /* 0x000000a500be7202 */ /* 0x000fe20000000f00 */
[----:B------:R-:W2:Y:S01]  /*48990*/  LDL.LU R169, [R1+0x4890] ;  /* 0x0048900001a97983 */ /* 0x000ea20000300800 */
[----:B------:R-:W-:-:S03]  /*489a0*/  IMAD.MOV.U32 R189, RZ, RZ, R168 ;  /* 0x000000ffffbd7224 */ /* 0x000fc600078e00a8 */
[----:B------:R-:W3:Y:S04]  /*489b0*/  LDL.LU R168, [R1+0x488c] ;  /* 0x00488c0001a87983 */ /* 0x000ee80000300800 */
[----:B------:R-:W4:Y:S01]  /*489c0*/  LDL.LU R165, [R1+0x4888] ;  /* 0x0048880001a57983 */ /* 0x000f220000300800 */
[----:B------:R-:W-:Y:S01]  /*489d0*/  IMAD.MOV.U32 R191, RZ, RZ, R173 ;  /* 0x000000ffffbf7224 */ /* 0x000fe200078e00ad */
[----:B------:R-:W-:Y:S01]  /*489e0*/  MOV R185, R176 ;  /* 0x000000b000b97202 */ /* 0x000fe20000000f00 */
[----:B------:R-:W-:Y:S01]  /*489f0*/  IMAD.MOV.U32 R184, RZ, RZ, R172 ;  /* 0x000000ffffb87224 */ /* 0x000fe200078e00ac */
[----:B------:R-:W4:Y:S01]  /*48a00*/  LDL.LU R173, [R1+0x4884] ;  /* 0x0048840001ad7983 */ /* 0x000f220000300800 */
[----:B------:R-:W-:-:S03]  /*48a10*/  IMAD.MOV.U32 R186, RZ, RZ, R177 ;  /* 0x000000ffffba7224 */ /* 0x000fc600078e00b1 */
[----:B------:R-:W4:Y:S04]  /*48a20*/  LDL.LU R172, [R1+0x4880] ;  /* 0x0048800001ac7983 */ /* 0x000f280000300800 */
[----:B------:R-:W4:Y:S04]  /*48a30*/  LDL.LU R176, [R1+0x487c] ;  /* 0x00487c0001b07983 */ /* 0x000f280000300800 */
[----:B------:R-:W4:Y:S01]  /*48a40*/  LDL.LU R177, [R1+0x4878] ;  /* 0x0048780001b17983 */ /* 0x000f220000300800 */
[----:B------:R-:W-:-:S03]  /*48a50*/  IMAD.MOV.U32 R187, RZ, RZ, R164 ;  /* 0x000000ffffbb7224 */ /* 0x000fc600078e00a4 */
[----:B------:R-:W4:Y:S01]  /*48a60*/  LDL.LU R164, [R1+0x4874] ;  /* 0x0048740001a47983 */ /* 0x000f220000300800 */
[----:B------:R-:W-:Y:S01]  /*48a70*/  MOV R35, R2 ;  /* 0x0000000200237202 */ /* 0x000fe20000000f00 */
[----:B--2---:R-:W-:Y:S02]  /*48a80*/  IMAD.MOV.U32 R34, RZ, RZ, R169 ;  /* 0x000000ffff227224 */ /* 0x004fe400078e00a9 */
[----:B---3--:R-:W-:Y:S01]  /*48a90*/  IMAD.MOV.U32 R33, RZ, RZ, R168 ;  /* 0x000000ffff217224 */ /* 0x008fe200078e00a8 */
[----:B----4-:R-:W-:Y:S02]  /*48aa0*/  MOV R32, R165 ;  /* 0x000000a500207202 */ /* 0x010fe40000000f00 */
[----:B------:R-:W2:Y:S04]  /*48ab0*/  LDL.LU R165, [R1+0x4870] ;  /* 0x0048700001a57983 */ /* 0x000ea80000300800 */
[----:B------:R-:W3:Y:S04]  /*48ac0*/  LDL.LU R168, [R1+0x486c] ;  /* 0x00486c0001a87983 */ /* 0x000ee80000300800 */
[----:B------:R-:W4:Y:S04]  /*48ad0*/  LDL.LU R169, [R1+0x4868] ;  /* 0x0048680001a97983 */ /* 0x000f280000300800 */
[----:B------:R-:W2:Y:S01]  /*48ae0*/  LDL.LU R2, [R1+0x4864] ;  /* 0x0048640001027983 */ /* 0x000ea20000300800 */
[----:B------:R-:W-:-:S02]  /*48af0*/  IMAD.MOV.U32 R41, RZ, RZ, R176 ;  /* 0x000000ffff297224 */ /* 0x000fc400078e00b0 */
[----:B------:R-:W-:Y:S01]  /*48b00*/  IMAD.MOV.U32 R40, RZ, RZ, R177 ;  /* 0x000000ffff287224 */ /* 0x000fe200078e00b1 */
[----:B------:R-:W-:Y:S01]  /*48b10*/  MOV R42, R172 ;  /* 0x000000ac002a7202 */ /* 0x000fe20000000f00 */
[----:B------:R-:W3:Y:S01]  /*48b20*/  LDL.LU R177, [R1+0x4860] ;  /* 0x0048600001b17983 */ /* 0x000ee20000300800 */
[----:B------:R-:W-:-:S03]  /*48b30*/  IMAD.MOV.U32 R43, RZ, RZ, R173 ;  /* 0x000000ffff2b7224 */ /* 0x000fc600078e00ad */
[----:B------:R-:W4:Y:S04]  /*48b40*/  LDL.LU R176, [R1+0x485c] ;  /* 0x00485c0001b07983 */ /* 0x000f280000300800 */
[----:B------:R-:W4:Y:S04]  /*48b50*/  LDL.LU R172, [R1+0x4858] ;  /* 0x0048580001ac7983 */ /* 0x000f280000300800 */
[----:B------:R-:W4:Y:S04]  /*48b60*/  LDL.LU R173, [R1+0x4854] ;  /* 0x0048540001ad7983 */ /* 0x000f280000300800 */
[----:B------:R-:W4:Y:S04]  /*48b70*/  LDL.LU R24, [R1+0x470] ;  /* 0x0004700001187983 */ /* 0x000f280000300800 */
[----:B------:R-:W4:Y:S04]  /*48b80*/  LDL.LU R25, [R1+0x474] ;  /* 0x0004740001197983 */ /* 0x000f280000300800 */
[----:B------:R-:W4:Y:S01]  /*48b90*/  LDL.LU R26, [R1+0x478] ;  /* 0x00047800011a7983 */ /* 0x000f220000300800 */
[----:B--2---:R-:W-:-:S03]  /*48ba0*/  IMAD.MOV.U32 R27, RZ, RZ, R2 ;  /* 0x000000ffff1b7224 */ /* 0x004fc600078e0002 */
[----:B------:R-:W2:Y:S01]  /*48bb0*/  LDL.LU R2, [R1+0x4850] ;  /* 0x0048500001027983 */ /* 0x000ea20000300800 */
[----:B---3--:R-:W-:Y:S01]  /*48bc0*/  MOV R39, R177 ;  /* 0x000000b100277202 */ /* 0x008fe20000000f00 */
[----:B----4-:R-:W-:Y:S01]  /*48bd0*/  IMAD.MOV.U32 R38, RZ, RZ, R176 ;  /* 0x000000ffff267224 */ /* 0x010fe200078e00b0 */
[----:B------:R-:W-:Y:S02]  /*48be0*/  MOV R36, R172 ;  /* 0x000000ac00247202 */ /* 0x000fe40000000f00 */
[----:B------:R-:W3:Y:S01]  /*48bf0*/  LDL.LU R172, [R1+0x484c] ;  /* 0x00484c0001ac7983 */ /* 0x000ee20000300800 */
[----:B------:R-:W-:-:S03]  /*48c00*/  IMAD.MOV.U32 R37, RZ, RZ, R173 ;  /* 0x000000ffff257224 */ /* 0x000fc600078e00ad */
[----:B------:R-:W4:Y:S04]  /*48c10*/  LDL.LU R173, [R1+0x4848] ;  /* 0x0048480001ad7983 */ /* 0x000f280000300800 */
[----:B------:R-:W3:Y:S04]  /*48c20*/  LDL.LU R176, [R1+0x4844] ;  /* 0x0048440001b07983 */ /* 0x000ee80000300800 */
[----:B------:R-:W3:Y:S04]  /*48c30*/  LDL.LU R177, [R1+0x4840] ;  /* 0x0048400001b17983 */ /* 0x000ee80000300800 */
[----:B------:R-:W3:Y:S04]  /*48c40*/  LDL.LU R28, [R1+0x4b0] ;  /* 0x0004b000011c7983 */ /* 0x000ee80000300800 */
[----:B------:R-:W3:Y:S04]  /*48c50*/  LDL.LU R29, [R1+0x4b4] ;  /* 0x0004b400011d7983 */ /* 0x000ee80000300800 */
[----:B------:R-:W3:Y:S01]  /*48c60*/  LDL.LU R30, [R1+0x4b8] ;  /* 0x0004b800011e7983 */ /* 0x000ee20000300800 */
[----:B--2---:R-:W-:-:S03]  /*48c70*/  IMAD.MOV.U32 R31, RZ, RZ, R2 ;  /* 0x000000ffff1f7224 */ /* 0x004fc600078e0002 */
[----:B------:R-:W2:Y:S04]  /*48c80*/  LDL.LU R2, [R1+0x483c] ;  /* 0x00483c0001027983 */ /* 0x000ea80000300800 */
[----:B------:R-:W3:Y:S04]  /*48c90*/  LDL.LU R228, [R1+0x4f0] ;  /* 0x0004f00001e47983 */ /* 0x000ee80000300800 */
[----:B------:R-:W3:Y:S04]  /*48ca0*/  LDL.LU R229, [R1+0x4f4] ;  /* 0x0004f40001e57983 */ /* 0x000ee80000300800 */
        /* <DEDUP_REMOVED lines=37> */
[----:B------:R-:W2:Y:S04]  /*48f00*/  LDL.LU R2, [R1+0x4834] ;  /* 0x0048340001027983 */ /* 0x000ea80000300800 */
[----:B------:R-:W2:Y:S04]  /*48f10*/  LDL.LU R118, [R1+0x1d8] ;  /* 0x0001d80001767983 */ /* 0x000ea80000300800 */
[----:B------:R-:W2:Y:S04]  /*48f20*/  LDL.LU R119, [R1+0x1dc] ;  /* 0x0001dc0001777983 */ /* 0x000ea80000300800 */
[----:B------:R-:W2:Y:S04]  /*48f30*/  LDL.LU R240, [R1+0x960] ;  /* 0x0009600001f07983 */ /* 0x000ea80000300800 */
[----:B------:R-:W2:Y:S04]  /*48f40*/  LDL.LU R241, [R1+0x964] ;  /* 0x0009640001f17983 */ /* 0x000ea80000300800 */
[----:B------:R-:W2:Y:S01]  /*48f50*/  LDL.LU R242, [R1+0x968] ;  /* 0x0009680001f27983 */ /* 0x000ea20000300800 */
[----:B---3--:R-:W-:-:S15]  /*48f60*/  HMMA.1688.F32.TF32 R80, R220, R158, R80 ;  /* 0x0000009edc50723c */ /* 0x008fde0000081050 */
[----:B------:R-:W-:-:S04]  /*48f70*/  NOP ;  /* 0x0000000000007918 */ /* 0x000fc80000000000 */
[----:B-1----:R-:W-:Y:S01]  /*48f80*/  IMAD.MOV.U32 R208, RZ, RZ, R80 ;  /* 0x000000ffffd07224 */ /* 0x002fe200078e0050 */
[----:B------:R-:W-:Y:S01]  /*48f90*/  MOV R209, R81 ;  /* 0x0000005100d17202 */ /* 0x000fe20000000f00 */
[----:B------:R-:W-:Y:S02]  /*48fa0*/  IMAD.MOV.U32 R210, RZ, RZ, R82 ;  /* 0x000000ffffd27224 */ /* 0x000fe400078e0052 */
[----:B------:R-:W-:Y:S02]  /*48fb0*/  IMAD.MOV.U32 R201, RZ, RZ, R83 ;  /* 0x000000ffffc97224 */ /* 0x000fe400078e0053 */
[----:B----4-:R-:W-:-:S15]  /*48fc0*/  HMMA.1688.F32.TF32 R80, R220, R154, R124 ;  /* 0x0000009adc50723c */ /* 0x010fde000008107c */
[----:B------:R-:W-:-:S04]  /*48fd0*/  NOP ;  /* 0x0000000000007918 */ /* 0x000fc80000000000 */
[----:B------:R-:W-:Y:S01]  /*48fe0*/  MOV R193, R80 ;  /* 0x0000005000c17202 */ /* 0x000fe20000000f00 */
[----:B------:R-:W-:Y:S01]  /*48ff0*/  IMAD.MOV.U32 R200, RZ, RZ, R81 ;  /* 0x000000ffffc87224 */ /* 0x000fe200078e0051 */
[----:B------:R-:W-:Y:S01]  /*49000*/  MOV R192, R83 ;  /* 0x0000005300c07202 */ /* 0x000fe20000000f00 */
[----:B------:R-:W-:Y:S02]  /*49010*/  IMAD.MOV.U32 R202, RZ, RZ, R82 ;  /* 0x000000ffffca7224 */ /* 0x000fe400078e0052 */
[----:B------:R-:W-:Y:S01]  /*49020*/  HMMA.1688.F32.TF32 R80, R220, R150, R120 ;  /* 0x00000096dc50723c */ /* 0x000fe20000081078 */
[----:B--2---:R-:W-:Y:S02]  /*49030*/  IMAD.MOV.U32 R243, RZ, RZ, R2 ;  /* 0x000000fffff37224 */ /* 0x004fe400078e0002 */
[----:B------:R-:W2:-:S15]  /*49040*/  LDL.LU R2, [R1+0x4830] ;  /* 0x0048300001027983 */ /* 0x000e9e0000300800 */
[----:B------:R-:W-:Y:S01]  /*49050*/  NOP ;  /* 0x0000000000007918 */ /* 0x000fe20000000000 */
[----:B------:R-:W-:Y:S01]  /*49060*/  IMAD.MOV.U32 R203, RZ, RZ, R80 ;  /* 0x000000ffffcb7224 */ /* 0x000fe200078e0050 */
[----:B------:R-:W-:Y:S01]  /*49070*/  MOV R195, R82 ;  /* 0x0000005200c37202 */ /* 0x000fe20000000f00 */
[----:B------:R-:W-:Y:S01]  /*49080*/  IMAD.MOV.U32 R194, RZ, RZ, R81 ;  /* 0x000000ffffc27224 */ /* 0x000fe200078e0051 */
[----:B------:R1:W-:Y:S01]  /*49090*/  STL [R1+0x1bc], R83 ;  /* 0x0001bc5301007387 */ /* 0x0003e20000100800 */
[C---:B------:R-:W-:Y:S08]  /*490a0*/  HMMA.1688.F32.TF32 R88, R220.reuse, R146, R116 ;  /* 0x00000092dc58723c */ /* 0x040ff00000081074 */
[----:B-1----:R-:W-:Y:S08]  /*490b0*/  HMMA.1688.F32.TF32 R80, R220, R142, R112 ;  /* 0x0000008edc50723c */ /* 0x002ff00000081070 */
[C---:B------:R-:W-:Y:S03]  /*490c0*/  HMMA.1688.F32.TF32 R84, R204.reuse, R18, R108 ;  /* 0x00000012cc54723c */ /* 0x040fe6000008106c */
[----:B------:R-:W-:Y:S04]  /*490d0*/  STL.64 [R1+0x200], R88 ;  /* 0x0002005801007387 */ /* 0x000fe80000100a00 */
[----:B------:R1:W-:Y:S04]  /*490e0*/  STL.64 [R1+0x208], R90 ;  /* 0x0002085a01007387 */ /* 0x0003e80000100a00 */
[----:B------:R-:W-:Y:S04]  /*490f0*/  STL.64 [R1+0x1f0], R80 ;  /* 0x0001f05001007387 */ /* 0x000fe80000100a00 */
[----:B------:R3:W-:Y:S01]  /*49100*/  STL.64 [R1+0x1f8], R82 ;  /* 0x0001f85201007387 */ /* 0x0007e20000100a00 */
[C---:B-1----:R-:W-:Y:S03]  /*49110*/  HMMA.1688.F32.TF32 R88, R204.reuse, R14, R244 ;  /* 0x0000000ecc58723c */ /* 0x042fe600000810f4 */
[----:B------:R-:W-:Y:S04]  /*49120*/  STL.64 [R1+0x1e0], R84 ;  /* 0x0001e05401007387 */ /* 0x000fe80000100a00 */
[----:B------:R1:W-:Y:S01]  /*49130*/  STL.64 [R1+0x1e8], R86 ;  /* 0x0001e85601007387 */ /* 0x0003e20000100a00 */
[C---:B---3--:R-:W-:Y:S08]  /*49140*/  HMMA.1688.F32.TF32 R80, R204.reuse, R10, R240 ;  /* 0x0000000acc50723c */ /* 0x048ff000000810f0 */
[----:B-1----:R-:W-:Y:S01]  /*49150*/  HMMA.1688.F32.TF32 R84, R204, R6, R236 ;  /* 0x00000006cc54723c */ /* 0x002fe200000810ec */
[----:B------:R-:W-:Y:S01]  /*49160*/  IMAD.MOV.U32 R224, RZ, RZ, R177 ;  /* 0x000000ffffe07224 */ /* 0x000fe200078e00b1 */
[----:B------:R-:W-:Y:S01]  /*49170*/  MOV R225, R176 ;  /* 0x000000b000e17202 */ /* 0x000fe20000000f00 */
[----:B------:R-:W-:Y:S01]  /*49180*/  IMAD.MOV.U32 R226, RZ, RZ, R173 ;  /* 0x000000ffffe27224 */ /* 0x000fe200078e00ad */
[----:B------:R-:W-:Y:S01]  /*49190*/  STL.64 [R1+0x1d0], R88 ;  /* 0x0001d05801007387 */ /* 0x000fe20000100a00 */
[----:B------:R-:W-:-:S03]  /*491a0*/  IMAD.MOV.U32 R227, RZ, RZ, R172 ;  /* 0x000000ffffe37224 */ /* 0x000fc600078e00ac */
[----:B------:R1:W-:Y:S04]  /*491b0*/  STL.64 [R1+0x1d8], R90 ;  /* 0x0001d85a01007387 */ /* 0x0003e80000100a00 */
[----:B------:R-:W-:Y:S04]  /*491c0*/  STL.64 [R1+0x2d0], R80 ;  /* 0x0002d05001007387 */ /* 0x000fe80000100a00 */
[----:B------:R3:W-:Y:S01]  /*491d0*/  STL.64 [R1+0x2d8], R82 ;  /* 0x0002d85201007387 */ /* 0x0007e20000100a00 */
[C---:B-1----:R-:W-:Y:S03]  /*491e0*/  HMMA.1688.F32.TF32 R88, R204.reuse, R178, R232 ;  /* 0x000000b2cc58723c */ /* 0x042fe600000810e8 */
[----:B------:R-:W-:Y:S04]  /*491f0*/  STL.64 [R1+0x2c0], R84 ;  /* 0x0002c05401007387 */ /* 0x000fe80000100a00 */
[----:B------:R1:W-:Y:S01]  /*49200*/  STL.64 [R1+0x2c8], R86 ;  /* 0x0002c85601007387 */ /* 0x0003e20000100a00 */
[C---:B---3--:R-:W-:Y:S01]  /*49210*/  HMMA.1688.F32.TF32 R80, R204.reuse, R174, R228 ;  /* 0x000000aecc50723c */ /* 0x048fe200000810e4 */
[----:B------:R-:W-:Y:S01]  /*49220*/  MOV R217, R20 ;  /* 0x0000001400d97202 */ /* 0x000fe20000000f00 */
[----:B------:R-:W-:Y:S01]  /*49230*/  IMAD.MOV.U32 R218, RZ, RZ, R21 ;  /* 0x000000ffffda7224 */ /* 0x000fe200078e0015 */
[----:B------:R-:W-:Y:S01]  /*49240*/  MOV R211, R23 ;  /* 0x0000001700d37202 */ /* 0x000fe20000000f00 */
[----:B------:R-:W-:Y:S01]  /*49250*/  IMAD.MOV.U32 R219, RZ, RZ, R22 ;  /* 0x000000ffffdb7224 */ /* 0x000fe200078e0016 */
[----:B------:R-:W-:Y:S01]  /*49260*/  MOV R182, R157 ;  /* 0x0000009d00b67202 */ /* 0x000fe20000000f00 */
[----:B------:R-:W-:Y:S01]  /*49270*/  IMAD.MOV.U32 R180, RZ, RZ, R161 ;  /* 0x000000ffffb47224 */ /* 0x000fe200078e00a1 */
[----:B------:R-:W-:Y:S01]  /*49280*/  LDS R176, [R0+UR14+0x4080] ;  /* 0x0040800e00b07984 */ /* 0x000fe20008000800 */
[C---:B-1----:R-:W-:Y:S08]  /*49290*/  HMMA.1688.F32.TF32 R84, R204.reuse, R138, R224 ;  /* 0x0000008acc54723c */ /* 0x042ff000000810e0 */
[C---:B------:R-:W-:Y:S01]  /*492a0*/  HMMA.1688.F32.TF32 R28, R204.reuse, R134, R28 ;  /* 0x00000086cc1c723c */ /* 0x040fe2000008101c */
[----:B------:R-:W-:Y:S01]  /*492b0*/  STL.64 [R1+0x2b0], R88 ;  /* 0x0002b05801007387 */ /* 0x000fe20000100a00 */
[----:B------:R-:W-:Y:S01]  /*492c0*/  MOV R20, R169 ;  /* 0x000000a900147202 */ /* 0x000fe20000000f00 */
[----:B------:R-:W-:Y:S01]  /*492d0*/  IMAD.MOV.U32 R21, RZ, RZ, R168 ;  /* 0x000000ffff157224 */ /* 0x000fe200078e00a8 */
[----:B------:R-:W-:Y:S01]  /*492e0*/  MOV R23, R164 ;  /* 0x000000a400177202 */ /* 0x000fe20000000f00 */
[----:B------:R-:W-:Y:S01]  /*492f0*/  IMAD.MOV.U32 R22, RZ, RZ, R165 ;  /* 0x000000ffff167224 */ /* 0x000fe200078e00a5 */
[----:B------:R-:W-:Y:S04]  /*49300*/  STL.64 [R1+0x2b8], R90 ;  /* 0x0002b85a01007387 */ /* 0x000fe80000100a00 */
[----:B------:R-:W-:Y:S04]  /*49310*/  STL.64 [R1+0x2a0], R80 ;  /* 0x0002a05001007387 */ /* 0x000fe80000100a00 */
[----:B------:R1:W-:Y:S04]  /*49320*/  STL.64 [R1+0x2a8], R82 ;  /* 0x0002a85201007387 */ /* 0x0003e80000100a00 */
[----:B------:R-:W-:Y:S04]  /*49330*/  STL.64 [R1+0x290], R84 ;  /* 0x0002905401007387 */ /* 0x000fe80000100a00 */
[----:B------:R-:W-:Y:S01]  /*49340*/  STL.64 [R1+0x298], R86 ;  /* 0x0002985601007387 */ /* 0x000fe20000100a00 */
[C---:B-1----:R-:W-:Y:S03]  /*49350*/  HMMA.1688.F32.TF32 R80, R204.reuse, R170, R36 ;  /* 0x000000aacc50723c */ /* 0x042fe60000081024 */
[----:B------:R-:W-:Y:S04]  /*49360*/  STL.64 [R1+0x280], R28 ;  /* 0x0002801c01007387 */ /* 0x000fe80000100a00 */
[----:B------:R1:W-:Y:S01]  /*49370*/  STL.64 [R1+0x288], R30 ;  /* 0x0002881e01007387 */ /* 0x0003e20000100a00 */
[----:B------:R-:W-:Y:S01]  /*49380*/  HMMA.1688.F32.TF32 R36, R204, R166, R24 ;  /* 0x000000a6cc24723c */ /* 0x000fe20000081018 */
[----:B------:R-:W-:-:S02]  /*49390*/  IMAD.MOV.U32 R181, RZ, RZ, R160 ;  /* 0x000000ffffb57224 */ /* 0x000fc400078e00a0 */
[----:B------:R-:W-:Y:S01]  /*493a0*/  LDS R178, [R0+UR14+0x4880] ;  /* 0x0048800e00b27984 */ /* 0x000fe20008000800 */
[----:B------:R-:W-:-:S03]  /*493b0*/  IMAD.MOV.U32 R183, RZ, RZ, R156 ;  /* 0x000000ffffb77224 */ /* 0x000fc600078e009c */
[----:B------:R-:W-:Y:S01]  /*493c0*/  LDS R177, [R3+UR14+0x4080] ;  /* 0x0040800e03b17984 */ /* 0x000fe20008000800 */
[C---:B-1----:R-:W-:Y:S03]  /*493d0*/  HMMA.1688.F32.TF32 R28, R204.reuse, R162, R20 ;  /* 0x000000a2cc1c723c */ /* 0x042fe60000081014 */
[----:B------:R-:W-:Y:S05]  /*493e0*/  LDS R179, [R3+UR14+0x4880] ;  /* 0x0048800e03b37984 */ /* 0x000fea0008000800 */
[C---:B------:R-:W-:Y:S08]  /*493f0*/  HMMA.1688.F32.TF32 R24, R204.reuse, R158, R40 ;  /* 0x0000009ecc18723c */ /* 0x040ff00000081028 */
[----:B------:R-:W-:Y:S01]  /*49400*/  HMMA.1688.F32.TF32 R20, R204, R154, R32 ;  /* 0x0000009acc14723c */ /* 0x000fe20000081020 */
[----:B------:R-:W-:Y:S04]  /*49410*/  STL.64 [R1+0x270], R80 ;  /* 0x0002705001007387 */ /* 0x000fe80000100a00 */
[----:B------:R-:W-:Y:S04]  /*49420*/  STL.64 [R1+0x278], R82 ;  /* 0x0002785201007387 */ /* 0x000fe80000100a00 */
[----:B------:R-:W-:Y:S04]  /*49430*/  STL.64 [R1+0x260], R36 ;  /* 0x0002602401007387 */ /* 0x000fe80000100a00 */
[----:B------:R-:W-:Y:S04]  /*49440*/  STL.64 [R1+0x268], R38 ;  /* 0x0002682601007387 */ /* 0x000fe80000100a00 */
[----:B------:R-:W-:Y:S04]  /*49450*/  STL.64 [R1+0x250], R28 ;  /* 0x0002501c01007387 */ /* 0x000fe80000100a00 */
[----:B------:R1:W-:Y:S04]  /*49460*/  STL.64 [R1+0x258], R30 ;  /* 0x0002581e01007387 */ /* 0x0003e80000100a00 */
[----:B------:R-:W-:Y:S01]  /*49470*/  STL.64 [R1+0x240], R24 ;  /* 0x0002401801007387 */ /* 0x000fe20000100a00 */
[----:B------:R-:W-:Y:S03]  /*49480*/  HMMA.1688.F32.TF32 R248, R128, R170, R248 ;  /* 0x000000aa80f8723c */ /* 0x000fe600000810f8 */
[----:B------:R3:W-:Y:S04]  /*49490*/  STL.64 [R1+0x248], R26 ;  /* 0x0002481a01007387 */ /* 0x0007e80000100a00 */
[----:B------:R-:W-:Y:S01]  /*494a0*/  STL.64 [R1+0x230], R20 ;  /* 0x0002301401007387 */ /* 0x000fe20000100a00 */
[C---:B-1----:R-:W-:Y:S03]  /*494b0*/  HMMA.1688.F32.TF32 R28, R204.reuse, R150, R184 ;  /* 0x00000096cc1c723c */ /* 0x042fe600000810b8 */
[----:B------:R1:W-:Y:S05]  /*494c0*/  STL.64 [R1+0x238], R22 ;  /* 0x0002381601007387 */ /* 0x0003ea0000100a00 */
[C---:B---3--:R-:W-:Y:S08]  /*494d0*/  HMMA.1688.F32.TF32 R24, R204.reuse, R146, R180 ;  /* 0x00000092cc18723c */ /* 0x048ff000000810b4 */
[----:B-1----:R-:W-:Y:S01]  /*494e0*/  HMMA.1688.F32.TF32 R20, R204, R142, R188 ;  /* 0x0000008ecc14723c */ /* 0x002fe200000810bc */
[----:B------:R-:W-:Y:S04]  /*494f0*/  LDS R204, [R0+UR14+0x4000] ;  /* 0x0040000e00cc7984 */ /* 0x000fe80008000800 */
[----:B------:R-:W-:Y:S04]  /*49500*/  LDS R206, [R0+UR14+0x4800] ;  /* 0x0048000e00ce7984 */ /* 0x000fe80008000800 */
[----:B------:R-:W-:Y:S04]  /*49510*/  LDS R205, [R3+UR14+0x4000] ;  /* 0x0040000e03cd7984 */ /* 0x000fe80008000800 */
[----:B------:R-:W-:Y:S01]  /*49520*/  LDS R207, [R3+UR14+0x4800] ;  /* 0x0048000e03cf7984 */ /* 0x000fe20008000800 */
[----:B------:R-:W-:-:S02]  /*49530*/  IMAD.MOV.U32 R180, RZ, RZ, R153 ;  /* 0x000000ffffb47224 */ /* 0x000fc400078e0099 */
[----:B------:R-:W-:Y:S01]  /*49540*/  IMAD.MOV.U32 R181, RZ, RZ, R152 ;  /* 0x000000ffffb57224 */ /* 0x000fe200078e0098 */
[----:B------:R-:W-:Y:S01]  /*49550*/  MOV R182, R149 ;  /* 0x0000009500b67202 */ /* 0x000fe20000000f00 */
[----:B------:R-:W-:Y:S01]  /*49560*/  IMAD.MOV.U32 R183, RZ, RZ, R148 ;  /* 0x000000ffffb77224 */ /* 0x000fe200078e0094 */
[----:B------:R-:W-:Y:S01]  /*49570*/  MOV R189, R144 ;  /* 0x0000009000bd7202 */ /* 0x000fe20000000f00 */
[----:B------:R-:W-:Y:S02]  /*49580*/  IMAD.MOV.U32 R188, RZ, RZ, R145 ;  /* 0x000000ffffbc7224 */ /* 0x000fe400078e0091 */
[----:B------:R-:W-:Y:S02]  /*49590*/  IMAD.MOV.U32 R190, RZ, RZ, R141 ;  /* 0x000000ffffbe7224 */ /* 0x000fe400078e008d */
[----:B------:R-:W-:Y:S01]  /*495a0*/  IMAD.MOV.U32 R191, RZ, RZ, R140 ;  /* 0x000000ffffbf7224 */ /* 0x000fe200078e008c */
[----:B------:R-:W-:Y:S01]  /*495b0*/  MOV R184, R137 ;  /* 0x0000008900b87202 */ /* 0x000fe20000000f00 */
[----:B------:R-:W-:Y:S01]  /*495c0*/  IMAD.MOV.U32 R185, RZ, RZ, R136 ;  /* 0x000000ffffb97224 */ /* 0x000fe200078e0088 */
[----:B------:R-:W-:Y:S01]  /*495d0*/  MOV R187, R132 ;  /* 0x0000008400bb7202 */ /* 0x000fe20000000f00 */
[----:B------:R-:W-:Y:S01]  /*495e0*/  IMAD.MOV.U32 R186, RZ, RZ, R133 ;  /* 0x000000ffffba7224 */ /* 0x000fe200078e0085 */
[----:B------:R-:W-:Y:S01]  /*495f0*/  HMMA.1688.F32.TF32 R196, R128, R18, R196 ;  /* 0x0000001280c4723c */ /* 0x000fe200000810c4 */
[----:B------:R-:W-:-:S02]  /*49600*/  IMAD.MOV.U32 R32, RZ, RZ, R17 ;  /* 0x000000ffff207224 */ /* 0x000fc400078e0011 */
[----:B------:R-:W-:Y:S01]  /*49610*/  IMAD.MOV.U32 R33, RZ, RZ, R16 ;  /* 0x000000ffff217224 */ /* 0x000fe200078e0010 */
[----:B------:R-:W-:Y:S01]  /*49620*/  MOV R34, R13 ;  /* 0x0000000d00227202 */ /* 0x000fe20000000f00 */
[----:B------:R-:W-:Y:S01]  /*49630*/  IMAD.MOV.U32 R35, RZ, RZ, R12 ;  /* 0x000000ffff237224 */ /* 0x000fe200078e000c */
[----:B------:R-:W-:Y:S01]  /*49640*/  MOV R41, R8 ;  /* 0x0000000800297202 */ /* 0x000fe20000000f00 */
[----:B------:R-:W-:Y:S01]  /*49650*/  IMAD.MOV.U32 R40, RZ, RZ, R9 ;  /* 0x000000ffff287224 */ /* 0x000fe200078e0009 */
[----:B------:R-:W-:Y:S01]  /*49660*/  STL.64 [R1+0x220], R28 ;  /* 0x0002201c01007387 */ /* 0x000fe20000100a00 */
[----:B------:R-:W-:Y:S02]  /*49670*/  IMAD.MOV.U32 R42, RZ, RZ, R5 ;  /* 0x000000ffff2a7224 */ /* 0x000fe400078e0005 */
[----:B------:R-:W-:Y:S01]  /*49680*/  IMAD.MOV.U32 R43, RZ, RZ, R4 ;  /* 0x000000ffff2b7224 */ /* 0x000fe200078e0004 */
[----:B------:R-:W-:Y:S04]  /*49690*/  STL.64 [R1+0x228], R30 ;  /* 0x0002281e01007387 */ /* 0x000fe80000100a00 */
[----:B------:R-:W-:Y:S04]  /*496a0*/  STL.64 [R1+0x210], R24 ;  /* 0x0002101801007387 */ /* 0x000fe80000100a00 */
[----:B------:R-:W-:Y:S04]  /*496b0*/  STL.64 [R1+0x218], R26 ;  /* 0x0002181a01007387 */ /* 0x000fe80000100a00 */
[----:B--2---:R-:W-:Y:S04]  /*496c0*/  LDSM.16.M88.4 R168, [R2+UR14+0x21080] ;  /* 0x0210800e02a8783b */ /* 0x004fe80008000200 */
[----:B------:R-:W1:Y:S04]  /*496d0*/  LDSM.16.M88.4 R172, [R2+UR14+0x20080] ;  /* 0x0200800e02ac783b */ /* 0x000e680008000200 */
[----:B------:R-:W2:Y:S04]  /*496e0*/  LDSM.16.M88.4 R164, [R2+UR14+0x22080] ;  /* 0x0220800e02a4783b */ /* 0x000ea80008000200 */
[----:B------:R-:W3:Y:S04]  /*496f0*/  LDSM.16.M88.4 R160, [R2+UR14+0x23080] ;  /* 0x0230800e02a0783b */ /* 0x000ee80008000200 */
[----:B------:R-:W4:Y:S04]  /*49700*/  LDSM.16.M88.4 R156, [R2+UR14+0x24080] ;  /* 0x0240800e029c783b */ /* 0x000f280008000200 */
[----:B------:R-:W1:Y:S04]  /*49710*/  LDSM.16.M88.4 R152, [R2+UR14+0x25080] ;  /* 0x0250800e0298783b */ /* 0x000e680008000200 */
[----:B------:R-:W1:Y:S04]  /*49720*/  LDSM.16.M88.4 R148, [R2+UR14+0x26080] ;  /* 0x0260800e0294783b */ /* 0x000e680008000200 */
[----:B------:R-:W1:Y:S04]  /*49730*/  LDSM.16.M88.4 R144, [R2+UR14+0x27080] ;  /* 0x0270800e0290783b */ /* 0x000e680008000200 */
[----:B------:R-:W1:Y:S04]  /*49740*/  LDSM.16.M88.4 R140, [R2+UR14+0x28080] ;  /* 0x0280800e028c783b */ /* 0x000e680008000200 */
[----:B------:R-:W2:Y:S04]  /*49750*/  LDSM.16.M88.4 R136, [R2+UR14+0x29080] ;  /* 0x0290800e0288783b */ /* 0x000ea80008000200 */
[----:B------:R-:W2:Y:S04]  /*49760*/  LDSM.16.M88.4 R132, [R2+UR14+0x2a080] ;  /* 0x02a0800e0284783b */ /* 0x000ea80008000200 */
[----:B------:R-:W2:Y:S04]  /*49770*/  LDSM.16.M88.4 R128, [R2+UR14+0x2b080] ;  /* 0x02b0800e0280783b */ /* 0x000ea80008000200 */
[----:B------:R-:W2:Y:S04]  /*49780*/  LDSM.16.M88.4 R16, [R2+UR14+0x2c080] ;  /* 0x02c0800e0210783b */ /* 0x000ea80008000200 */
[----:B------:R-:W2:Y:S04]  /*49790*/  LDSM.16.M88.4 R12, [R2+UR14+0x2d080] ;  /* 0x02d0800e020c783b */ /* 0x000ea80008000200 */
[----:B------:R-:W3:Y:S04]  /*497a0*/  LDSM.16.M88.4 R8, [R2+UR14+0x2e080] ;  /* 0x02e0800e0208783b */ /* 0x000ee80008000200 */
[----:B------:R-:W3:Y:S04]  /*497b0*/  LDSM.16.M88.4 R4, [R2+UR14+0x2f080] ;  /* 0x02f0800e0204783b */ /* 0x000ee80008000200 */
[----:B------:R-:W-:Y:S04]  /*497c0*/  STL.64 [R1+0x1c0], R20 ;  /* 0x0001c01401007387 */ /* 0x000fe80000100a00 */
[----:B------:R4:W-:Y:S04]  /*497d0*/  STL.64 [R1+0x1c8], R22 ;  /* 0x0001c81601007387 */ /* 0x0009e80000100a00 */
[----:B-1----:R-:W-:Y:S01]  /*497e0*/  STL [R1+0x456c], R174 ;  /* 0x00456cae01007387 */ /* 0x002fe20000100800 */
[C---:B----4-:R-:W-:Y:S03]  /*497f0*/  HMMA.1688.F32.TF32 R20, R204.reuse, R168, R32 ;  /* 0x000000a8cc14723c */ /* 0x050fe60000081020 */
[----:B------:R-:W-:Y:S04]  /*49800*/  STL [R1+0x4568], R175 ;  /* 0x004568af01007387 */ /* 0x000fe80000100800 */
[----:B------:R1:W-:Y:S04]  /*49810*/  STL [R1+0x4574], R170 ;  /* 0x004574aa01007387 */ /* 0x0003e80000100800 */
[----:B------:R4:W-:Y:S04]  /*49820*/  STL [R1+0x4570], R171 ;  /* 0x004570ab01007387 */ /* 0x0009e80000100800 */
[----:B--2---:R-:W-:Y:S04]  /*49830*/  STL [R1+0x44a8], R166 ;  /* 0x0044a8a601007387 */ /* 0x004fe80000100800 */
[----:B------:R-:W-:Y:S04]  /*49840*/  STL [R1+0x44a4], R167 ;  /* 0x0044a4a701007387 */ /* 0x000fe80000100800 */
[----:B---3--:R-:W-:Y:S04]  /*49850*/  STL [R1+0x449c], R162 ;  /* 0x00449ca201007387 */ /* 0x008fe80000100800 */
[----:B------:R-:W-:Y:S04]  /*49860*/  STL [R1+0x4498], R163 ;  /* 0x004498a301007387 */ /* 0x000fe80000100800 */
[----:B------:R-:W-:Y:S04]  /*49870*/  STL [R1+0x44ac], R158 ;  /* 0x0044ac9e01007387 */ /* 0x000fe80000100800 */
[----:B------:R-:W-:Y:S04]  /*49880*/  STL [R1+0x44a0], R159 ;  /* 0x0044a09f01007387 */ /* 0x000fe80000100800 */
[----:B------:R-:W-:Y:S01]  /*49890*/  STL [R1+0x44b4], R154 ;  /* 0x0044b49a01007387 */ /* 0x000fe20000100800 */
[----:B------:R-:W-:Y:S03]  /*498a0*/  HMMA.1688.F32.TF32 R24, R204, R172, R40 ;  /* 0x000000accc18723c */ /* 0x000fe60000081028 */
[----:B------:R-:W-:Y:S01]  /*498b0*/  STL [R1+0x44b0], R155 ;  /* 0x0044b09b01007387 */ /* 0x000fe20000100800 */
[----:B-1----:R-:W-:-:S03]  /*498c0*/  MOV R170, R20 ;  /* 0x0000001400aa7202 */ /* 0x002fc60000000f00 */
[----:B------:R-:W-:Y:S01]  /*498d0*/  STL [R1+0x44bc], R150 ;  /* 0x0044bc9601007387 */ /* 0x000fe20000100800 */
[----:B----4-:R-:W-:Y:S01]  /*498e0*/  IMAD.MOV.U32 R171, RZ, RZ, R21 ;  /* 0x000000ffffab7224 */ /* 0x010fe200078e0015 */
[----:B------:R-:W-:Y:S02]  /*498f0*/  MOV R175, R23 ;  /* 0x0000001700af7202 */ /* 0x000fe40000000f00 */
[----:B------:R-:W-:Y:S01]  /*49900*/  STL [R1+0x44b8], R151 ;  /* 0x0044b89701007387 */ /* 0x000fe20000100800 */
[----:B------:R-:W-:-:S03]  /*49910*/  IMAD.MOV.U32 R174, RZ, RZ, R22 ;  /* 0x000000ffffae7224 */ /* 0x000fc600078e0016 */
[----:B------:R-:W-:Y:S01]  /*49920*/  STL [R1+0x44c4], R146 ;  /* 0x0044c49201007387 */ /* 0x000fe20000100800 */
[----:B------:R-:W-:Y:S03]  /*49930*/  HMMA.1688.F32.TF32 R20, R204, R164, R184 ;  /* 0x000000a4cc14723c */ /* 0x000fe600000810b8 */
        /* <DEDUP_REMOVED lines=15> */
[----:B------:R1:W-:Y:S04]  /*49a30*/  STL [R1+0x4504], R6 ;  /* 0x0045040601007387 */ /* 0x0003e80000100800 */
[----:B------:R-:W-:Y:S04]  /*49a40*/  STL [R1+0x4500], R7 ;  /* 0x0045000701007387 */ /* 0x000fe80000100800 */
[----:B------:R-:W-:Y:S04]  /*49a50*/  STL [R1+0x3fb0], R2 ;  /* 0x003fb00201007387 */ /* 0x000fe80000100800 */
[----:B------:R-:W-:Y:S04]  /*49a60*/  STL.64 [R1+0x2f0], R24 ;  /* 0x0002f01801007387 */ /* 0x000fe80000100a00 */
[----:B------:R-:W-:Y:S04]  /*49a70*/  STL.64 [R1+0x2f8], R26 ;  /* 0x0002f81a01007387 */ /* 0x000fe80000100a00 */
[----:B------:R-:W-:Y:S04]  /*49a80*/  STL.64 [R1+0x330], R20 ;  /* 0x0003301401007387 */ /* 0x000fe80000100a00 */
[----:B------:R2:W-:Y:S04]  /*49a90*/  STL [R1+0x338], R22 ;  /* 0x0003381601007387 */ /* 0x0005e80000100800 */
[----:B------:R-:W3:Y:S04]  /*49aa0*/  LDL.LU R32, [R1+0x6e0] ;  /* 0x0006e00001207983 */ /* 0x000ee80000300800 */
[----:B------:R-:W3:Y:S04]  /*49ab0*/  LDL.LU R33, [R1+0x6e4] ;  /* 0x0006e40001217983 */ /* 0x000ee80000300800 */
[----:B------:R-:W3:Y:S04]  /*49ac0*/  LDL.LU R34, [R1+0x6e8] ;  /* 0x0006e80001227983 */ /* 0x000ee80000300800 */
[----:B------:R-:W3:Y:S01]  /*49ad0*/  LDL.LU R35, [R1+0x6ec] ;  /* 0x0006ec0001237983 */ /* 0x000ee20000300800 */
[----:B-1----:R-:W-:-:S05]  /*49ae0*/  IMAD.MOV.U32 R6, RZ, RZ, R23 ;  /* 0x000000ffff067224 */ /* 0x002fca00078e0017 */
[----:B------:R-:W-:Y:S04]  /*49af0*/  STL [R1+0x4510], R6 ;  /* 0x0045100601007387 */ /* 0x000fe80000100800 */
[----:B------:R-:W4:Y:S04]  /*49b00*/  LDL.LU R184, [R1+0x6d0] ;  /* 0x0006d00001b87983 */ /* 0x000f280000300800 */
        /* <DEDUP_REMOVED lines=9> */
[----:B------:R-:W-:Y:S01]  /*49ba0*/  MOV R18, R21 ;  /* 0x0000001500127202 */ /* 0x000fe20000000f00 */
[----:B------:R-:W-:-:S02]  /*49bb0*/  IMAD.MOV.U32 R19, RZ, RZ, R22 ;  /* 0x000000ffff137224 */ /* 0x000fc400078e0016 */
[----:B------:R-:W-:Y:S01]  /*49bc0*/  IMAD.MOV.U32 R15, RZ, RZ, R20 ;  /* 0x000000ffff0f7224 */ /* 0x000fe200078e0014 */
[----:B------:R-:W-:Y:S01]  /*49bd0*/  STL [R1+0x4518], R130 ;  /* 0x0045188201007387 */ /* 0x000fe20000100800 */
[----:B------:R-:W-:Y:S03]  /*49be0*/  HMMA.1688.F32.TF32 R20, R204, R156, R180 ;  /* 0x0000009ccc14723c */ /* 0x000fe600000810b4 */
[----:B------:R-:W-:Y:S04]  /*49bf0*/  STL [R1+0x4514], R19 ;  /* 0x0045141301007387 */ /* 0x000fe80000100800 */
[----:B------:R-:W-:Y:S04]  /*49c00*/  STL [R1+0x450c], R18 ;  /* 0x00450c1201007387 */ /* 0x000fe80000100800 */
[----:B------:R-:W-:Y:S04]  /*49c10*/  STL [R1+0x4508], R15 ;  /* 0x0045080f01007387 */ /* 0x000fe80000100800 */
[----:B------:R-:W2:Y:S04]  /*49c20*/  LDL.LU R180, [R1+0x6b0] ;  /* 0x0006b00001b47983 */ /* 0x000ea80000300800 */
[----:B------:R-:W2:Y:S04]  /*49c30*/  LDL.LU R181, [R1+0x6b4] ;  /* 0x0006b40001b57983 */ /* 0x000ea80000300800 */
[----:B------:R-:W2:Y:S04]  /*49c40*/  LDL.LU R182, [R1+0x6b8] ;  /* 0x0006b80001b67983 */ /* 0x000ea80000300800 */
[----:B------:R-:W2:Y:S01]  /*49c50*/  LDL.LU R183, [R1+0x6bc] ;  /* 0x0006bc0001b77983 */ /* 0x000ea20000300800 */
[----:B------:R-:W-:Y:S01]  /*49c60*/  MOV R131, R20 ;  /* 0x0000001400837202 */ /* 0x000fe20000000f00 */
[----:B------:R-:W-:Y:S01]  /*49c70*/  IMAD.MOV.U32 R134, RZ, RZ, R21 ;  /* 0x000000ffff867224 */ /* 0x000fe200078e0015 */
[----:B------:R-:W-:Y:S01]  /*49c80*/  MOV R138, R23 ;  /* 0x00000017008a7202 */ /* 0x000fe20000000f00 */
[----:B------:R-:W-:-:S04]  /*49c90*/  IMAD.MOV.U32 R135, RZ, RZ, R22 ;  /* 0x000000ffff877224 */ /* 0x000fc800078e0016 */
[----:B------:R-:W-:Y:S04]  /*49ca0*/  STL [R1+0x4528], R138 ;  /* 0x0045288a01007387 */ /* 0x000fe80000100800 */
[----:B------:R-:W-:Y:S04]  /*49cb0*/  STL [R1+0x4524], R135 ;  /* 0x0045248701007387 */ /* 0x000fe80000100800 */
[----:B------:R-:W-:Y:S04]  /*49cc0*/  STL [R1+0x4520], R134 ;  /* 0x0045208601007387 */ /* 0x000fe80000100800 */
[----:B------:R-:W-:Y:S01]  /*49cd0*/  STL [R1+0x451c], R131 ;  /* 0x00451c8301007387 */ /* 0x000fe20000100800 */
[----:B---3--:R-:W-:-:S15]  /*49ce0*/  HMMA.1688.F32.TF32 R20, R204, R152, R32 ;  /* 0x00000098cc14723c */ /* 0x008fde0000081020 */
[----:B------:R-:W-:-:S04]  /*49cf0*/  NOP ;  /* 0x0000000000007918 */ /* 0x000fc80000000000 */
[----:B------:R-:W-:Y:S01]  /*49d00*/  IMAD.MOV.U32 R139, RZ, RZ, R20 ;  /* 0x000000ffff8b7224 */ /* 0x000fe200078e0014 */
[----:B------:R-:W-:Y:S01]  /*49d10*/  MOV R143, R22 ;  /* 0x00000016008f7202 */ /* 0x000fe20000000f00 */
[----:B------:R-:W-:Y:S02]  /*49d20*/  IMAD.MOV.U32 R142, RZ, RZ, R21 ;  /* 0x000000ffff8e7224 */ /* 0x000fe400078e0015 */
[----:B------:R-:W-:Y:S02]  /*49d30*/  IMAD.MOV.U32 R146, RZ, RZ, R23 ;  /* 0x000000ffff927224 */ /* 0x000fe400078e0017 */
[----:B----4-:R-:W-:Y:S03]  /*49d40*/  HMMA.1688.F32.TF32 R20, R204, R148, R184 ;  /* 0x00000094cc14723c */ /* 0x010fe600000810b8 */
[----:B------:R-:W-:Y:S04]  /*49d50*/  STL [R1+0x4538], R146 ;  /* 0x0045389201007387 */ /* 0x000fe80000100800 */
[----:B------:R1:W-:Y:S04]  /*49d60*/  STL [R1+0x4534], R143 ;  /* 0x0045348f01007387 */ /* 0x0003e80000100800 */
[----:B------:R-:W-:Y:S04]  /*49d70*/  STL [R1+0x4530], R142 ;  /* 0x0045308e01007387 */ /* 0x000fe80000100800 */
[----:B------:R3:W-:Y:S04]  /*49d80*/  STL [R1+0x452c], R139 ;  /* 0x00452c8b01007387 */ /* 0x0007e80000100800 */
[----:B------:R-:W-:Y:S01]  /*49d90*/  IMAD.MOV.U32 R154, RZ, RZ, R23 ;  /* 0x000000ffff9a7224 */ /* 0x000fe200078e0017 */
[----:B------:R-:W-:Y:S01]  /*49da0*/  MOV R150, R21 ;  /* 0x0000001500967202 */ /* 0x000fe20000000f00 */
[----:B------:R-:W-:-:S02]  /*49db0*/  IMAD.MOV.U32 R151, RZ, RZ, R22 ;  /* 0x000000ffff977224 */ /* 0x000fc400078e0016 */
[----:B------:R-:W-:Y:S01]  /*49dc0*/  IMAD.MOV.U32 R147, RZ, RZ, R20 ;  /* 0x000000ffff937224 */ /* 0x000fe200078e0014 */
[----:B------:R-:W-:Y:S01]  /*49dd0*/  STL [R1+0x4548], R154 ;  /* 0x0045489a01007387 */ /* 0x000fe20000100800 */
[----:B--2---:R-:W-:Y:S03]  /*49de0*/  HMMA.1688.F32.TF32 R20, R204, R144, R188 ;  /* 0x00000090cc14723c */ /* 0x004fe600000810bc */
[----:B------:R2:W-:Y:S04]  /*49df0*/  STL [R1+0x4544], R151 ;  /* 0x0045449701007387 */ /* 0x0005e80000100800 */
[----:B------:R4:W-:Y:S04]  /*49e00*/  STL [R1+0x4540], R150 ;  /* 0x0045409601007387 */ /* 0x0009e80000100800 */
[----:B------:R1:W-:Y:S04]  /*49e10*/  STL [R1+0x453c], R147 ;  /* 0x00453c9301007387 */ /* 0x0003e80000100800 */
[----:B------:R-:W2:Y:S04]  /*49e20*/  LDL.LU R188, [R1+0x6a0] ;  /* 0x0006a00001bc7983 */ /* 0x000ea80000300800 */
[----:B------:R-:W2:Y:S04]  /*49e30*/  LDL.LU R189, [R1+0x6a4] ;  /* 0x0006a40001bd7983 */ /* 0x000ea80000300800 */
[----:B------:R-:W2:Y:S04]  /*49e40*/  LDL.LU R190, [R1+0x6a8] ;  /* 0x0006a80001be7983 */ /* 0x000ea80000300800 */
[----:B------:R-:W2:Y:S01]  /*49e50*/  LDL.LU R191, [R1+0x6ac] ;  /* 0x0006ac0001bf7983 */ /* 0x000ea20000300800 */
[----:B------:R-:W-:Y:S01]  /*49e60*/  MOV R7, R20 ;  /* 0x0000001400077202 */ /* 0x000fe20000000f00 */
[----:B------:R-:W-:Y:S01]  /*49e70*/  IMAD.MOV.U32 R10, RZ, RZ, R21 ;  /* 0x000000ffff0a7224 */ /* 0x000fe200078e0015 */
[----:B------:R-:W-:Y:S01]  /*49e80*/  MOV R14, R23 ;  /* 0x00000017000e7202 */ /* 0x000fe20000000f00 */
[----:B------:R-:W-:-:S02]  /*49e90*/  IMAD.MOV.U32 R11, RZ, RZ, R22 ;  /* 0x000000ffff0b7224 */ /* 0x000fc400078e0016 */
[----:B------:R-:W-:Y:S02]  /*49ea0*/  HMMA.1688.F32.TF32 R20, R204, R140, R180 ;  /* 0x0000008ccc14723c */ /* 0x000fe400000810b4 */
[----:B------:R-:W-:Y:S04]  /*49eb0*/  STL [R1+0x4558], R14 ;  /* 0x0045580e01007387 */ /* 0x000fe80000100800 */
[----:B------:R1:W-:Y:S04]  /*49ec0*/  STL [R1+0x4554], R11 ;  /* 0x0045540b01007387 */ /* 0x0003e80000100800 */
[----:B------:R-:W-:Y:S04]  /*49ed0*/  STL [R1+0x4550], R10 ;  /* 0x0045500a01007387 */ /* 0x000fe80000100800 */
[----:B------:R1:W-:Y:S04]  /*49ee0*/  STL [R1+0x454c], R7 ;  /* 0x00454c0701007387 */ /* 0x0003e80000100800 */
[----:B------:R-:W3:Y:S01]  /*49ef0*/  LDL.LU R24, [R1+0x690] ;  /* 0x0006900001187983 */ /* 0x000ee20000300800 */
[----:B------:R-:W-:-:S03]  /*49f00*/  IMAD.MOV.U32 R155, RZ, RZ, R20 ;  /* 0x000000ffff9b7224 */ /* 0x000fc600078e0014 */
[----:B------:R-:W3:Y:S01]  /*49f10*/  LDL.LU R25, [R1+0x694] ;  /* 0x0006940001197983 */ /* 0x000ee20000300800 */
[----:B------:R-:W-:-:S03]  /*49f20*/  IMAD.MOV.U32 R158, RZ, RZ, R21 ;  /* 0x000000ffff9e7224 */ /* 0x000fc600078e0015 */
[----:B------:R-:W3:Y:S01]  /*49f30*/  LDL.LU R26, [R1+0x698] ;  /* 0x00069800011a7983 */ /* 0x000ee20000300800 */
[----:B------:R-:W-:-:S03]  /*49f40*/  MOV R166, R22 ;  /* 0x0000001600a67202 */ /* 0x000fc60000000f00 */
[----:B------:R-:W3:Y:S01]  /*49f50*/  LDL.LU R27, [R1+0x69c] ;  /* 0x00069c00011b7983 */ /* 0x000ee20000300800 */
[----:B------:R-:W-:-:S03]  /*49f60*/  IMAD.MOV.U32 R167, RZ, RZ, R23 ;  /* 0x000000ffffa77224 */ /* 0x000fc600078e0017 */
        /* <DEDUP_REMOVED lines=36> */
[----:B------:R-:W-:Y:S01]  /*4a1b0*/  IMAD.MOV.U32 R159, RZ, RZ, R20 ;  /* 0x000000ffff9f7224 */ /* 0x000fe200078e0014 */
[----:B------:R-:W-:Y:S01]  /*4a1c0*/  MOV R162, R21 ;  /* 0x0000001500a27202 */ /* 0x000fe20000000f00 */
[----:B------:R-:W-:Y:S02]  /*4a1d0*/  IMAD.MOV.U32 R163, RZ, RZ, R22 ;  /* 0x000000ffffa37224 */ /* 0x000fe400078e0016 */
[----:B------:R-:W-:Y:S02]  /*4a1e0*/  IMAD.MOV.U32 R2, RZ, RZ, R23 ;  /* 0x000000ffff027224 */ /* 0x000fe400078e0017 */
[----:B------:R-:W-:-:S15]  /*4a1f0*/  HMMA.1688.F32.TF32 R20, R204, R12, R32 ;  /* 0x0000000ccc14723c */ /* 0x000fde0000081020 */
[----:B------:R-:W-:-:S04]  /*4a200*/  NOP ;  /* 0x0000000000007918 */ /* 0x000fc80000000000 */
[----:B------:R-:W-:Y:S01]  /*4a210*/  MOV R151, R20 ;  /* 0x0000001400977202 */ /* 0x000fe20000000f00 */
[----:B------:R-:W-:Y:S01]  /*4a220*/  IMAD.MOV.U32 R150, RZ, RZ, R21 ;  /* 0x000000ffff967224 */ /* 0x000fe200078e0015 */
[----:B------:R-:W-:Y:S01]  /*4a230*/  MOV R146, R23 ;  /* 0x0000001700927202 */ /* 0x000fe20000000f00 */
[----:B------:R-:W-:Y:S02]  /*4a240*/  IMAD.MOV.U32 R147, RZ, RZ, R22 ;  /* 0x000000ffff937224 */ /* 0x000fe400078e0016 */
[----:B------:R-:W-:-:S15]  /*4a250*/  HMMA.1688.F32.TF32 R20, R204, R8, R184 ;  /* 0x00000008cc14723c */ /* 0x000fde00000810b8 */
[----:B------:R-:W-:-:S04]  /*4a260*/  NOP ;  /* 0x0000000000007918 */ /* 0x000fc80000000000 */
[----:B------:R-:W-:Y:S01]  /*4a270*/  IMAD.MOV.U32 R11, RZ, RZ, R20 ;  /* 0x000000ffff0b7224 */ /* 0x000fe200078e0014 */
[----:B------:R-:W-:Y:S01]  /*4a280*/  MOV R7, R22 ;  /* 0x0000001600077202 */ /* 0x000fe20000000f00 */
[----:B------:R-:W-:Y:S02]  /*4a290*/  IMAD.MOV.U32 R10, RZ, RZ, R21 ;  /* 0x000000ffff0a7224 */ /* 0x000fe400078e0015 */
[----:B------:R-:W-:Y:S02]  /*4a2a0*/  IMAD.MOV.U32 R154, RZ, RZ, R23 ;  /* 0x000000ffff9a7224 */ /* 0x000fe400078e0017 */
[----:B------:R-:W-:-:S15]  /*4a2b0*/  HMMA.1688.F32.TF32 R20, R204, R4, R180 ;  /* 0x00000004cc14723c */ /* 0x000fde00000810b4 */
[----:B------:R-:W-:-:S04]  /*4a2c0*/  NOP ;  /* 0x0000000000007918 */ /* 0x000fc80000000000 */
[----:B------:R-:W-:Y:S01]  /*4a2d0*/  IMAD.MOV.U32 R166, RZ, RZ, R20 ;  /* 0x000000ffffa67224 */ /* 0x000fe200078e0014 */
[----:B------:R-:W-:Y:S01]  /*4a2e0*/  MOV R158, R21 ;  /* 0x00000015009e7202 */ /* 0x000fe20000000f00 */
[----:B------:R-:W-:Y:S02]  /*4a2f0*/  IMAD.MOV.U32 R155, RZ, RZ, R22 ;  /* 0x000000ffff9b7224 */ /* 0x000fe400078e0016 */
[----:B------:R-:W-:Y:S01]  /*4a300*/  IMAD.MOV.U32 R14, RZ, RZ, R23 ;  /* 0x000000ffff0e7224 */ /* 0x000fe200078e0017 */
[----:B------:R-:W-:Y:S01]  /*4a310*/  HMMA.1688.F32.TF32 R24, R204, R132, R24 ;  /* 0x00000084cc18723c */ /* 0x000fe20000081018 */
[----:B------:R-:W-:Y:S01]  /*4a320*/  IMAD.MOV.U32 R19, RZ, RZ, R28 ;  /* 0x000000ffff137224 */ /* 0x000fe200078e001c */
[----:B------:R-:W-:Y:S01]  /*4a330*/  MOV R6, R29 ;  /* 0x0000001d00067202 */ /* 0x000fe20000000f00 */
[----:B------:R-:W-:Y:S01]  /*4a340*/  IMAD.MOV.U32 R18, RZ, RZ, R30 ;  /* 0x000000ffff127224 */ /* 0x000fe200078e001e */
[----:B------:R-:W-:Y:S01]  /*4a350*/  LDS R204, [R0+UR14+0x4100] ;  /* 0x0041000e00cc7984 */ /* 0x000fe20008000800 */
[----:B------:R-:W-:-:S03]  /*4a360*/  IMAD.MOV.U32 R15, RZ, RZ, R31 ;  /* 0x000000ffff0f7224 */ /* 0x000fc600078e001f */
[----:B------:R-:W-:Y:S04]  /*4a370*/  LDS R206, [R0+UR14+0x4900] ;  /* 0x0049000e00ce7984 */ /* 0x000fe80008000800 */
[----:B------:R-:W-:Y:S04]  /*4a380*/  LDS R205, [R3+UR14+0x4100] ;  /* 0x0041000e03cd7984 */ /* 0x000fe80008000800 */
[----:B------:R-:W1:Y:S03]  /*4a390*/  LDS R207, [R3+UR14+0x4900] ;  /* 0x0049000e03cf7984 */ /* 0x000e660008000800 */
[----:B------:R-:W-:Y:S01]  /*4a3a0*/  MOV R135, R24 ;  /* 0x0000001800877202 */ /* 0x000fe20000000f00 */
[----:B------:R-:W-:Y:S01]  /*4a3b0*/  IMAD.MOV.U32 R134, RZ, RZ, R25 ;  /* 0x000000ffff867224 */ /* 0x000fe200078e0019 */
[----:B------:R-:W-:Y:S01]  /*4a3c0*/  MOV R130, R27 ;  /* 0x0000001b00827202 */ /* 0x000fe20000000f00 */
[----:B------:R-:W-:Y:S01]  /*4a3d0*/  IMAD.MOV.U32 R131, RZ, RZ, R26 ;  /* 0x000000ffff837224 */ /* 0x000fe200078e001a */
[----:B--2---:R-:W-:Y:S01]  /*4a3e0*/  HMMA.1688.F32.TF32 R20, R176, R172, R188 ;  /* 0x000000acb014723c */ /* 0x004fe200000810bc */
[----:B------:R-:W2:-:S15]  /*4a3f0*/  LDL.LU R188, [R1+0x70] ;  /* 0x0000700001bc7983 */ /* 0x000e9e0000300800 */
[----:B------:R-:W-:-:S03]  /*4a400*/  NOP ;  /* 0x0000000000007918 */ /* 0x000fc60000000000 */
[----:B------:R3:W-:Y:S04]  /*4a410*/  STL.64 [R1+0x510], R20 ;  /* 0x0005101401007387 */ /* 0x0007e80000100a00 */
[----:B------:R4:W-:Y:S04]  /*4a420*/  STL.64 [R1+0x518], R22 ;  /* 0x0005181601007387 */ /* 0x0009e80000100a00 */
        /* <DEDUP_REMOVED lines=15> */
[----:B---3--:R-:W3:Y:S04]  /*4a520*/  LDL.LU R20, [R1+0x480] ;  /* 0x0004800001147983 */ /* 0x008ee80000300800 */
[----:B------:R-:W3:Y:S04]  /*4a530*/  LDL.LU R21, [R1+0x484] ;  /* 0x0004840001157983 */ /* 0x000ee80000300800 */
[----:B----4-:R-:W3:Y:S04]  /*4a540*/  LDL.LU R22, [R1+0x488] ;  /* 0x0004880001167983 */ /* 0x010ee80000300800 */
        /* <DEDUP_REMOVED lines=92> */
[C---:B------:R-:W-:Y:S08]  /*4ab10*/  HMMA.1688.F32.TF32 R112, R176.reuse, R132, R112 ;  /* 0x00000084b070723c */ /* 0x040ff00000081070 */
[C---:B------:R-:W-:Y:S08]  /*4ab20*/  HMMA.1688.F32.TF32 R116, R176.reuse, R136, R116 ;  /* 0x00000088b074723c */ /* 0x040ff00000081074 */
[C---:B------:R-:W-:Y:S08]  /*4ab30*/  HMMA.1688.F32.TF32 R120, R176.reuse, R140, R120 ;  /* 0x0000008cb078723c */ /* 0x040ff00000081078 */
[C---:B------:R-:W-:Y:S08]  /*4ab40*/  HMMA.1688.F32.TF32 R80, R176.reuse, R148, R80 ;  /* 0x00000094b050723c */ /* 0x040ff00000081050 */
[C---:B------:R-:W-:Y:S08]  /*4ab50*/  HMMA.1688.F32.TF32 R84, R176.reuse, R152, R84 ;  /* 0x00000098b054723c */ /* 0x040ff00000081054 */
[C---:B------:R-:W-:Y:S08]  /*4ab60*/  HMMA.1688.F32.TF32 R88, R176.reuse, R156, R88 ;  /* 0x0000009cb058723c */ /* 0x040ff00000081058 */
[C---:B------:R-:W-:Y:S08]  /*4ab70*/  HMMA.1688.F32.TF32 R96, R176.reuse, R164, R96 ;  /* 0x000000a4b060723c */ /* 0x040ff00000081060 */
[C---:B------:R-:W-:Y:S08]  /*4ab80*/  HMMA.1688.F32.TF32 R100, R176.reuse, R168, R100 ;  /* 0x000000a8b064723c */ /* 0x040ff00000081064 */
[C---:B------:R-:W-:Y:S11]  /*4ab90*/  HMMA.1688.F32.TF32 R92, R176.reuse, R160, R92 ;  /* 0x000000a0b05c723c */ /* 0x040ff6000008105c */
[----:B------:R-:W-:Y:S04]  /*4aba0*/  STL.64 [R1+0x540], R100 ;  /* 0x0005406401007387 */ /* 0x000fe80000100a00 */
[----:B------:R2:W-:Y:S01]  /*4abb0*/  STL.64 [R1+0x548], R102 ;  /* 0x0005486601007387 */ /* 0x0005e20000100a00 */
[C---:B------:R-:W-:Y:S03]  /*4abc0*/  HMMA.1688.F32.TF32 R124, R176.reuse, R144, R124 ;  /* 0x00000090b07c723c */ /* 0x040fe6000008107c */
[----:B--2---:R-:W2:Y:S04]  /*4abd0*/  LDL.LU.64 R102, [R1+0x4828] ;  /* 0x0048280001667983 */ /* 0x004ea80000300a00 */
[----:B------:R-:W2:Y:S04]  /*4abe0*/  LDL.LU.64 R100, [R1+0x4820] ;  /* 0x0048200001647983 */ /* 0x000ea80000300a00 */
[----:B------:R-:W-:Y:S04]  /*4abf0*/  STL.64 [R1+0x610], R96 ;  /* 0x0006106001007387 */ /* 0x000fe80000100a00 */
[----:B------:R3:W-:Y:S04]  /*4ac00*/  STL.64 [R1+0x618], R98 ;  /* 0x0006186201007387 */ /* 0x0007e80000100a00 */
[----:B---3--:R-:W3:Y:S04]  /*4ac10*/  LDL.LU.64 R98, [R1+0x4818] ;  /* 0x0048180001627983 */ /* 0x008ee80000300a00 */
[----:B------:R-:W3:Y:S04]  /*4ac20*/  LDL.LU.64 R96, [R1+0x4810] ;  /* 0x0048100001607983 */ /* 0x000ee80000300a00 */
[----:B------:R-:W-:Y:S04]  /*4ac30*/  STL.64 [R1+0x600], R92 ;  /* 0x0006005c01007387 */ /* 0x000fe80000100a00 */
[----:B------:R4:W-:Y:S01]  /*4ac40*/  STL.64 [R1+0x608], R94 ;  /* 0x0006085e01007387 */ /* 0x0009e20000100a00 */
[C---:B------:R-:W-:Y:S03]  /*4ac50*/  HMMA.1688.F32.TF32 R108, R176.reuse, R128, R108 ;  /* 0x00000080b06c723c */ /* 0x040fe6000008106c */
[----:B----4-:R-:W4:Y:S04]  /*4ac60*/  LDL.LU.64 R94, [R1+0x4808] ;  /* 0x00480800015e7983 */ /* 0x010f280000300a00 */
[----:B------:R-:W4:Y:S04]  /*4ac70*/  LDL.LU.64 R92, [R1+0x4800] ;  /* 0x00480000015c7983 */ /* 0x000f280000300a00 */
[----:B------:R-:W-:Y:S04]  /*4ac80*/  STL.64 [R1+0x5f0], R88 ;  /* 0x0005f05801007387 */ /* 0x000fe80000100a00 */
[----:B------:R1:W-:Y:S04]  /*4ac90*/  STL.64 [R1+0x5f8], R90 ;  /* 0x0005f85a01007387 */ /* 0x0003e80000100a00 */
[----:B-1----:R-:W2:Y:S04]  /*4aca0*/  LDL.LU.64 R90, [R1+0x47f8] ;  /* 0x0047f800015a7983 */ /* 0x002ea80000300a00 */
[----:B------:R-:W2:Y:S04]  /*4acb0*/  LDL.LU.64 R88, [R1+0x47f0] ;  /* 0x0047f00001587983 */ /* 0x000ea80000300a00 */
        /* <DEDUP_REMOVED lines=13> */
[----:B------:R1:W-:Y:S01]  /*4ad90*/  STL.64 [R1+0x5b8], R122 ;  /* 0x0005b87a01007387 */ /* 0x0003e20000100a00 */
[----:B------:R-:W-:Y:S03]  /*4ada0*/  HMMA.1688.F32.TF32 R176, R176, R4, R232 ;  /* 0x00000004b0b0723c */ /* 0x000fe600000810e8 */
[----:B-1----:R-:W2:Y:S04]  /*4adb0*/  LDL.LU.64 R122, [R1+0x47b8] ;  /* 0x0047b800017a7983 */ /* 0x002ea80000300a00 */
[----:B------:R-:W2:Y:S04]  /*4adc0*/  LDL.LU.64 R120, [R1+0x47b0] ;  /* 0x0047b00001787983 */ /* 0x000ea80000300a00 */
[----:B------:R-:W-:Y:S04]  /*4add0*/  STL.64 [R1+0x5a0], R116 ;  /* 0x0005a07401007387 */ /* 0x000fe80000100a00 */
[----:B------:R1:W-:Y:S01]  /*4ade0*/  STL.64 [R1+0x5a8], R118 ;  /* 0x0005a87601007387 */ /* 0x0003e20000100a00 */
[C---:B------:R-:W-:Y:S03]  /*4adf0*/  HMMA.1688.F32.TF32 R228, R204.reuse, R172, R228 ;  /* 0x000000accce4723c */ /* 0x040fe600000810e4 */
        /* <DEDUP_REMOVED lines=27> */
[----:B------:R-:W2:Y:S04]  /*4afb0*/  LDL.LU.64 R234, [R1+0x4748] ;  /* 0x0047480001ea7983 */ /* 0x000ea80000300a00 */
[----:B------:R-:W2:Y:S04]  /*4afc0*/  LDL.LU.64 R232, [R1+0x4740] ;  /* 0x0047400001e87983 */ /* 0x000ea80000300a00 */
[----:B------:R-:W-:Y:S04]  /*4afd0*/  STL.64 [R1+0x530], R176 ;  /* 0x000530b001007387 */ /* 0x000fe80000100a00 */
[----:B------:R-:W-:Y:S04]  /*4afe0*/  STL.64 [R1+0x538], R178 ;  /* 0x000538b201007387 */ /* 0x000fe80000100a00 */
[----:B------:R-:W-:Y:S04]  /*4aff0*/  STL.64 [R1+0x6f0], R228 ;  /* 0x0006f0e401007387 */ /* 0x000fe80000100a00 */
[----:B------:R1:W-:Y:S01]  /*4b000*/  STL.64 [R1+0x6f8], R230 ;  /* 0x0006f8e601007387 */ /* 0x0003e20000100a00 */
[C---:B------:R-:W-:Y:S03]  /*4b010*/  HMMA.1688.F32.TF32 R40, R204.reuse, R148, R40 ;  /* 0x00000094cc28723c */ /* 0x040fe60000081028 */
[----:B------:R-:W-:Y:S04]  /*4b020*/  LDS R176, [R0+UR14+0x4180] ;  /* 0x0041800e00b07984 */ /* 0x000fe80008000800 */
[----:B------:R-:W-:Y:S04]  /*4b030*/  LDS R178, [R0+UR14+0x4980] ;  /* 0x0049800e00b27984 */ /* 0x000fe80008000800 */
[----:B-1----:R-:W2:Y:S04]  /*4b040*/  LDL.LU.64 R230, [R1+0x4738] ;  /* 0x0047380001e67983 */ /* 0x002ea80000300a00 */
[----:B------:R-:W2:Y:S04]  /*4b050*/  LDL.LU.64 R228, [R1+0x4730] ;  /* 0x0047300001e47983 */ /* 0x000ea80000300a00 */
[----:B------:R-:W-:Y:S04]  /*4b060*/  STL.64 [R1+0x6e0], R224 ;  /* 0x0006e0e001007387 */ /* 0x000fe80000100a00 */
[----:B------:R1:W-:Y:S01]  /*4b070*/  STL.64 [R1+0x6e8], R226 ;  /* 0x0006e8e201007387 */ /* 0x0003e20000100a00 */
[C---:B------:R-:W-:Y:S03]  /*4b080*/  HMMA.1688.F32.TF32 R32, R204.reuse, R144, R32 ;  /* 0x00000090cc20723c */ /* 0x040fe60000081020 */
[----:B------:R-:W-:Y:S04]  /*4b090*/  LDS R177, [R3+UR14+0x4180] ;  /* 0x0041800e03b17984 */ /* 0x000fe80008000800 */
[----:B------:R-:W2:Y:S04]  /*4b0a0*/  LDS R179, [R3+UR14+0x4980] ;  /* 0x0049800e03b37984 */ /* 0x000ea80008000800 */
        /* <DEDUP_REMOVED lines=40> */
[----:B------:R-:W4:Y:S01]  /*4b330*/  LDL.LU.64 R188, [R1+0x4690] ;  /* 0x0046900001bc7983 */ /* 0x000f220000300a00 */
[----:B------:R-:W-:-:S15]  /*4b340*/  HMMA.1688.F32.TF32 R220, R204, R128, R220 ;  /* 0x00000080ccdc723c */ /* 0x000fde00000810dc */
[----:B------:R-:W-:-:S04]  /*4b350*/  NOP ;  /* 0x0000000000007918 */ /* 0x000fc80000000000 */
[----:B------:R-:W-:Y:S04]  /*4b360*/  STL.64 [R1+0x650], R220 ;  /* 0x000650dc01007387 */ /* 0x000fe80000100a00 */
[----:B------:R1:W-:Y:S01]  /*4b370*/  STL.64 [R1+0x658], R222 ;  /* 0x000658de01007387 */ /* 0x0003e20000100a00 */
[C---:B--2---:R-:W-:Y:S08]  /*4b380*/  HMMA.1688.F32.TF32 R28, R176.reuse, R156, R28 ;  /* 0x0000009cb01c723c */ /* 0x044ff0000008101c */
[----:B---3--:R-:W-:Y:S08]  /*4b390*/  HMMA.1688.F32.TF32 R24, R176, R164, R24 ;  /* 0x000000a4b018723c */ /* 0x008ff00000081018 */
[C---:B----4-:R-:W-:Y:S08]  /*4b3a0*/  HMMA.1688.F32.TF32 R184, R204.reuse, R8, R184 ;  /* 0x00000008ccb8723c */ /* 0x050ff000000810b8 */
[C---:B-1----:R-:W-:Y:S08]  /*4b3b0*/  HMMA.1688.F32.TF32 R220, R204.reuse, R16, R188 ;  /* 0x00000010ccdc723c */ /* 0x042ff000000810bc */
[C---:B------:R-:W-:Y:S08]  /*4b3c0*/  HMMA.1688.F32.TF32 R188, R204.reuse, R12, R180 ;  /* 0x0000000cccbc723c */ /* 0x040ff000000810b4 */
[----:B------:R-:W-:Y:S03]  /*4b3d0*/  HMMA.1688.F32.TF32 R180, R204, R4, R32 ;  /* 0x00000004ccb4723c */ /* 0x000fe60000081020 */
[----:B------:R1:W-:Y:S04]  /*4b3e0*/  STL.64 [R1+0x660], R220 ;  /* 0x000660dc01007387 */ /* 0x0003e80000100a00 */
[----:B------:R2:W-:Y:S04]  /*4b3f0*/  STL.64 [R1+0x668], R222 ;  /* 0x000668de01007387 */ /* 0x0005e80000100a00 */
[----:B------:R3:W-:Y:S04]  /*4b400*/  STL.64 [R1+0x640], R188 ;  /* 0x000640bc01007387 */ /* 0x0007e80000100a00 */
[----:B------:R4:W-:Y:S04]  /*4b410*/  STL.64 [R1+0x648], R190 ;  /* 0x000648be01007387 */ /* 0x0009e80000100a00 */
[----:B------:R-:W-:Y:S04]  /*4b420*/  STL.64 [R1+0x620], R184 ;  /* 0x000620b801007387 */ /* 0x000fe80000100a00 */
[----:B------:R-:W-:Y:S04]  /*4b430*/  STL.64 [R1+0x628], R186 ;  /* 0x000628ba01007387 */ /* 0x000fe80000100a00 */
[----:B------:R-:W-:Y:S04]  /*4b440*/  STL.64 [R1+0x500], R180 ;  /* 0x000500b401007387 */ /* 0x000fe80000100a00 */
[----:B------:R4:W-:Y:S01]  /*4b450*/  STL.64 [R1+0x508], R182 ;  /* 0x000508b601007387 */ /* 0x0009e20000100a00 */
[----:B------:R-:W-:-:S02]  /*4b460*/  LOP3.LUT R207, R0, 0x40, RZ, 0x3c, !PT ;  /* 0x0000004000cf7812 */ /* 0x000fc400078e3cff */
[----:B-1----:R-:W-:Y:S01]  /*4b470*/  MOV R220, R76 ;  /* 0x0000004c00dc7202 */ /* 0x002fe20000000f00 */
[----:B------:R-:W-:Y:S01]  /*4b480*/  IMAD.MOV.U32 R221, RZ, RZ, R77 ;  /* 0x000000ffffdd7224 */ /* 0x000fe200078e004d */
[----:B--2---:R-:W-:Y:S01]  /*4b490*/  MOV R223, R79 ;  /* 0x0000004f00df7202 */ /* 0x004fe20000000f00 */
[----:B------:R-:W-:Y:S01]  /*4b4a0*/  IMAD.MOV.U32 R222, RZ, RZ, R78 ;  /* 0x000000ffffde7224 */ /* 0x000fe200078e004e */
[----:B------:R-:W-:Y:S01]  /*4b4b0*/  LDS R33, [R252+UR14+0x4000] ;  /* 0x0040000efc217984 */ /* 0x000fe20008000800 */
[----:B---3--:R-:W-:Y:S01]  /*4b4c0*/  IMAD.MOV.U32 R188, RZ, RZ, R72 ;  /* 0x000000ffffbc7224 */ /* 0x008fe200078e0048 */
[----:B----4-:R-:W-:Y:S01]  /*4b4d0*/  MOV R190, R74 ;  /* 0x0000004a00be7202 */ /* 0x010fe20000000f00 */
[----:B------:R-:W-:Y:S01]  /*4b4e0*/  IMAD.MOV.U32 R189, RZ, RZ, R73 ;  /* 0x000000ffffbd7224 */ /* 0x000fe200078e0049 */
[----:B------:R-:W-:Y:S01]  /*4b4f0*/  LDS R35, [R252+UR14+0x4800] ;  /* 0x0048000efc237984 */ /* 0x000fe20008000800 */
[C---:B------:R-:W-:Y:S01]  /*4b500*/  HMMA.1688.F32.TF32 R180, R176.reuse, R172, R40 ;  /* 0x000000acb0b4723c */ /* 0x040fe20000081028 */
[----:B------:R-:W-:Y:S01]  /*4b510*/  IMAD.MOV.U32 R191, RZ, RZ, R75 ;  /* 0x000000ffffbf7224 */ /* 0x000fe200078e004b */
[----:B------:R-:W-:Y:S01]  /*4b520*/  MOV R184, R64 ;  /* 0x0000004000b87202 */ /* 0x000fe20000000f00 */
[----:B------:R-:W-:Y:S01]  /*4b530*/  IMAD.MOV.U32 R185, RZ, RZ, R65 ;  /* 0x000000ffffb97224 */ /* 0x000fe200078e0041 */
[----:B------:R-:W-:Y:S01]  /*4b540*/  MOV R187, R67 ;  /* 0x0000004300bb7202 */ /* 0x000fe20000000f00 */
[----:B------:R-:W-:Y:S01]  /*4b550*/  IMAD.MOV.U32 R186, RZ, RZ, R66 ;  /* 0x000000ffffba7224 */ /* 0x000fe200078e0042 */
[----:B------:R-:W-:Y:S02]  /*4b560*/  LDS R32, [R207+UR14+0x4000] ;  /* 0x0040000ecf207984 */ /* 0x000fe40008000800 */
[C---:B------:R-:W-:Y:S02]  /*4b570*/  HMMA.1688.F32.TF32 R40, R176.reuse, R168, R20 ;  /* 0x000000a8b028723c */ /* 0x040fe40000081014 */
[----:B------:R-:W1:Y:S04]  /*4b580*/  LDS R34, [R207+UR14+0x4800] ;  /* 0x0048000ecf227984 */ /* 0x000e680008000800 */
[----:B------:R-:W-:Y:S02]  /*4b590*/  LDS R204, [R207+UR14+0x4180] ;  /* 0x0041800ecfcc7984 */ /* 0x000fe40008000800 */
[C---:B------:R-:W-:Y:S02]  /*4b5a0*/  HMMA.1688.F32.TF32 R20, R176.reuse, R160, R36 ;  /* 0x000000a0b014723c */ /* 0x040fe40000081024 */
[----:B------:R-:W-:Y:S04]  /*4b5b0*/  LDS R206, [R207+UR14+0x4980] ;  /* 0x0049800ecfce7984 */ /* 0x000fe80008000800 */
        /* <DEDUP_REMOVED lines=8> */
[C---:B--2---:R-:W-:Y:S03]  /*4b640*/  HMMA.1688.F32.TF32 R24, R176.reuse, R152, R224 ;  /* 0x00000098b018723c */ /* 0x044fe600000810e0 */
[----:B------:R-:W-:Y:S05]  /*4b650*/  LDS R205, [R252+UR14+0x4180] ;  /* 0x0041800efccd7984 */ /* 0x000fea0008000800 */
        /* <DEDUP_REMOVED lines=27> */
[----:B--2---:R-:W-:Y:S03]  /*4b810*/  HMMA.1688.F32.TF32 R20, R176, R4, R124 ;  /* 0x00000004b014723c */ /* 0x004fe6000008107c */
[----:B------:R-:W-:Y:S04]  /*4b820*/  STL.64 [R1+0x830], R28 ;  /* 0x0008301c01007387 */ /* 0x000fe80000100a00 */
[----:B------:R-:W-:Y:S01]  /*4b830*/  STL.64 [R1+0x838], R30 ;  /* 0x0008381e01007387 */ /* 0x000fe20000100a00 */
[----:B------:R-:W-:Y:S01]  /*4b840*/  IMAD.MOV.U32 R180, RZ, RZ, R68 ;  /* 0x000000ffffb47224 */ /* 0x000fe200078e0044 */
[----:B------:R-:W-:Y:S01]  /*4b850*/  MOV R181, R69 ;  /* 0x0000004500b57202 */ /* 0x000fe20000000f00 */
[----:B------:R-:W-:-:S02]  /*4b860*/  IMAD.MOV.U32 R182, RZ, RZ, R70 ;  /* 0x000000ffffb67224 */ /* 0x000fc400078e0046 */
[----:B------:R-:W-:Y:S01]  /*4b870*/  IMAD.MOV.U32 R183, RZ, RZ, R71 ;  /* 0x000000ffffb77224 */ /* 0x000fe200078e0047 */
[----:B------:R-:W-:Y:S04]  /*4b880*/  STL.64 [R1+0x810], R24 ;  /* 0x0008101801007387 */ /* 0x000fe80000100a00 */
[----:B------:R-:W-:Y:S04]  /*4b890*/  STL.64 [R1+0x818], R26 ;  /* 0x0008181a01007387 */ /* 0x000fe80000100a00 */
[----:B------:R-:W2:Y:S04]  /*4b8a0*/  LDL.LU R76, [R1+0x468c] ;  /* 0x00468c00014c7983 */ /* 0x000ea80000300800 */
        /* <DEDUP_REMOVED lines=15> */
[----:B------:R-:W-:-:S03]  /*4b9a0*/  IMAD.MOV.U32 R41, RZ, RZ, R61 ;  /* 0x000000ffff297224 */ /* 0x000fc600078e003d */
[----:B------:R-:W2:Y:S01]  /*4b9b0*/  LDL.LU R65, [R1+0x4658] ;  /* 0x0046580001417983 */ /* 0x000ea20000300800 */
[----:B------:R-:W-:-:S03]  /*4b9c0*/  MOV R42, R62 ;  /* 0x0000003e002a7202 */ /* 0x000fc60000000f00 */
[----:B------:R-:W2:Y:S01]  /*4b9d0*/  LDL.LU R66, [R1+0x4654] ;  /* 0x0046540001427983 */ /* 0x000ea20000300800 */
[----:B------:R-:W-:-:S03]  /*4b9e0*/  IMAD.MOV.U32 R43, RZ, RZ, R63 ;  /* 0x000000ffff2b7224 */ /* 0x000fc600078e003f */
[----:B------:R-:W2:Y:S01]  /*4b9f0*/  LDL.LU R67, [R1+0x4650] ;  /* 0x0046500001437983 */ /* 0x000ea20000300800 */
[----:B---3--:R-:W-:-:S03]  /*4ba00*/  IMAD.MOV.U32 R20, RZ, RZ, R104 ;  /* 0x000000ffff147224 */ /* 0x008fc600078e0068 */
[----:B------:R-:W3:Y:S01]  /*4ba10*/  LDL.LU R60, [R1+0x464c] ;  /* 0x00464c00013c7983 */ /* 0x000ee20000300800 */
[----:B------:R-:W-:-:S03]  /*4ba20*/  MOV R21, R105 ;  /* 0x0000006900157202 */ /* 0x000fc60000000f00 */
[----:B------:R-:W3:Y:S01]  /*4ba30*/  LDL.LU R61, [R1+0x4648] ;  /* 0x00464800013d7983 */ /* 0x000ee20000300800 */
[----:B----4-:R-:W-:-:S03]  /*4ba40*/  IMAD.MOV.U32 R22, RZ, RZ, R106 ;  /* 0x000000ffff167224 */ /* 0x010fc600078e006a */
[----:B------:R-:W3:Y:S01]  /*4ba50*/  LDL.LU R62, [R1+0x4644] ;  /* 0x00464400013e7983 */ /* 0x000ee20000300800 */
[----:B------:R-:W-:-:S03]  /*4ba60*/  IMAD.MOV.U32 R23, RZ, RZ, R107 ;  /* 0x000000ffff177224 */ /* 0x000fc600078e006b */
        /* <DEDUP_REMOVED lines=9> */
[----:B------:R-:W-:Y:S04]  /*4bb00*/  LDS R28, [R207+UR14+0x4080] ;  /* 0x0040800ecf1c7984 */ /* 0x000fe80008000800 */
[----:B------:R-:W-:Y:S04]  /*4bb10*/  LDS R30, [R207+UR14+0x4880] ;  /* 0x0048800ecf1e7984 */ /* 0x000fe80008000800 */
[----:B------:R-:W-:Y:S04]  /*4bb20*/  LDS R29, [R252+UR14+0x4080] ;  /* 0x0040800efc1d7984 */ /* 0x000fe80008000800 */
[----:B------:R-:W1:Y:S02]  /*4bb30*/  LDS R31, [R252+UR14+0x4880] ;  /* 0x0048800efc1f7984 */ /* 0x000e640008000800 */
[C---:B-1----:R-:W-:Y:S08]  /*4bb40*/  HMMA.1688.F32.TF32 R80, R32.reuse, R148, R80 ;  /* 0x000000942050723c */ /* 0x042ff00000081050 */
[C---:B------:R-:W-:Y:S08]  /*4bb50*/  HMMA.1688.F32.TF32 R84, R32.reuse, R144, R84 ;  /* 0x000000902054723c */ /* 0x040ff00000081054 */
[C---:B------:R-:W-:Y:S08]  /*4bb60*/  HMMA.1688.F32.TF32 R88, R32.reuse, R140, R88 ;  /* 0x0000008c2058723c */ /* 0x040ff00000081058 */
[C---:B------:R-:W-:Y:S08]  /*4bb70*/  HMMA.1688.F32.TF32 R92, R32.reuse, R136, R92 ;  /* 0x00000088205c723c */ /* 0x040ff0000008105c */
[C---:B------:R-:W-:Y:S08]  /*4bb80*/  HMMA.1688.F32.TF32 R96, R32.reuse, R132, R96 ;  /* 0x000000842060723c */ /* 0x040ff00000081060 */
[C---:B------:R-:W-:Y:S08]  /*4bb90*/  HMMA.1688.F32.TF32 R100, R32.reuse, R128, R100 ;  /* 0x000000802064723c */ /* 0x040ff00000081064 */
[C---:B------:R-:W-:Y:S08]  /*4bba0*/  HMMA.1688.F32.TF32 R116, R32.reuse, R16, R44 ;  /* 0x000000102074723c */ /* 0x040ff0000008102c */
[----:B------:R-:W-:Y:S01]  /*4bbb0*/  HMMA.1688.F32.TF32 R120, R32, R12, R48 ;  /* 0x0000000c2078723c */ /* 0x000fe20000081030 */
[----:B------:R-:W-:Y:S01]  /*4bbc0*/  MOV R36, R217 ;  /* 0x000000d900247202 */ /* 0x000fe20000000f00 */
[----:B------:R-:W-:-:S02]  /*4bbd0*/  IMAD.MOV.U32 R37, RZ, RZ, R218 ;  /* 0x000000ffff257224 */ /* 0x000fc400078e00da */
[----:B------:R-:W-:Y:S01]  /*4bbe0*/  IMAD.MOV.U32 R38, RZ, RZ, R219 ;  /* 0x000000ffff267224 */ /* 0x000fe200078e00db */
[----:B------:R-:W-:Y:S01]  /*4bbf0*/  MOV R39, R211 ;  /* 0x000000d300277202 */ /* 0x000fe20000000f00 */
[----:B------:R-:W-:Y:S02]  /*4bc00*/  LDS R48, [R207+UR14+0x4100] ;  /* 0x0041000ecf307984 */ /* 0x000fe40008000800 */
[C---:B------:R-:W-:Y:S02]  /*4bc10*/  HMMA.1688.F32.TF32 R124, R32.reuse, R8, R52 ;  /* 0x00000008207c723c */ /* 0x040fe40000081034 */
[----:B------:R-:W-:Y:S04]  /*4bc20*/  LDS R50, [R207+UR14+0x4900] ;  /* 0x0049000ecf327984 */ /* 0x000fe80008000800 */
[----:B------:R-:W-:Y:S02]  /*4bc30*/  LDS R49, [R252+UR14+0x4100] ;  /* 0x0041000efc317984 */ /* 0x000fe40008000800 */
[----:B------:R-:W-:Y:S02]  /*4bc40*/  HMMA.1688.F32.TF32 R236, R32, R4, R56 ;  /* 0x0000000420ec723c */ /* 0x000fe40000081038 */
[----:B------:R-:W1:Y:S04]  /*4bc50*/  LDS R51, [R252+UR14+0x4900] ;  /* 0x0049000efc337984 */ /* 0x000e680008000800 */
[----:B------:R-:W1:Y:S02]  /*4bc60*/  LDS R207, [R252+UR14+0x4980] ;  /* 0x0049800efccf7984 */ /* 0x000e640008000800 */
[----:B------:R-:W-:Y:S08]  /*4bc70*/  HMMA.1688.F32.TF32 R20, R28, R164, R20 ;  /* 0x000000a41c14723c */ /* 0x000ff00000081014 */
[C---:B--2---:R-:W-:Y:S08]  /*4bc80*/  HMMA.1688.F32.TF32 R76, R32.reuse, R152, R76 ;  /* 0x00000098204c723c */ /* 0x044ff0000008104c */
[C---:B------:R-:W-:Y:S08]  /*4bc90*/  HMMA.1688.F32.TF32 R72, R32.reuse, R156, R72 ;  /* 0x0000009c2048723c */ /* 0x040ff00000081048 */
[C---:B------:R-:W-:Y:S08]  /*4bca0*/  HMMA.1688.F32.TF32 R68, R32.reuse, R160, R68 ;  /* 0x000000a02044723c */ /* 0x040ff00000081044 */
[C---:B------:R-:W-:Y:S08]  /*4bcb0*/  HMMA.1688.F32.TF32 R112, R32.reuse, R164, R64 ;  /* 0x000000a42070723c */ /* 0x040ff00000081040 */
[C---:B---3--:R-:W-:Y:S08]  /*4bcc0*/  HMMA.1688.F32.TF32 R108, R32.reuse, R168, R60 ;  /* 0x000000a8206c723c */ /* 0x048ff0000008103c */
[-C--:B----4-:R-:W-:Y:S08]  /*4bcd0*/  HMMA.1688.F32.TF32 R104, R32, R172.reuse, R104 ;  /* 0x000000ac2068723c */ /* 0x090ff00000081068 */
[C---:B------:R-:W-:Y:S08]  /*4bce0*/  HMMA.1688.F32.TF32 R32, R28.reuse, R172, R196 ;  /* 0x000000ac1c20723c */ /* 0x040ff000000810c4 */
[C---:B------:R-:W-:Y:S03]  /*4bcf0*/  HMMA.1688.F32.TF32 R24, R28.reuse, R168, R24 ;  /* 0x000000a81c18723c */ /* 0x040fe60000081018 */
        /* <DEDUP_REMOVED lines=34> */
[----:B------:R-:W-:Y:S01]  /*4bf20*/  STL.64 [R1+0x390], R32 ;  /* 0x0003902001007387 */ /* 0x000fe20000100a00 */
[----:B------:R-:W-:-:S03]  /*4bf30*/  MOV R180, R193 ;  /* 0x000000c100b47202 */ /* 0x000fc60000000f00 */
[----:B------:R-:W-:Y:S04]  /*4bf40*/  STL.64 [R1+0x398], R34 ;  /* 0x0003982201007387 */ /* 0x000fe80000100a00 */
[----:B------:R2:W-:Y:S01]  /*4bf50*/  STL.64 [R1+0x370], R24 ;  /* 0x0003701801007387 */ /* 0x0005e20000100a00 */
[----:B------:R-:W-:-:S03]  /*4bf60*/  IMAD.MOV.U32 R181, RZ, RZ, R200 ;  /* 0x000000ffffb57224 */ /* 0x000fc600078e00c8 */
[----:B------:R3:W-:Y:S01]  /*4bf70*/  STL.64 [R1+0x378], R26 ;  /* 0x0003781a01007387 */ /* 0x0007e20000100a00 */
[----:B------:R-:W-:-:S03]  /*4bf80*/  IMAD.MOV.U32 R182, RZ, RZ, R202 ;  /* 0x000000ffffb67224 */ /* 0x000fc600078e00ca */
[----:B------:R-:W4:Y:S04]  /*4bf90*/  LDL.LU R193, [R1+0x462c] ;  /* 0x00462c0001c17983 */ /* 0x000f280000300800 */
[----:B------:R-:W-:Y:S04]  /*4bfa0*/  STL.64 [R1+0x360], R20 ;  /* 0x0003601401007387 */ /* 0x000fe80000100a00 */
[----:B------:R1:W-:Y:S04]  /*4bfb0*/  STL.64 [R1+0x368], R22 ;  /* 0x0003681601007387 */ /* 0x0003e80000100a00 */
[----:B------:R-:W2:Y:S04]  /*4bfc0*/  LDL.LU R200, [R1+0x4628] ;  /* 0x0046280001c87983 */ /* 0x000ea80000300800 */
[----:B------:R-:W3:Y:S01]  /*4bfd0*/  LDL.LU R202, [R1+0x4624] ;  /* 0x0046240001ca7983 */ /* 0x000ee20000300800 */
[----:B------:R-:W-:Y:S01]  /*4bfe0*/  MOV R183, R192 ;  /* 0x000000c000b77202 */ /* 0x000fe20000000f00 */
[----:B------:R-:W-:-:S02]  /*4bff0*/  IMAD.MOV.U32 R40, RZ, RZ, R208 ;  /* 0x000000ffff287224 */ /* 0x000fc400078e00d0 */
[----:B------:R-:W3:Y:S01]  /*4c000*/  LDL.LU R192, [R1+0x4620] ;  /* 0x0046200001c07983 */ /* 0x000ee20000300800 */
[----:B------:R-:W-:Y:S01]  /*4c010*/  IMAD.MOV.U32 R41, RZ, RZ, R209 ;  /* 0x000000ffff297224 */ /* 0x000fe200078e00d1 */
[----:B------:R-:W-:Y:S02]  /*4c020*/  MOV R42, R210 ;  /* 0x000000d2002a7202 */ /* 0x000fe40000000f00 */
[----:B------:R-:W3:Y:S04]  /*4c030*/  LDL.LU R208, [R1+0x461c] ;  /* 0x00461c0001d07983 */ /* 0x000ee80000300800 */
[----:B------:R-:W3:Y:S04]  /*4c040*/  LDL.LU R209, [R1+0x4618] ;  /* 0x0046180001d17983 */ /* 0x000ee80000300800 */
[----:B------:R-:W3:Y:S01]  /*4c050*/  LDL.LU R210, [R1+0x4614] ;  /* 0x0046140001d27983 */ /* 0x000ee20000300800 */
[----:B------:R-:W-:-:S03]  /*4c060*/  IMAD.MOV.U32 R43, RZ, RZ, R201 ;  /* 0x000000ffff2b7224 */ /* 0x000fc600078e00c9 */
[----:B------:R-:W3:Y:S01]  /*4c070*/  LDL.LU R201, [R1+0x4610] ;  /* 0x0046100001c97983 */ /* 0x000ee20000300800 */
[----:B------:R-:W-:Y:S02]  /*4c080*/  IMAD.MOV.U32 R187, RZ, RZ, R212 ;  /* 0x000000ffffbb7224 */ /* 0x000fe400078e00d4 */
[----:B----4-:R-:W-:Y:S01]  /*4c090*/  IMAD.MOV.U32 R186, RZ, RZ, R193 ;  /* 0x000000ffffba7224 */ /* 0x010fe200078e00c1 */
[----:B--2---:R-:W-:Y:S01]  /*4c0a0*/  MOV R185, R200 ;  /* 0x000000c800b97202 */ /* 0x004fe20000000f00 */
[----:B---3--:R-:W-:Y:S02]  /*4c0b0*/  IMAD.MOV.U32 R184, RZ, RZ, R202 ;  /* 0x000000ffffb87224 */ /* 0x008fe400078e00ca */
[----:B------:R-:W2:Y:S04]  /*4c0c0*/  LDL.LU R202, [R1+0x460c] ;  /* 0x00460c0001ca7983 */ /* 0x000ea80000300800 */
[----:B------:R-:W3:Y:S04]  /*4c0d0*/  LDL.LU R200, [R1+0x4608] ;  /* 0x0046080001c87983 */ /* 0x000ee80000300800 */
[----:B------:R-:W4:Y:S01]  /*4c0e0*/  LDL.LU R193, [R1+0x4604] ;  /* 0x0046040001c17983 */ /* 0x000f220000300800 */
[----:B------:R-:W-:-:S02]  /*4c0f0*/  IMAD.MOV.U32 R226, RZ, RZ, R208 ;  /* 0x000000ffffe27224 */ /* 0x000fc400078e00d0 */
[----:B------:R-:W-:Y:S01]  /*4c100*/  IMAD.MOV.U32 R225, RZ, RZ, R209 ;  /* 0x000000ffffe17224 */ /* 0x000fe200078e00d1 */
[----:B------:R-:W4:Y:S01]  /*4c110*/  LDL.LU R212, [R1+0x4600] ;  /* 0x0046000001d47983 */ /* 0x000f220000300800 */
[----:B------:R-:W-:-:S03]  /*4c120*/  MOV R224, R210 ;  /* 0x000000d200e07202 */ /* 0x000fc60000000f00 */
[----:B------:R-:W4:Y:S01]  /*4c130*/  LDL.LU R210, [R1+0x45fc] ;  /* 0x0045fc0001d27983 */ /* 0x000f220000300800 */
[----:B------:R-:W-:-:S03]  /*4c140*/  MOV R227, R192 ;  /* 0x000000c000e37202 */ /* 0x000fc60000000f00 */
[----:B------:R-:W4:Y:S04]  /*4c150*/  LDL.LU R209, [R1+0x45f8] ;  /* 0x0045f80001d17983 */ /* 0x000f280000300800 */
[----:B------:R-:W4:Y:S04]  /*4c160*/  LDL.LU R208, [R1+0x45f4] ;  /* 0x0045f40001d07983 */ /* 0x000f280000300800 */
[----:B------:R-:W4:Y:S01]  /*4c170*/  LDL.LU R192, [R1+0x45f0] ;  /* 0x0045f00001c07983 */ /* 0x000f220000300800 */
[----:B------:R-:W-:Y:S01]  /*4c180*/  IMAD.MOV.U32 R231, RZ, RZ, R201 ;  /* 0x000000ffffe77224 */ /* 0x000fe200078e00c9 */
[----:B--2---:R-:W-:Y:S01]  /*4c190*/  MOV R230, R202 ;  /* 0x000000ca00e67202 */ /* 0x004fe20000000f00 */
[----:B---3--:R-:W-:-:S02]  /*4c1a0*/  IMAD.MOV.U32 R229, RZ, RZ, R200 ;  /* 0x000000ffffe57224 */ /* 0x008fc400078e00c8 */
[----:B----4-:R-:W-:Y:S02]  /*4c1b0*/  IMAD.MOV.U32 R228, RZ, RZ, R193 ;  /* 0x000000ffffe47224 */ /* 0x010fe400078e00c1 */
[----:B------:R-:W2:Y:S04]  /*4c1c0*/  LDL.LU R193, [R1+0x45ec] ;  /* 0x0045ec0001c17983 */ /* 0x000ea80000300800 */
[----:B------:R-:W3:Y:S04]  /*4c1d0*/  LDL.LU R200, [R1+0x45e8] ;  /* 0x0045e80001c87983 */ /* 0x000ee80000300800 */
[----:B------:R-:W4:Y:S04]  /*4c1e0*/  LDL.LU R202, [R1+0x45e4] ;  /* 0x0045e40001ca7983 */ /* 0x000f280000300800 */
[----:B------:R-:W4:Y:S04]  /*4c1f0*/  LDL.LU R201, [R1+0x45e0] ;  /* 0x0045e00001c97983 */ /* 0x000f280000300800 */
[----:B------:R-:W4:Y:S01]  /*4c200*/  LDL.LU R240, [R1+0xd0] ;  /* 0x0000d00001f07983 */ /* 0x000f220000300800 */
[----:B------:R-:W-:-:S03]  /*4c210*/  IMAD.MOV.U32 R243, RZ, RZ, R192 ;  /* 0x000000fffff37224 */ /* 0x000fc600078e00c0 */
[----:B------:R-:W4:Y:S04]  /*4c220*/  LDL.LU R241, [R1+0xd4] ;  /* 0x0000d40001f17983 */ /* 0x000f280000300800 */
[----:B------:R-:W4:Y:S04]  /*4c230*/  LDL.LU R242, [R1+0xd8] ;  /* 0x0000d80001f27983 */ /* 0x000f280000300800 */
[----:B------:R-:W4:Y:S01]  /*4c240*/  LDL.LU R192, [R1+0x45dc] ;  /* 0x0045dc0001c07983 */ /* 0x000f220000300800 */
[----:B--2---:R-:W-:Y:S01]  /*4c250*/  MOV R247, R193 ;  /* 0x000000c100f77202 */ /* 0x004fe20000000f00 */
[----:B---3--:R-:W-:Y:S01]  /*4c260*/  IMAD.MOV.U32 R246, RZ, RZ, R200 ;  /* 0x000000fffff67224 */ /* 0x008fe200078e00c8 */
[----:B----4-:R-:W-:-:S02]  /*4c270*/  MOV R244, R202 ;  /* 0x000000ca00f47202 */ /* 0x010fc40000000f00 */
[----:B------:R-:W2:Y:S01]  /*4c280*/  LDL.LU R202, [R1+0x45d8] ;  /* 0x0045d80001ca7983 */ /* 0x000ea20000300800 */
[----:B------:R-:W-:-:S03]  /*4c290*/  IMAD.MOV.U32 R245, RZ, RZ, R201 ;  /* 0x000000fffff57224 */ /* 0x000fc600078e00c9 */
[----:B------:R-:W3:Y:S04]  /*4c2a0*/  LDL.LU R201, [R1+0x45d4] ;  /* 0x0045d40001c97983 */ /* 0x000ee80000300800 */
[----:B------:R-:W4:Y:S04]  /*4c2b0*/  LDL.LU R200, [R1+0x45d0] ;  /* 0x0045d00001c87983 */ /* 0x000f280000300800 */
[----:B------:R-:W4:Y:S04]  /*4c2c0*/  LDL.LU R193, [R1+0x45cc] ;  /* 0x0045cc0001c17983 */ /* 0x000f280000300800 */
[----:B------:R-:W4:Y:S01]  /*4c2d0*/  LDL.LU R176, [R1+0xf0] ;  /* 0x0000f00001b07983 */ /* 0x000f220000300800 */
[----:B------:R-:W-:-:S03]  /*4c2e0*/  IMAD.MOV.U32 R179, RZ, RZ, R192 ;  /* 0x000000ffffb37224 */ /* 0x000fc600078e00c0 */
        /* <DEDUP_REMOVED lines=14> */
[----:B------:R-:W-:Y:S01]  /*4c3d0*/  IMAD.MOV.U32 R232, RZ, RZ, R208 ;  /* 0x000000ffffe87224 */ /* 0x000fe200078e00d0 */
[----:B------:R-:W-:Y:S01]  /*4c3e0*/  MOV R234, R210 ;  /* 0x000000d200ea7202 */ /* 0x000fe20000000f00 */
[----:B------:R-:W-:-:S02]  /*4c3f0*/  IMAD.MOV.U32 R233, RZ, RZ, R209 ;  /* 0x000000ffffe97224 */ /* 0x000fc400078e00d1 */
[----:B------:R-:W-:Y:S01]  /*4c400*/  IMAD.MOV.U32 R235, RZ, RZ, R212 ;  /* 0x000000ffffeb7224 */ /* 0x000fe200078e00d4 */
[----:B------:R-:W-:Y:S01]  /*4c410*/  MOV R221, R214 ;  /* 0x000000d600dd7202 */ /* 0x000fe20000000f00 */
[----:B------:R-:W-:Y:S02]  /*4c420*/  IMAD.MOV.U32 R220, RZ, RZ, R213 ;  /* 0x000000ffffdc7224 */ /* 0x000fe400078e00d5 */
[----:B------:R-:W-:Y:S02]  /*4c430*/  IMAD.MOV.U32 R222, RZ, RZ, R215 ;  /* 0x000000ffffde7224 */ /* 0x000fe400078e00d7 */
[----:B------:R-:W-:Y:S02]  /*4c440*/  IMAD.MOV.U32 R223, RZ, RZ, R216 ;  /* 0x000000ffffdf7224 */ /* 0x000fe400078e00d8 */
[----:B------:R-:W-:Y:S01]  /*4c450*/  IMAD.MOV.U32 R188, RZ, RZ, R203 ;  /* 0x000000ffffbc7224 */ /* 0x000fe200078e00cb */
[----:B------:R-:W-:Y:S01]  /*4c460*/  MOV R190, R195 ;  /* 0x000000c300be7202 */ /* 0x000fe20000000f00 */
[----:B------:R-:W-:Y:S01]  /*4c470*/  IMAD.MOV.U32 R189, RZ, RZ, R194 ;  /* 0x000000ffffbd7224 */ /* 0x000fe200078e00c2 */
[----:B--2---:R-:W-:Y:S01]  /*4c480*/  MOV R107, R202 ;  /* 0x000000ca006b7202 */ /* 0x004fe20000000f00 */
[----:B---3--:R-:W-:-:S02]  /*4c490*/  IMAD.MOV.U32 R106, RZ, RZ, R201 ;  /* 0x000000ffff6a7224 */ /* 0x008fc400078e00c9 */
[----:B----4-:R-:W-:Y:S01]  /*4c4a0*/  IMAD.MOV.U32 R105, RZ, RZ, R200 ;  /* 0x000000ffff697224 */ /* 0x010fe200078e00c8 */
[----:B------:R-:W-:Y:S01]  /*4c4b0*/  MOV R104, R193 ;  /* 0x000000c100687202 */ /* 0x000fe20000000f00 */
[----:B------:R-:W-:Y:S02]  /*4c4c0*/  IMAD.MOV.U32 R111, RZ, RZ, R192 ;  /* 0x000000ffff6f7224 */ /* 0x000fe400078e00c0 */
[----:B------:R-:W2:Y:S04]  /*4c4d0*/  LDL.LU R192, [R1+0x45c4] ;  /* 0x0045c40001c07983 */ /* 0x000ea80000300800 */
[----:B------:R-:W2:Y:S04]  /*4c4e0*/  LDL.LU R193, [R1+0x45c0] ;  /* 0x0045c00001c17983 */ /* 0x000ea80000300800 */
[----:B------:R-:W3:Y:S04]  /*4c4f0*/  LDL.LU R200, [R1+0x45bc] ;  /* 0x0045bc0001c87983 */ /* 0x000ee80000300800 */
[----:B------:R-:W3:Y:S04]  /*4c500*/  LDL.LU R201, [R1+0x45b8] ;  /* 0x0045b80001c97983 */ /* 0x000ee80000300800 */
[----:B------:R-:W3:Y:S04]  /*4c510*/  LDL.LU R202, [R1+0x45b4] ;  /* 0x0045b40001ca7983 */ /* 0x000ee80000300800 */
        /* <DEDUP_REMOVED lines=15> */
[----:B------:R-:W4:Y:S01]  /*4c610*/  LDL.LU R191, [R1+0x1bc] ;  /* 0x0001bc0001bf7983 */ /* 0x000f220000300800 */
[----:B------:R-:W-:Y:S08]  /*4c620*/  HMMA.1688.F32.TF32 R24, R28, R8, R24 ;  /* 0x000000081c18723c */ /* 0x000ff00000081018 */
[C---:B-1----:R-:W-:Y:S08]  /*4c630*/  HMMA.1688.F32.TF32 R184, R48.reuse, R140, R184 ;  /* 0x0000008c30b8723c */ /* 0x042ff000000810b8 */
[----:B------:R-:W-:Y:S08]  /*4c640*/  HMMA.1688.F32.TF32 R220, R48, R136, R220 ;  /* 0x0000008830dc723c */ /* 0x000ff000000810dc */
[C---:B--2---:R-:W-:Y:S08]  /*4c650*/  HMMA.1688.F32.TF32 R20, R28.reuse, R132, R212 ;  /* 0x000000841c14723c */ /* 0x044ff000000810d4 */
[C---:B---3--:R-:W-:Y:S08]  /*4c660*/  HMMA.1688.F32.TF32 R32, R28.reuse, R136, R216 ;  /* 0x000000881c20723c */ /* 0x048ff000000810d8 */
[C---:B----4-:R-:W-:Y:S11]  /*4c670*/  HMMA.1688.F32.TF32 R44, R28.reuse, R128, R208 ;  /* 0x000000801c2c723c */ /* 0x050ff600000810d0 */
[----:B------:R-:W-:Y:S04]  /*4c680*/  STL.64 [R1+0x340], R32 ;  /* 0x0003402001007387 */ /* 0x000fe80000100a00 */
[----:B------:R1:W-:Y:S04]  /*4c690*/  STL.64 [R1+0x348], R34 ;  /* 0x0003482201007387 */ /* 0x0003e80000100a00 */
[----:B------:R-:W-:Y:S04]  /*4c6a0*/  STL.64 [R1+0x320], R20 ;  /* 0x0003201401007387 */ /* 0x000fe80000100a00 */
[----:B------:R2:W-:Y:S01]  /*4c6b0*/  STL.64 [R1+0x328], R22 ;  /* 0x0003281601007387 */ /* 0x0005e20000100a00 */
[C---:B-1----:R-:W-:Y:S08]  /*4c6c0*/  HMMA.1688.F32.TF32 R32, R28.reuse, R16, R200 ;  /* 0x000000101c20723c */ /* 0x042ff000000810c8 */
[C---:B--2---:R-:W-:Y:S01]  /*4c6d0*/  HMMA.1688.F32.TF32 R20, R28.reuse, R12, R192 ;  /* 0x0000000c1c14723c */ /* 0x044fe200000810c0 */
[----:B------:R-:W-:Y:S04]  /*4c6e0*/  STL.64 [R1+0x300], R44 ;  /* 0x0003002c01007387 */ /* 0x000fe80000100a00 */
[----:B------:R-:W-:Y:S03]  /*4c6f0*/  STL.64 [R1+0x308], R46 ;  /* 0x0003082e01007387 */ /* 0x000fe60000100a00 */
[----:B------:R-:W-:Y:S11]  /*4c700*/  HMMA.1688.F32.TF32 R28, R28, R4, R108 ;  /* 0x000000041c1c723c */ /* 0x000ff6000008106c */
[----:B------:R-:W-:Y:S04]  /*4c710*/  STL.64 [R1+0x43d0], R22 ;  /* 0x0043d01601007387 */ /* 0x000fe80000100a00 */
[----:B------:R-:W-:Y:S04]  /*4c720*/  STL.64 [R1+0x2e0], R32 ;  /* 0x0002e02001007387 */ /* 0x000fe80000100a00 */
[----:B------:R-:W-:Y:S04]  /*4c730*/  STL.64 [R1+0x2e8], R34 ;  /* 0x0002e82201007387 */ /* 0x000fe80000100a00 */
[----:B------:R1:W-:Y:S04]  /*4c740*/  STL.64 [R1+0x43c8], R20 ;  /* 0x0043c81401007387 */ /* 0x0003e80000100a00 */
        /* <DEDUP_REMOVED lines=23> */
[----:B------:R-:W-:Y:S04]  /*4c8c0*/  STL.64 [R1+0x58], R30 ;  /* 0x0000581e01007387 */ /* 0x000fe80000100a00 */
[----:B------:R1:W-:Y:S04]  /*4c8d0*/  STL.64 [R1+0x40], R24 ;  /* 0x0000401801007387 */ /* 0x0003e80000100a00 */
[----:B------:R2:W-:Y:S04]  /*4c8e0*/  STL.64 [R1+0x48], R26 ;  /* 0x0000481a01007387 */ /* 0x0005e80000100a00 */
[----:B------:R-:W-:Y:S04]  /*4c8f0*/  STL.64 [R1+0x4400], R186 ;  /* 0x004400ba01007387 */ /* 0x000fe80000100a00 */
[----:B------:R-:W-:Y:S04]  /*4c900*/  STL.64 [R1+0x30], R20 ;  /* 0x0000301401007387 */ /* 0x000fe80000100a00 */
[----:B------:R-:W-:Y:S04]  /*4c910*/  STL.64 [R1+0x38], R22 ;  /* 0x0000381601007387 */ /* 0x000fe80000100a00 */
[----:B------:R3:W-:Y:S04]  /*4c920*/  STL.64 [R1+0x43f8], R184 ;  /* 0x0043f8b801007387 */ /* 0x0007e80000100a00 */
[----:B------:R-:W-:Y:S04]  /*4c930*/  STL.64 [R1+0x4410], R222 ;  /* 0x004410de01007387 */ /* 0x000fe80000100a00 */
[----:B------:R4:W-:Y:S04]  /*4c940*/  STL.64 [R1+0x4408], R220 ;  /* 0x004408dc01007387 */ /* 0x0009e80000100a00 */
[----:B------:R-:W2:Y:S04]  /*4c950*/  LDL.LU R232, [R1+0x210] ;  /* 0x0002100001e87983 */ /* 0x000ea80000300800 */
[----:B------:R-:W2:Y:S04]  /*4c960*/  LDL.LU R233, [R1+0x214] ;  /* 0x0002140001e97983 */ /* 0x000ea80000300800 */
[----:B------:R-:W2:Y:S04]  /*4c970*/  LDL.LU R234, [R1+0x218] ;  /* 0x0002180001ea7983 */ /* 0x000ea80000300800 */
[----:B------:R-:W2:Y:S04]  /*4c980*/  LDL.LU R235, [R1+0x21c] ;  /* 0x00021c0001eb7983 */ /* 0x000ea80000300800 */
[----:B------:R-:W2:Y:S04]  /*4c990*/  LDL.LU R112, [R1+0x220] ;  /* 0x0002200001707983 */ /* 0x000ea80000300800 */
[----:B------:R-:W2:Y:S04]  /*4c9a0*/  LDL.LU R113, [R1+0x224] ;  /* 0x0002240001717983 */ /* 0x000ea80000300800 */
[----:B------:R-:W2:Y:S01]  /*4c9b0*/  LDL.LU R114, [R1+0x228] ;  /* 0x0002280001727983 */ /* 0x000ea20000300800 */
[C---:B------:R-:W-:Y:S03]  /*4c9c0*/  HMMA.1688.F32.TF32 R32, R48.reuse, R128, R40 ;  /* 0x000000803020723c */ /* 0x040fe60000081028 */
[----:B------:R-:W2:Y:S04]  /*4c9d0*/  LDL.LU R115, [R1+0x22c] ;  /* 0x00022c0001737983 */ /* 0x000ea80000300800 */
[----:B------:R-:W2:Y:S01]  /*4c9e0*/  LDL.LU R72, [R1+0x240] ;  /* 0x0002400001487983 */ /* 0x000ea20000300800 */
        /* <DEDUP_REMOVED lines=70> */
[----:B------:R-:W2:Y:S01]  /*4ce50*/  LDL.LU R111, [R1+0x2fc] ;  /* 0x0002fc00016f7983 */ /* 0x000ea20000300800 */
[----:B---3--:R-:W-:Y:S08]  /*4ce60*/  HMMA.1688.F32.TF32 R48, R48, R4, R52 ;  /* 0x000000043030723c */ /* 0x008ff00000081034 */
[----:B----4-:R-:W-:Y:S01]  /*4ce70*/  HMMA.1688.F32.TF32 R52, R204, R172, R104 ;  /* 0x000000accc34723c */ /* 0x010fe20000081068 */
[----:B------:R-:W-:Y:S01]  /*4ce80*/  IMAD.MOV.U32 R104, RZ, RZ, R170 ;  /* 0x000000ffff687224 */ /* 0x000fe200078e00aa */
[----:B------:R-:W-:Y:S01]  /*4ce90*/  MOV R106, R174 ;  /* 0x000000ae006a7202 */ /* 0x000fe20000000f00 */
[----:B------:R-:W3:Y:S01]  /*4cea0*/  LDL.LU R170, [R1+0x4574] ;  /* 0x0045740001aa7983 */ /* 0x000ee20000300800 */
[----:B------:R-:W-:-:S02]  /*4ceb0*/  IMAD.MOV.U32 R105, RZ, RZ, R171 ;  /* 0x000000ffff697224 */ /* 0x000fc400078e00ab */
[----:B------:R-:W-:Y:S01]  /*4cec0*/  IMAD.MOV.U32 R107, RZ, RZ, R175 ;  /* 0x000000ffff6b7224 */ /* 0x000fe200078e00af */
[----:B------:R-:W3:Y:S04]  /*4ced0*/  LDL.LU R171, [R1+0x4570] ;  /* 0x0045700001ab7983 */ /* 0x000ee80000300800 */
[----:B------:R-:W2:Y:S04]  /*4cee0*/  LDL.LU R174, [R1+0x456c] ;  /* 0x00456c0001ae7983 */ /* 0x000ea80000300800 */
[----:B------:R-:W2:Y:S01]  /*4cef0*/  LDL.LU R175, [R1+0x4568] ;  /* 0x0045680001af7983 */ /* 0x000ea20000300800 */
[C---:B------:R-:W-:Y:S03]  /*4cf00*/  HMMA.1688.F32.TF32 R56, R204.reuse, R168, R240 ;  /* 0x000000a8cc38723c */ /* 0x040fe600000810f0 */
[----:B------:R-:W-:Y:S04]  /*4cf10*/  LDS R240, [R0+UR14+0x5000] ;  /* 0x0050000e00f07984 */ /* 0x000fe80008000800 */
[----:B------:R-:W-:Y:S04]  /*4cf20*/  LDS R242, [R0+UR14+0x5800] ;  /* 0x0058000e00f27984 */ /* 0x000fe80008000800 */
[----:B------:R-:W-:Y:S04]  /*4cf30*/  LDS R241, [R3+UR14+0x5000] ;  /* 0x0050000e03f17984 */ /* 0x000fe80008000800 */
[----:B------:R-:W2:Y:S01]  /*4cf40*/  LDS R243, [R3+UR14+0x5800] ;  /* 0x0058000e03f37984 */ /* 0x000ea20008000800 */
        /* <DEDUP_REMOVED lines=14> */
[----:B------:R-:W-:Y:S01]  /*4d030*/  IMAD.MOV.U32 R248, RZ, RZ, R166 ;  /* 0x000000fffff87224 */ /* 0x000fe200078e00a6 */
[----:B------:R-:W-:Y:S01]  /*4d040*/  MOV R250, R155 ;  /* 0x0000009b00fa7202 */ /* 0x000fe20000000f00 */
[----:B------:R-:W-:-:S02]  /*4d050*/  IMAD.MOV.U32 R249, RZ, RZ, R158 ;  /* 0x000000fffff97224 */ /* 0x000fc400078e009e */
[----:B------:R-:W-:Y:S01]  /*4d060*/  IMAD.MOV.U32 R251, RZ, RZ, R14 ;  /* 0x000000fffffb7224 */ /* 0x000fe200078e000e */
[----:B-1----:R-:W-:Y:S01]  /*4d070*/  MOV R24, R151 ;  /* 0x0000009700187202 */ /* 0x002fe20000000f00 */
[----:B------:R-:W-:Y:S01]  /*4d080*/  IMAD.MOV.U32 R25, RZ, RZ, R150 ;  /* 0x000000ffff197224 */ /* 0x000fe200078e0096 */
[----:B------:R-:W-:Y:S01]  /*4d090*/  MOV R27, R146 ;  /* 0x00000092001b7202 */ /* 0x000fe20000000f00 */
[----:B------:R-:W-:Y:S02]  /*4d0a0*/  IMAD.MOV.U32 R26, RZ, RZ, R147 ;  /* 0x000000ffff1a7224 */ /* 0x000fe400078e0093 */
[----:B------:R-:W-:Y:S01]  /*4d0b0*/  IMAD.MOV.U32 R184, RZ, RZ, R143 ;  /* 0x000000ffffb87224 */ /* 0x000fe200078e008f */
[----:B------:R-:W-:Y:S01]  /*4d0c0*/  MOV R186, R139 ;  /* 0x0000008b00ba7202 */ /* 0x000fe20000000f00 */
[----:B------:R-:W-:Y:S02]  /*4d0d0*/  IMAD.MOV.U32 R185, RZ, RZ, R142 ;  /* 0x000000ffffb97224 */ /* 0x000fe400078e008e */
[----:B------:R-:W-:Y:S01]  /*4d0e0*/  IMAD.MOV.U32 R187, RZ, RZ, R138 ;  /* 0x000000ffffbb7224 */ /* 0x000fe200078e008a */
[----:B------:R-:W-:Y:S01]  /*4d0f0*/  MOV R221, R134 ;  /* 0x0000008600dd7202 */ /* 0x000fe20000000f00 */
[----:B------:R-:W-:-:S02]  /*4d100*/  IMAD.MOV.U32 R220, RZ, RZ, R135 ;  /* 0x000000ffffdc7224 */ /* 0x000fc400078e0087 */
[----:B------:R-:W-:Y:S02]  /*4d110*/  IMAD.MOV.U32 R222, RZ, RZ, R131 ;  /* 0x000000ffffde7224 */ /* 0x000fe400078e0083 */
[----:B------:R-:W-:Y:S01]  /*4d120*/  IMAD.MOV.U32 R223, RZ, RZ, R130 ;  /* 0x000000ffffdf7224 */ /* 0x000fe200078e0082 */
[----:B------:R-:W-:Y:S01]  /*4d130*/  MOV R29, R162 ;  /* 0x000000a2001d7202 */ /* 0x000fe20000000f00 */
[----:B------:R-:W-:Y:S02]  /*4d140*/  IMAD.MOV.U32 R28, RZ, RZ, R159 ;  /* 0x000000ffff1c7224 */ /* 0x000fe400078e009f */
[----:B------:R-:W-:Y:S02]  /*4d150*/  IMAD.MOV.U32 R30, RZ, RZ, R163 ;  /* 0x000000ffff1e7224 */ /* 0x000fe400078e00a3 */
[----:B------:R-:W-:Y:S01]  /*4d160*/  IMAD.MOV.U32 R31, RZ, RZ, R2 ;  /* 0x000000ffff1f7224 */ /* 0x000fe200078e0002 */
[----:B------:R-:W-:Y:S01]  /*4d170*/  LOP3.LUT R169, R0, 0x40, RZ, 0x3c, !PT ;  /* 0x0000004000a97812 */ /* 0x000fe200078e3cff */
[----:B------:R-:W-:Y:S04]  /*4d180*/  LDS R245, [R252+UR14+0x5000] ;  /* 0x0050000efcf57984 */ /* 0x000fe80008000800 */
[----:B------:R-:W-:Y:S04]  /*4d190*/  LDS R244, [R169+UR14+0x5000] ;  /* 0x0050000ea9f47984 */ /* 0x000fe80008000800 */
[----:B------:R-:W-:Y:S04]  /*4d1a0*/  LDS R246, [R169+UR14+0x5800] ;  /* 0x0058000ea9f67984 */ /* 0x000fe80008000800 */
[----:B------:R-:W1:Y:S01]  /*4d1b0*/  LDS R247, [R252+UR14+0x5800] ;  /* 0x0058000efcf77984 */ /* 0x000e620008000800 */
[----:B--2---:R-:W-:-:S15]  /*4d1c0*/  HMMA.1688.F32.TF32 R20, R240, R174, R108 ;  /* 0x000000aef014723c */ /* 0x004fde000008106c */
[----:B------:R-:W-:-:S04]  /*4d1d0*/  NOP ;  /* 0x0000000000007918 */ /* 0x000fc80000000000 */
[----:B------:R-:W-:Y:S01]  /*4d1e0*/  IMAD.MOV.U32 R12, RZ, RZ, R20 ;  /* 0x000000ffff0c7224 */ /* 0x000fe200078e0014 */
[----:B------:R-:W-:Y:S01]  /*4d1f0*/  MOV R9, R21 ;  /* 0x0000001500097202 */ /* 0x000fe20000000f00 */
[----:B------:R-:W-:Y:S02]  /*4d200*/  IMAD.MOV.U32 R8, RZ, RZ, R22 ;  /* 0x000000ffff087224 */ /* 0x000fe400078e0016 */
[----:B------:R-:W-:Y:S02]  /*4d210*/  IMAD.MOV.U32 R4, RZ, RZ, R23 ;  /* 0x000000ffff047224 */ /* 0x000fe400078e0017 */
[----:B---3--:R-:W-:Y:S01]  /*4d220*/  HMMA.1688.F32.TF32 R20, R240, R170, R104 ;  /* 0x000000aaf014723c */ /* 0x008fe20000081068 */
[----:B------:R-:W-:Y:S04]  /*4d230*/  STL [R1+0x43ac], R8 ;  /* 0x0043ac0801007387 */ /* 0x000fe80000100800 */
[----:B------:R-:W-:Y:S04]  /*4d240*/  STL [R1+0x43a8], R12 ;  /* 0x0043a80c01007387 */ /* 0x000fe80000100800 */
[----:B------:R-:W-:Y:S04]  /*4d250*/  STL [R1+0x43a4], R9 ;  /* 0x0043a40901007387 */ /* 0x000fe80000100800 */
[----:B------:R2:W-:Y:S04]  /*4d260*/  STL [R1+0x43a0], R4 ;  /* 0x0043a00401007387 */ /* 0x0005e80000100800 */
[----:B------:R-:W3:Y:S02]  /*4d270*/  LDL.LU R166, [R1+0x4564] ;  /* 0x0045640001a67983 */ /* 0x000ee40000300800 */
[----:B------:R-:W-:-:S02]  /*4d280*/  MOV R132, R20 ;  /* 0x0000001400847202 */ /* 0x000fc40000000f00 */
[----:B------:R-:W4:Y:S01]  /*4d290*/  LDL.LU R158, [R1+0x4560] ;  /* 0x00456000019e7983 */ /* 0x000f220000300800 */
[----:B------:R-:W-:Y:S01]  /*4d2a0*/  IMAD.MOV.U32 R17, RZ, RZ, R21 ;  /* 0x000000ffff117224 */ /* 0x000fe200078e0015 */
[----:B------:R-:W-:Y:S01]  /*4d2b0*/  MOV R21, R10 ;  /* 0x0000000a00157202 */ /* 0x000fe20000000f00 */
[----:B------:R-:W-:Y:S01]  /*4d2c0*/  IMAD.MOV.U32 R20, RZ, RZ, R11 ;  /* 0x000000ffff147224 */ /* 0x000fe200078e000b */
[----:B------:R-:W2:Y:S01]  /*4d2d0*/  LDL.LU R155, [R1+0x455c] ;  /* 0x00455c00019b7983 */ /* 0x000ea20000300800 */
[----:B------:R-:W-:Y:S01]  /*4d2e0*/  IMAD.MOV.U32 R16, RZ, RZ, R22 ;  /* 0x000000ffff107224 */ /* 0x000fe200078e0016 */
[----:B------:R-:W-:Y:S02]  /*4d2f0*/  MOV R13, R23 ;  /* 0x00000017000d7202 */ /* 0x000fe40000000f00 */
[----:B------:R-:W2:Y:S01]  /*4d300*/  LDL.LU R14, [R1+0x4558] ;  /* 0x00455800010e7983 */ /* 0x000ea20000300800 */
[----:B------:R-:W-:-:S03]  /*4d310*/  IMAD.MOV.U32 R22, RZ, RZ, R7 ;  /* 0x000000ffff167224 */ /* 0x000fc600078e0007 */
[----:B------:R-:W3:Y:S01]  /*4d320*/  LDL.LU R11, [R1+0x4554] ;  /* 0x00455400010b7983 */ /* 0x000ee20000300800 */
        /* <DEDUP_REMOVED lines=19> */
[----:B------:R-:W-:-:S03]  /*4d460*/  IMAD.MOV.U32 R106, RZ, RZ, R18 ;  /* 0x000000ffff6a7224 */ /* 0x000fc600078e0012 */
[----:B------:R-:W4:Y:S01]  /*4d470*/  LDL.LU R6, [R1+0x4510] ;  /* 0x0045100001067983 */ /* 0x000f220000300800 */
[----:B------:R-:W-:-:S03]  /*4d480*/  MOV R107, R15 ;  /* 0x0000000f006b7202 */ /* 0x000fc60000000f00 */
[----:B------:R-:W4:Y:S04]  /*4d490*/  LDL.LU R18, [R1+0x450c] ;  /* 0x00450c0001127983 */ /* 0x000f280000300800 */
[----:B------:R-:W4:Y:S04]  /*4d4a0*/  LDL.LU R15, [R1+0x4508] ;  /* 0x00450800010f7983 */ /* 0x000f280000300800 */
[----:B------:R-:W4:Y:S04]  /*4d4b0*/  LDL.LU R84, [R1+0x330] ;  /* 0x0003300001547983 */ /* 0x000f280000300800 */
[----:B------:R-:W4:Y:S04]  /*4d4c0*/  LDL.LU R85, [R1+0x334] ;  /* 0x0003340001557983 */ /* 0x000f280000300800 */
[----:B------:R-:W4:Y:S01]  /*4d4d0*/  LDL.LU R86, [R1+0x338] ;  /* 0x0003380001567983 */ /* 0x000f220000300800 */
[----:B------:R-:W-:-:S02]  /*4d4e0*/  IMAD.MOV.U32 R111, RZ, RZ, R167 ;  /* 0x000000ffff6f7224 */ /* 0x000fc400078e00a7 */
[----:B--2---:R-:W-:Y:S02]  /*4d4f0*/  IMAD.MOV.U32 R115, RZ, RZ, R14 ;  /* 0x000000ffff737224 */ /* 0x004fe400078e000e */
[----:B---3--:R-:W-:Y:S01]  /*4d500*/  IMAD.MOV.U32 R114, RZ, RZ, R11 ;  /* 0x000000ffff727224 */ /* 0x008fe200078e000b */
[----:B----4-:R-:W-:Y:S01]  /*4d510*/  MOV R113, R10 ;  /* 0x0000000a00717202 */ /* 0x010fe20000000f00 */
[----:B------:R-:W-:Y:S02]  /*4d520*/  IMAD.MOV.U32 R112, RZ, RZ, R7 ;  /* 0x000000ffff707224 */ /* 0x000fe400078e0007 */
[----:B------:R-:W-:Y:S01]  /*4d530*/  IMAD.MOV.U32 R108, RZ, RZ, R155 ;  /* 0x000000ffff6c7224 */ /* 0x000fe200078e009b */
[----:B------:R-:W-:Y:S01]  /*4d540*/  MOV R71, R154 ;  /* 0x0000009a00477202 */ /* 0x000fe20000000f00 */
[----:B------:R-:W-:Y:S02]  /*4d550*/  IMAD.MOV.U32 R109, RZ, RZ, R158 ;  /* 0x000000ffff6d7224 */ /* 0x000fe400078e009e */
[----:B------:R-:W-:-:S02]  /*4d560*/  IMAD.MOV.U32 R70, RZ, RZ, R151 ;  /* 0x000000ffff467224 */ /* 0x000fc400078e0097 */
        /* <DEDUP_REMOVED lines=9> */
[----:B------:R-:W-:Y:S01]  /*4d600*/  IMAD.MOV.U32 R76, RZ, RZ, R131 ;  /* 0x000000ffff4c7224 */ /* 0x000fe200078e0083 */
[----:B------:R-:W-:Y:S01]  /*4d610*/  MOV R83, R130 ;  /* 0x0000008200537202 */ /* 0x000fe20000000f00 */
[----:B------:R-:W-:Y:S02]  /*4d620*/  IMAD.MOV.U32 R87, RZ, RZ, R6 ;  /* 0x000000ffff577224 */ /* 0x000fe400078e0006 */
[----:B------:R-:W2:Y:S04]  /*4d630*/  LDL.LU R6, [R1+0x4504] ;  /* 0x0045040001067983 */ /* 0x000ea80000300800 */
[----:B------:R-:W2:Y:S01]  /*4d640*/  LDL.LU R7, [R1+0x4500] ;  /* 0x0045000001077983 */ /* 0x000ea20000300800 */
[----:B------:R-:W-:Y:S01]  /*4d650*/  IMAD.MOV.U32 R81, RZ, RZ, R18 ;  /* 0x000000ffff517224 */ /* 0x000fe200078e0012 */
[----:B------:R-:W-:-:S02]  /*4d660*/  MOV R80, R15 ;  /* 0x0000000f00507202 */ /* 0x000fc40000000f00 */
[----:B------:R-:W3:Y:S01]  /*4d670*/  LDL.LU R10, [R1+0x44fc] ;  /* 0x0044fc00010a7983 */ /* 0x000ee20000300800 */
[----:B------:R-:W-:-:S03]  /*4d680*/  IMAD.MOV.U32 R82, RZ, RZ, R19 ;  /* 0x000000ffff527224 */ /* 0x000fc600078e0013 */
[----:B------:R-:W3:Y:S04]  /*4d690*/  LDL.LU R11, [R1+0x44f8] ;  /* 0x0044f800010b7983 */ /* 0x000ee80000300800 */
        /* <DEDUP_REMOVED lines=12> */
[----:B------:R-:W4:Y:S04]  /*4d760*/  LDL.LU R146, [R1+0x44c4] ;  /* 0x0044c40001927983 */ /* 0x000f280000300800 */
[----:B------:R-:W4:Y:S04]  /*4d770*/  LDL.LU R147, [R1+0x44c0] ;  /* 0x0044c00001937983 */ /* 0x000f280000300800 */
[----:B------:R-:W4:Y:S01]  /*4d780*/  LDL.LU R150, [R1+0x44bc] ;  /* 0x0044bc0001967983 */ /* 0x000f220000300800 */
[----:B------:R-:W-:-:S03]  /*4d790*/  MOV R110, R166 ;  /* 0x000000a6006e7202 */ /* 0x000fc60000000f00 */
        /* <DEDUP_REMOVED lines=12> */
[----:B------:R-:W-:Y:S01]  /*4d860*/  STL [R1+0x43b0], R132 ;  /* 0x0043b08401007387 */ /* 0x000fe20000100800 */
[C---:B--2---:R-:W-:Y:S08]  /*4d870*/  HMMA.1688.F32.TF32 R104, R240.reuse, R138, R104 ;  /* 0x0000008af068723c */ /* 0x044ff00000081068 */
[C---:B---3--:R-:W-:Y:S08]  /*4d880*/  HMMA.1688.F32.TF32 R108, R240.reuse, R142, R108 ;  /* 0x0000008ef06c723c */ /* 0x048ff0000008106c */
[C---:B----4-:R-:W-:Y:S08]  /*4d890*/  HMMA.1688.F32.TF32 R112, R240.reuse, R146, R112 ;  /* 0x00000092f070723c */ /* 0x050ff00000081070 */
[C---:B------:R-:W-:Y:S08]  /*4d8a0*/  HMMA.1688.F32.TF32 R68, R240.reuse, R150, R68 ;  /* 0x00000096f044723c */ /* 0x040ff00000081044 */
[C---:B------:R-:W-:Y:S08]  /*4d8b0*/  HMMA.1688.F32.TF32 R72, R240.reuse, R154, R72 ;  /* 0x0000009af048723c */ /* 0x040ff00000081048 */
[C---:B------:R-:W-:Y:S08]  /*4d8c0*/  HMMA.1688.F32.TF32 R84, R240.reuse, R166, R84 ;  /* 0x000000a6f054723c */ /* 0x040ff00000081054 */
[C---:B------:R-:W-:Y:S08]  /*4d8d0*/  HMMA.1688.F32.TF32 R76, R240.reuse, R158, R76 ;  /* 0x0000009ef04c723c */ /* 0x040ff0000008104c */
[----:B------:R-:W-:Y:S03]  /*4d8e0*/  HMMA.1688.F32.TF32 R80, R240, R162, R80 ;  /* 0x000000a2f050723c */ /* 0x000fe60000081050 */
[----:B------:R-:W-:Y:S01]  /*4d8f0*/  IMAD.MOV.U32 R4, RZ, RZ, R85 ;  /* 0x000000ffff047224 */ /* 0x000fe200078e0055 */
[----:B------:R-:W-:Y:S01]  /*4d900*/  MOV R9, R84 ;  /* 0x0000005400097202 */ /* 0x000fe20000000f00 */
[----:B------:R2:W-:Y:S01]  /*4d910*/  STL [R1+0x208], R86 ;  /* 0x0002085601007387 */ /* 0x0005e20000100800 */
[----:B------:R-:W-:Y:S01]  /*4d920*/  IMAD.MOV.U32 R133, RZ, RZ, R87 ;  /* 0x000000ffff857224 */ /* 0x000fe200078e0057 */
[----:B------:R-:W-:-:S02]  /*4d930*/  MOV R128, R74 ;  /* 0x0000004a00807202 */ /* 0x000fc40000000f00 */
[----:B--2---:R-:W2:Y:S04]  /*4d940*/  LDL.LU.64 R86, [R1+0x4490] ;  /* 0x0044900001567983 */ /* 0x004ea80000300a00 */
[----:B------:R-:W2:Y:S06]  /*4d950*/  LDL.LU.64 R84, [R1+0x4488] ;  /* 0x0044880001547983 */ /* 0x000eac0000300a00 */
[----:B------:R-:W-:Y:S01]  /*4d960*/  IMAD.MOV.U32 R8, RZ, RZ, R82 ;  /* 0x000000ffff087224 */ /* 0x000fe200078e0052 */
[----:B------:R-:W-:Y:S01]  /*4d970*/  MOV R12, R83 ;  /* 0x00000053000c7202 */ /* 0x000fe20000000f00 */
[----:B------:R3:W-:Y:S01]  /*4d980*/  STL [R1+0x43c4], R4 ;  /* 0x0043c40401007387 */ /* 0x0007e20000100800 */
[----:B------:R-:W-:Y:S01]  /*4d990*/  MOV R17, R80 ;  /* 0x0000005000117202 */ /* 0x000fe20000000f00 */
[----:B------:R-:W-:-:S02]  /*4d9a0*/  IMAD.MOV.U32 R132, RZ, RZ, R81 ;  /* 0x000000ffff847224 */ /* 0x000fc400078e0051 */
[----:B------:R4:W-:Y:S01]  /*4d9b0*/  STL [R1+0x43c0], R9 ;  /* 0x0043c00901007387 */ /* 0x0009e20000100800 */
[----:B------:R-:W-:Y:S01]  /*4d9c0*/  MOV R13, R78 ;  /* 0x0000004e000d7202 */ /* 0x000fe20000000f00 */
[----:B------:R-:W-:Y:S02]  /*4d9d0*/  IMAD.MOV.U32 R16, RZ, RZ, R79 ;  /* 0x000000ffff107224 */ /* 0x000fe400078e004f */
[----:B------:R-:W2:Y:S01]  /*4d9e0*/  LDL.LU.64 R82, [R1+0x4480] ;  /* 0x0044800001527983 */ /* 0x000ea20000300a00 */
[----:B---3--:R-:W-:-:S03]  /*4d9f0*/  IMAD.MOV.U32 R4, RZ, RZ, R76 ;  /* 0x000000ffff047224 */ /* 0x008fc600078e004c */
[----:B------:R-:W2:Y:S01]  /*4da00*/  LDL.LU.64 R80, [R1+0x4478] ;  /* 0x0044780001507983 */ /* 0x000ea20000300a00 */
[----:B----4-:R-:W-:-:S03]  /*4da10*/  IMAD.MOV.U32 R9, RZ, RZ, R77 ;  /* 0x000000ffff097224 */ /* 0x010fc600078e004d */
[----:B------:R-:W3:Y:S01]  /*4da20*/  LDL.LU.64 R78, [R1+0x4470] ;  /* 0x00447000014e7983 */ /* 0x000ee20000300a00 */
[----:B------:R-:W-:-:S03]  /*4da30*/  IMAD.MOV.U32 R2, RZ, RZ, R75 ;  /* 0x000000ffff027224 */ /* 0x000fc600078e004b */
[----:B------:R-:W3:Y:S01]  /*4da40*/  LDL.LU.64 R76, [R1+0x4468] ;  /* 0x00446800014c7983 */ /* 0x000ee20000300a00 */
[----:B------:R-:W-:-:S03]  /*4da50*/  IMAD.MOV.U32 R129, RZ, RZ, R73 ;  /* 0x000000ffff817224 */ /* 0x000fc600078e0049 */
[----:B------:R4:W-:Y:S04]  /*4da60*/  STL [R1+0x1d0], R72 ;  /* 0x0001d04801007387 */ /* 0x0009e80000100800 */
[----:B------:R-:W2:Y:S04]  /*4da70*/  LDL.LU.64 R74, [R1+0x4460] ;  /* 0x00446000014a7983 */ /* 0x000ea80000300a00 */
[----:B----4-:R-:W2:Y:S04]  /*4da80*/  LDL.LU.64 R72, [R1+0x4458] ;  /* 0x0044580001487983 */ /* 0x010ea80000300a00 */
[----:B------:R-:W-:Y:S04]  /*4da90*/  STL.64 [R1+0x1c0], R68 ;  /* 0x0001c04401007387 */ /* 0x000fe80000100a00 */
[----:B------:R4:W-:Y:S04]  /*4daa0*/  STL.64 [R1+0x1c8], R70 ;  /* 0x0001c84601007387 */ /* 0x0009e80000100a00 */
        /* <DEDUP_REMOVED lines=13> */
[----:B------:R-:W4:Y:S01]  /*4db80*/  LDL.LU.64 R104, [R1+0x4418] ;  /* 0x0044180001687983 */ /* 0x000f220000300a00 */
[----:B------:R-:W-:-:S15]  /*4db90*/  HMMA.1688.F32.TF32 R220, R240, R134, R220 ;  /* 0x00000086f0dc723c */ /* 0x000fde00000810dc */
[----:B------:R-:W-:-:S04]  /*4dba0*/  NOP ;  /* 0x0000000000007918 */ /* 0x000fc80000000000 */
[----:B------:R-:W-:Y:S04]  /*4dbb0*/  STL.64 [R1+0x180], R220 ;  /* 0x000180dc01007387 */ /* 0x000fe80000100a00 */
[----:B------:R1:W-:Y:S02]  /*4dbc0*/  STL.64 [R1+0x188], R222 ;  /* 0x000188de01007387 */ /* 0x0003e40000100a00 */
[C---:B-1----:R-:W-:Y:S08]  /*4dbd0*/  HMMA.1688.F32.TF32 R220, R240.reuse, R130, R184 ;  /* 0x00000082f0dc723c */ /* 0x042ff000000810b8 */
[C---:B------:R-:W-:Y:S08]  /*4dbe0*/  HMMA.1688.F32.TF32 R184, R240.reuse, R18, R28 ;  /* 0x00000012f0b8723c */ /* 0x040ff0000008101c */
        /* <DEDUP_REMOVED lines=12> */
[----:B------:R4:W-:Y:S04]  /*4dcb0*/  STL.64 [R1+0x138], R22 ;  /* 0x0001381601007387 */ /* 0x0009e80000100a00 */
[----:B------:R-:W-:Y:S04]  /*4dcc0*/  LDS R248, [R0+UR14+0x5080] ;  /* 0x0050800e00f87984 */ /* 0x000fe80008000800 */
        /* <DEDUP_REMOVED lines=43> */
[----:B------:R2:W-:Y:S04]  /*4df80*/  STL.64 [R1+0x60], R20 ;  /* 0x0000601401007387 */ /* 0x0005e80000100a00 */
[----:B------:R3:W-:Y:S04]  /*4df90*/  STL.64 [R1+0x68], R22 ;  /* 0x0000681601007387 */ /* 0x0007e80000100a00 */
[----:B--2---:R-:W2:Y:S04]  /*4dfa0*/  LDL.LU R20, [R1+0x5a0] ;  /* 0x0005a00001147983 */ /* 0x004ea80000300800 */
[----:B------:R4:W-:Y:S04]  /*4dfb0*/  STL.64 [R1+0x20], R28 ;  /* 0x0000201c01007387 */ /* 0x0009e80000100a00 */
[----:B------:R1:W-:Y:S04]  /*4dfc0*/  STL.64 [R1+0x28], R30 ;  /* 0x0000281e01007387 */ /* 0x0003e80000100a00 */
[----:B------:R1:W-:Y:S04]  /*4dfd0*/  STL.64 [R1+0x10], R24 ;  /* 0x0000101801007387 */ /* 0x0003e80000100a00 */
[----:B------:R1:W-:Y:S04]  /*4dfe0*/  STL.64 [R1+0x18], R26 ;  /* 0x0000181a01007387 */ /* 0x0003e80000100a00 */
[----:B------:R-:W2:Y:S04]  /*4dff0*/  LDL.LU R21, [R1+0x5a4] ;  /* 0x0005a40001157983 */ /* 0x000ea80000300800 */
[----:B---3--:R-:W2:Y:S04]  /*4e000*/  LDL.LU R22, [R1+0x5a8] ;  /* 0x0005a80001167983 */ /* 0x008ea80000300800 */
[----:B------:R-:W2:Y:S04]  /*4e010*/  LDL.LU R23, [R1+0x5ac] ;  /* 0x0005ac0001177983 */ /* 0x000ea80000300800 */
[----:B------:R-:W3:Y:S04]  /*4e020*/  LDL.LU R184, [R1+0x5d0] ;  /* 0x0005d00001b87983 */ /* 0x000ee80000300800 */
[----:B------:R-:W3:Y:S04]  /*4e030*/  LDL.LU R185, [R1+0x5d4] ;  /* 0x0005d40001b97983 */ /* 0x000ee80000300800 */
[----:B------:R-:W3:Y:S04]  /*4e040*/  LDL.LU R186, [R1+0x5d8] ;  /* 0x0005d80001ba7983 */ /* 0x000ee80000300800 */
[----:B------:R-:W3:Y:S04]  /*4e050*/  LDL.LU R187, [R1+0x5dc] ;  /* 0x0005dc0001bb7983 */ /* 0x000ee80000300800 */
        /* <DEDUP_REMOVED lines=24> */
[----:B----4-:R-:W4:Y:S04]  /*4e1e0*/  LDL.LU R28, [R1+0x5c0] ;  /* 0x0005c000011c7983 */ /* 0x010f280000300800 */
[----:B------:R-:W4:Y:S04]  /*4e1f0*/  LDL.LU R29, [R1+0x5c4] ;  /* 0x0005c400011d7983 */ /* 0x000f280000300800 */
[----:B-1----:R-:W4:Y:S04]  /*4e200*/  LDL.LU R30, [R1+0x5c8] ;  /* 0x0005c800011e7983 */ /* 0x002f280000300800 */
[----:B------:R-:W4:Y:S04]  /*4e210*/  LDL.LU R31, [R1+0x5cc] ;  /* 0x0005cc00011f7983 */ /* 0x000f280000300800 */
[----:B------:R-:W4:Y:S04]  /*4e220*/  LDL.LU R24, [R1+0x5b0] ;  /* 0x0005b00001187983 */ /* 0x000f280000300800 */
[----:B------:R-:W4:Y:S04]  /*4e230*/  LDL.LU R25, [R1+0x5b4] ;  /* 0x0005b40001197983 */ /* 0x000f280000300800 */
[----:B------:R-:W4:Y:S04]  /*4e240*/  LDL.LU R26, [R1+0x5b8] ;  /* 0x0005b800011a7983 */ /* 0x000f280000300800 */
[----:B------:R-:W4:Y:S01]  /*4e250*/  LDL.LU R27, [R1+0x5bc] ;  /* 0x0005bc00011b7983 */ /* 0x000f220000300800 */
[----:B------:R-:W-:Y:S03]  /*4e260*/  HMMA.1688.F32.TF32 R244, R244, R6, R236 ;  /* 0x00000006f4f4723c */ /* 0x000fe600000810ec */
[----:B------:R-:W-:Y:S04]  /*4e270*/  LDS R236, [R169+UR14+0x5080] ;  /* 0x0050800ea9ec7984 */ /* 0x000fe80008000800 */
[----:B------:R-:W-:Y:S04]  /*4e280*/  LDS R238, [R169+UR14+0x5880] ;  /* 0x0058800ea9ee7984 */ /* 0x000fe80008000800 */
[----:B------:R-:W-:Y:S04]  /*4e290*/  LDS R237, [R252+UR14+0x5080] ;  /* 0x0050800efced7984 */ /* 0x000fe80008000800 */
[----:B------:R-:W1:Y:S04]  /*4e2a0*/  LDS R239, [R252+UR14+0x5880] ;  /* 0x0058800efcef7984 */ /* 0x000e680008000800 */
[----:B------:R-:W-:Y:S04]  /*4e2b0*/  STL.64 [R1+0x42f8], R246 ;  /* 0x0042f8f601007387 */ /* 0x000fe80000100a00 */
[----:B------:R-:W-:Y:S01]  /*4e2c0*/  STL.64 [R1+0x42f0], R244 ;  /* 0x0042f0f401007387 */ /* 0x000fe20000100a00 */
[C---:B---3--:R-:W-:Y:S08]  /*4e2d0*/  HMMA.1688.F32.TF32 R92, R248.reuse, R150, R184 ;  /* 0x00000096f85c723c */ /* 0x048ff000000810b8 */
[C---:B--2---:R-:W-:Y:S08]  /*4e2e0*/  HMMA.1688.F32.TF32 R76, R248.reuse, R166, R108 ;  /* 0x000000a6f84c723c */ /* 0x044ff0000008106c */
[C---:B------:R-:W-:Y:S08]  /*4e2f0*/  HMMA.1688.F32.TF32 R68, R248.reuse, R174, R68 ;  /* 0x000000aef844723c */ /* 0x040ff00000081044 */
[C---:B------:R-:W-:Y:S11]  /*4e300*/  HMMA.1688.F32.TF32 R72, R248.reuse, R170, R112 ;  /* 0x000000aaf848723c */ /* 0x040ff60000081070 */
[----:B------:R-:W-:Y:S01]  /*4e310*/  STL.64 [R1+0x4308], R70 ;  /* 0x0043084601007387 */ /* 0x000fe20000100a00 */
[C---:B------:R-:W-:Y:S03]  /*4e320*/  HMMA.1688.F32.TF32 R80, R248.reuse, R162, R104 ;  /* 0x000000a2f850723c */ /* 0x040fe60000081068 */
[----:B------:R2:W-:Y:S05]  /*4e330*/  STL.64 [R1+0x4300], R68 ;  /* 0x0043004401007387 */ /* 0x0005ea0000100a00 */
[C---:B------:R-:W-:Y:S01]  /*4e340*/  HMMA.1688.F32.TF32 R84, R248.reuse, R158, R240 ;  /* 0x0000009ef854723c */ /* 0x040fe200000810f0 */
[----:B------:R-:W-:Y:S07]  /*4e350*/  STL.64 [R1+0x4318], R74 ;  /* 0x0043184a01007387 */ /* 0x000fee0000100a00 */
[C---:B------:R-:W-:Y:S01]  /*4e360*/  HMMA.1688.F32.TF32 R88, R248.reuse, R154, R220 ;  /* 0x0000009af858723c */ /* 0x040fe200000810dc */
[----:B------:R3:W-:Y:S04]  /*4e370*/  STL.64 [R1+0x4310], R72 ;  /* 0x0043104801007387 */ /* 0x0007e80000100a00 */
[----:B------:R-:W-:Y:S03]  /*4e380*/  STL.64 [R1+0x4328], R78 ;  /* 0x0043284e01007387 */ /* 0x000fe60000100a00 */
[C---:B----4-:R-:W-:Y:S01]  /*4e390*/  HMMA.1688.F32.TF32 R96, R248.reuse, R146, R28 ;  /* 0x00000092f860723c */ /* 0x050fe2000008101c */
[----:B------:R4:W-:Y:S04]  /*4e3a0*/  STL.64 [R1+0x4320], R76 ;  /* 0x0043204c01007387 */ /* 0x0009e80000100a00 */
[----:B------:R-:W-:Y:S03]  /*4e3b0*/  STL.64 [R1+0x4338], R82 ;  /* 0x0043385201007387 */ /* 0x000fe60000100a00 */
[C---:B------:R-:W-:Y:S01]  /*4e3c0*/  HMMA.1688.F32.TF32 R100, R248.reuse, R142, R24 ;  /* 0x0000008ef864723c */ /* 0x040fe20000081018 */
[----:B------:R-:W-:Y:S04]  /*4e3d0*/  STL.64 [R1+0x4330], R80 ;  /* 0x0043305001007387 */ /* 0x000fe80000100a00 */
[----:B------:R-:W-:Y:S04]  /*4e3e0*/  STL.64 [R1+0x4348], R86 ;  /* 0x0043485601007387 */ /* 0x000fe80000100a00 */
[----:B------:R-:W-:Y:S04]  /*4e3f0*/  STL.64 [R1+0x4340], R84 ;  /* 0x0043405401007387 */ /* 0x000fe80000100a00 */
[----:B------:R-:W-:Y:S04]  /*4e400*/  STL.64 [R1+0x4358], R90 ;  /* 0x0043585a01007387 */ /* 0x000fe80000100a00 */
[----:B------:R-:W-:Y:S04]  /*4e410*/  STL.64 [R1+0x4350], R88 ;  /* 0x0043505801007387 */ /* 0x000fe80000100a00 */
[----:B------:R-:W-:Y:S04]  /*4e420*/  STL.64 [R1+0x4368], R94 ;  /* 0x0043685e01007387 */ /* 0x000fe80000100a00 */
[----:B------:R-:W-:Y:S01]  /*4e430*/  STL.64 [R1+0x4360], R92 ;  /* 0x0043605c01007387 */ /* 0x000fe20000100a00 */
[----:B------:R-:W-:Y:S03]  /*4e440*/  HMMA.1688.F32.TF32 R104, R248, R138, R20 ;  /* 0x0000008af868723c */ /* 0x000fe60000081014 */
        /* <DEDUP_REMOVED lines=40> */
[----:B--2---:R-:W2:Y:S04]  /*4e6d0*/  LDL.LU R68, [R1+0x3d0] ;  /* 0x0003d00001447983 */ /* 0x004ea80000300800 */
[----:B------:R-:W2:Y:S04]  /*4e6e0*/  LDL.LU R69, [R1+0x3d4] ;  /* 0x0003d40001457983 */ /* 0x000ea80000300800 */
[----:B------:R-:W2:Y:S04]  /*4e6f0*/  LDL.LU R70, [R1+0x3d8] ;  /* 0x0003d80001467983 */ /* 0x000ea80000300800 */
[----:B------:R-:W2:Y:S04]  /*4e700*/  LDL.LU R71, [R1+0x3dc] ;  /* 0x0003dc0001477983 */ /* 0x000ea80000300800 */
[----:B---3--:R-:W3:Y:S04]  /*4e710*/  LDL.LU R72, [R1+0x3e0] ;  /* 0x0003e00001487983 */ /* 0x008ee80000300800 */
        /* <DEDUP_REMOVED lines=15> */
[----:B------:R-:W-:Y:S04]  /*4e810*/  STL.64 [R1+0x4398], R106 ;  /* 0x0043986a01007387 */ /* 0x000fe80000100a00 */
[----:B------:R-:W-:Y:S01]  /*4e820*/  STL.64 [R1+0x4390], R104 ;  /* 0x0043906801007387 */ /* 0x000fe20000100a00 */
[----:B-1----:R-:W-:Y:S08]  /*4e830*/  HMMA.1688.F32.TF32 R20, R236, R146, R20 ;  /* 0x00000092ec14723c */ /* 0x002ff00000081014 */
[C---:B----4-:R-:W-:Y:S08]  /*4e840*/  HMMA.1688.F32.TF32 R120, R248.reuse, R14, R120 ;  /* 0x0000000ef878723c */ /* 0x050ff00000081078 */
[C---:B------:R-:W-:Y:S08]  /*4e850*/  HMMA.1688.F32.TF32 R116, R248.reuse, R18, R116 ;  /* 0x00000012f874723c */ /* 0x040ff00000081074 */
[C---:B------:R-:W-:Y:S08]  /*4e860*/  HMMA.1688.F32.TF32 R112, R248.reuse, R130, R112 ;  /* 0x00000082f870723c */ /* 0x040ff00000081070 */
[C---:B------:R-:W-:Y:S08]  /*4e870*/  HMMA.1688.F32.TF32 R108, R248.reuse, R134, R108 ;  /* 0x00000086f86c723c */ /* 0x040ff0000008106c */
[C---:B------:R-:W-:Y:S08]  /*4e880*/  HMMA.1688.F32.TF32 R124, R248.reuse, R10, R124 ;  /* 0x0000000af87c723c */ /* 0x040ff0000008107c */
[----:B------:R-:W-:Y:S01]  /*4e890*/  HMMA.1688.F32.TF32 R248, R248, R6, R240 ;  /* 0x00000006f8f8723c */ /* 0x000fe200000810f0 */
[----:B------:R-:W-:Y:S10]  /*4e8a0*/  LDS R240, [R0+UR14+0x5100] ;  /* 0x0051000e00f07984 */ /* 0x000ff40008000800 */
[----:B------:R-:W-:Y:S01]  /*4e8b0*/  STL [R1+0x42ec], R124 ;  /* 0x0042ec7c01007387 */ /* 0x000fe20000100800 */
[C---:B--2---:R-:W-:Y:S03]  /*4e8c0*/  HMMA.1688.F32.TF32 R68, R236.reuse, R170, R68 ;  /* 0x000000aaec44723c */ /* 0x044fe60000081044 */
[----:B------:R-:W-:Y:S05]  /*4e8d0*/  STL [R1+0x42e8], R125 ;  /* 0x0042e87d01007387 */ /* 0x000fea0000100800 */
[C---:B---3--:R-:W-:Y:S01]  /*4e8e0*/  HMMA.1688.F32.TF32 R72, R236.reuse, R174, R72 ;  /* 0x000000aeec48723c */ /* 0x048fe20000081048 */
[----:B------:R-:W-:Y:S04]  /*4e8f0*/  STL [R1+0x42e4], R126 ;  /* 0x0042e47e01007387 */ /* 0x000fe80000100800 */
[----:B------:R-:W-:Y:S04]  /*4e900*/  STL [R1+0x42e0], R127 ;  /* 0x0042e07f01007387 */ /* 0x000fe80000100800 */
[----:B------:R-:W-:Y:S04]  /*4e910*/  STL [R1+0x42dc], R248 ;  /* 0x0042dcf801007387 */ /* 0x000fe80000100800 */
[----:B------:R-:W-:Y:S04]  /*4e920*/  STL [R1+0x42d8], R249 ;  /* 0x0042d8f901007387 */ /* 0x000fe80000100800 */
[----:B------:R-:W-:Y:S01]  /*4e930*/  STL [R1+0x42d4], R250 ;  /* 0x0042d4fa01007387 */ /* 0x000fe20000100800 */
[C---:B------:R-:W-:Y:S03]  /*4e940*/  HMMA.1688.F32.TF32 R76, R236.reuse, R166, R244 ;  /* 0x000000a6ec4c723c */ /* 0x040fe600000810f4 */
[----:B------:R-:W-:Y:S04]  /*4e950*/  STL [R1+0x42d0], R251 ;  /* 0x0042d0fb01007387 */ /* 0x000fe80000100800 */
[----:B------:R-:W-:Y:S04]  /*4e960*/  STL.64 [R1], R72 ;  /* 0x0000004801007387 */ /* 0x000fe80000100a00 */
[----:B------:R1:W-:Y:S04]  /*4e970*/  STL.64 [R1+0x8], R74 ;  /* 0x0000084a01007387 */ /* 0x0003e80000100a00 */
[----:B------:R-:W-:Y:S01]  /*4e980*/  STL.64 [R1+0x230], R68 ;  /* 0x0002304401007387 */ /* 0x000fe20000100a00 */
[C---:B------:R-:W-:Y:S03]  /*4e990*/  HMMA.1688.F32.TF32 R28, R236.reuse, R154, R28 ;  /* 0x0000009aec1c723c */ /* 0x040fe6000008101c */
[----:B------:R2:W-:Y:S04]  /*4e9a0*/  STL.64 [R1+0x238], R70 ;  /* 0x0002384601007387 */ /* 0x0005e80000100a00 */
[----:B------:R-:W-:Y:S01]  /*4e9b0*/  LDS R242, [R0+UR14+0x5900] ;  /* 0x0059000e00f27984 */ /* 0x000fe20008000800 */
[C---:B-1----:R-:W-:Y:S03]  /*4e9c0*/  HMMA.1688.F32.TF32 R72, R236.reuse, R162, R220 ;  /* 0x000000a2ec48723c */ /* 0x042fe600000810dc */
[----:B------:R-:W-:Y:S04]  /*4e9d0*/  LDS R241, [R3+UR14+0x5100] ;  /* 0x0051000e03f17984 */ /* 0x000fe80008000800 */
[----:B------:R-:W1:Y:S01]  /*4e9e0*/  LDS R243, [R3+UR14+0x5900] ;  /* 0x0059000e03f37984 */ /* 0x000e620008000800 */
[C---:B--2---:R-:W-:Y:S08]  /*4e9f0*/  HMMA.1688.F32.TF32 R68, R236.reuse, R158, R184 ;  /* 0x0000009eec44723c */ /* 0x044ff000000810b8 */
[----:B------:R-:W-:Y:S01]  /*4ea00*/  HMMA.1688.F32.TF32 R24, R236, R150, R24 ;  /* 0x00000096ec18723c */ /* 0x000fe20000081018 */
[----:B------:R-:W-:Y:S04]  /*4ea10*/  STL.64 [R1+0x240], R76 ;  /* 0x0002404c01007387 */ /* 0x000fe80000100a00 */
[----:B------:R-:W-:Y:S04]  /*4ea20*/  STL.64 [R1+0x248], R78 ;  /* 0x0002484e01007387 */ /* 0x000fe80000100a00 */
[----:B------:R-:W-:Y:S04]  /*4ea30*/  STL.64 [R1+0x250], R72 ;  /* 0x0002504801007387 */ /* 0x000fe80000100a00 */
[----:B------:R-:W-:Y:S04]  /*4ea40*/  STL.64 [R1+0x258], R74 ;  /* 0x0002584a01007387 */ /* 0x000fe80000100a00 */
[----:B------:R2:W-:Y:S04]  /*4ea50*/  STL [R1+0x26c], R71 ;  /* 0x00026c4701007387 */ /* 0x0005e80000100800 */
[----:B------:R-:W-:Y:S04]  /*4ea60*/  STL.64 [R1+0x380], R28 ;  /* 0x0003801c01007387 */ /* 0x000fe80000100a00 */
[----:B------:R-:W-:Y:S04]  /*4ea70*/  STL [R1+0x388], R30 ;  /* 0x0003881e01007387 */ /* 0x000fe80000100800 */
[----:B------:R-:W-:Y:S04]  /*4ea80*/  STL.64 [R1+0x3a0], R24 ;  /* 0x0003a01801007387 */ /* 0x000fe80000100a00 */
[----:B------:R-:W-:Y:S04]  /*4ea90*/  STL [R1+0x3a8], R26 ;  /* 0x0003a81a01007387 */ /* 0x000fe80000100800 */
[----:B------:R-:W3:Y:S04]  /*4eaa0*/  LDL.LU R244, [R1+0x630] ;  /* 0x0006300001f47983 */ /* 0x000ee80000300800 */
[----:B------:R4:W-:Y:S01]  /*4eab0*/  STL.64 [R1+0x3c0], R20 ;  /* 0x0003c01401007387 */ /* 0x0009e20000100a00 */
[----:B------:R-:W-:-:S03]  /*4eac0*/  IMAD.MOV.U32 R125, RZ, RZ, R68 ;  /* 0x000000ffff7d7224 */ /* 0x000fc600078e0044 */
[----:B------:R1:W-:Y:S01]  /*4ead0*/  STL.64 [R1+0x3c8], R22 ;  /* 0x0003c81601007387 */ /* 0x0003e20000100a00 */
[----:B------:R-:W-:-:S03]  /*4eae0*/  MOV R126, R69 ;  /* 0x00000045007e7202 */ /* 0x000fc60000000f00 */
[----:B------:R-:W3:Y:S01]  /*4eaf0*/  LDL.LU R245, [R1+0x634] ;  /* 0x0006340001f57983 */ /* 0x000ee20000300800 */
[----:B------:R-:W-:-:S03]  /*4eb00*/  IMAD.MOV.U32 R127, RZ, RZ, R70 ;  /* 0x000000ffff7f7224 */ /* 0x000fc600078e0046 */
[----:B------:R-:W3:Y:S04]  /*4eb10*/  LDL.LU R246, [R1+0x638] ;  /* 0x0006380001f67983 */ /* 0x000ee80000300800 */
[----:B------:R-:W3:Y:S04]  /*4eb20*/  LDL.LU R247, [R1+0x63c] ;  /* 0x00063c0001f77983 */ /* 0x000ee80000300800 */
[----:B------:R-:W3:Y:S04]  /*4eb30*/  LDL.LU R68, [R1+0x670] ;  /* 0x0006700001447983 */ /* 0x000ee80000300800 */
[----:B------:R-:W3:Y:S04]  /*4eb40*/  LDL.LU R69, [R1+0x674] ;  /* 0x0006740001457983 */ /* 0x000ee80000300800 */
[----:B------:R-:W3:Y:S04]  /*4eb50*/  LDL.LU R70, [R1+0x678] ;  /* 0x0006780001467983 */ /* 0x000ee80000300800 */
[----:B--2---:R-:W3:Y:S04]  /*4eb60*/  LDL.LU R71, [R1+0x67c] ;  /* 0x00067c0001477983 */ /* 0x004ee80000300800 */
        /* <DEDUP_REMOVED lines=14> */
[----:B-1----:R-:W4:Y:S01]  /*4ec50*/  LDL.LU R22, [R1+0x2e8] ;  /* 0x0002e80001167983 */ /* 0x002f220000300800 */
[----:B------:R-:W-:-:S03]  /*4ec60*/  IMAD.MOV.U32 R124, RZ, RZ, R31 ;  /* 0x000000ffff7c7224 */ /* 0x000fc600078e001f */
        /* <DEDUP_REMOVED lines=13> */
[----:B------:R-:W-:-:S03]  /*4ed40*/  MOV R248, R27 ;  /* 0x0000001b00f87202 */ /* 0x000fc60000000f00 */
        /* <DEDUP_REMOVED lines=28> */
[C---:B----4-:R-:W-:Y:S08]  /*4ef10*/  HMMA.1688.F32.TF32 R20, R236.reuse, R18, R20 ;  /* 0x00000012ec14723c */ /* 0x050ff00000081014 */
[C---:B--2---:R-:W-:Y:S08]  /*4ef20*/  HMMA.1688.F32.TF32 R28, R236.reuse, R134, R28 ;  /* 0x00000086ec1c723c */ /* 0x044ff0000008101c */
[C---:B---3--:R-:W-:Y:S08]  /*4ef30*/  HMMA.1688.F32.TF32 R220, R236.reuse, R142, R220 ;  /* 0x0000008eecdc723c */ /* 0x048ff000000810dc */
[----:B------:R-:W-:Y:S11]  /*4ef40*/  HMMA.1688.F32.TF32 R184, R236, R138, R184 ;  /* 0x0000008aecb8723c */ /* 0x000ff600000810b8 */
[----:B------:R1:W-:Y:S01]  /*4ef50*/  STL [R1+0x47c], R223 ;  /* 0x00047cdf01007387 */ /* 0x0003e20000100800 */
[----:B------:R-:W-:Y:S01]  /*4ef60*/  MOV R251, R222 ;  /* 0x000000de00fb7202 */ /* 0x000fe20000000f00 */
[----:B------:R-:W-:-:S02]  /*4ef70*/  IMAD.MOV.U32 R249, RZ, RZ, R220 ;  /* 0x000000fffff97224 */ /* 0x000fc400078e00dc */
[----:B------:R-:W-:Y:S01]  /*4ef80*/  IMAD.MOV.U32 R250, RZ, RZ, R221 ;  /* 0x000000fffffa7224 */ /* 0x000fe200078e00dd */
[----:B-1----:R-:W2:Y:S01]  /*4ef90*/  LDL.LU.64 R222, [R1+0x4410] ;  /* 0x0044100001de7983 */ /* 0x002ea20000300a00 */
[----:B------:R-:W-:Y:S03]  /*4efa0*/  HMMA.1688.F32.TF32 R24, R236, R130, R24 ;  /* 0x00000082ec18723c */ /* 0x000fe60000081018 */
        /* <DEDUP_REMOVED lines=16> */
[----:B------:R-:W2:Y:S01]  /*4f0b0*/  LDL.LU.64 R20, [R1+0x43c8] ;  /* 0x0043c80001147983 */ /* 0x000ea20000300a00 */
[C---:B------:R-:W-:Y:S08]  /*4f0c0*/  HMMA.1688.F32.TF32 R100, R240.reuse, R170, R100 ;  /* 0x000000aaf064723c */ /* 0x040ff00000081064 */
[C---:B------:R-:W-:Y:S08]  /*4f0d0*/  HMMA.1688.F32.TF32 R84, R240.reuse, R154, R84 ;  /* 0x0000009af054723c */ /* 0x040ff00000081054 */
[----:B------:R-:W-:Y:S08]  /*4f0e0*/  HMMA.1688.F32.TF32 R72, R240, R142, R72 ;  /* 0x0000008ef048723c */ /* 0x000ff00000081048 */
[----:B--2---:R-:W-:-:S15]  /*4f0f0*/  HMMA.1688.F32.TF32 R20, R236, R14, R20 ;  /* 0x0000000eec14723c */ /* 0x004fde0000081014 */
[----:B------:R-:W-:-:S04]  /*4f100*/  NOP ;  /* 0x0000000000007918 */ /* 0x000fc80000000000 */
[----:B------:R-:W-:Y:S04]  /*4f110*/  STL.64 [R1+0x420], R20 ;  /* 0x0004201401007387 */ /* 0x000fe80000100a00 */
[----:B------:R1:W-:Y:S02]  /*4f120*/  STL.64 [R1+0x428], R22 ;  /* 0x0004281601007387 */ /* 0x0003e40000100a00 */
[C---:B-1----:R-:W-:Y:S08]  /*4f130*/  HMMA.1688.F32.TF32 R20, R236.reuse, R10, R24 ;  /* 0x0000000aec14723c */ /* 0x042ff00000081018 */
[----:B----4-:R-:W-:Y:S08]  /*4f140*/  HMMA.1688.F32.TF32 R236, R236, R6, R28 ;  /* 0x00000006ecec723c */ /* 0x010ff0000008101c */
[C---:B------:R-:W-:Y:S11]  /*4f150*/  HMMA.1688.F32.TF32 R24, R240.reuse, R174, R104 ;  /* 0x000000aef018723c */ /* 0x040ff60000081068 */
[----:B------:R-:W-:Y:S04]  /*4f160*/  STL [R1+0x42cc], R236 ;  /* 0x0042ccec01007387 */ /* 0x000fe80000100800 */
[----:B------:R-:W-:Y:S04]  /*4f170*/  STL.64 [R1+0x410], R20 ;  /* 0x0004101401007387 */ /* 0x000fe80000100a00 */
[----:B------:R-:W-:Y:S04]  /*4f180*/  STL.64 [R1+0x418], R22 ;  /* 0x0004181601007387 */ /* 0x000fe80000100a00 */
[----:B------:R-:W-:Y:S04]  /*4f190*/  STL [R1+0x42c8], R237 ;  /* 0x0042c8ed01007387 */ /* 0x000fe80000100800 */
[----:B------:R-:W-:Y:S04]  /*4f1a0*/  STL [R1+0x42c4], R238 ;  /* 0x0042c4ee01007387 */ /* 0x000fe80000100800 */
[----:B------:R-:W-:Y:S04]  /*4f1b0*/  STL [R1+0x42c0], R239 ;  /* 0x0042c0ef01007387 */ /* 0x000fe80000100800 */
[----:B------:R-:W-:Y:S04]  /*4f1c0*/  STL.64 [R1+0x490], R24 ;  /* 0x0004901801007387 */ /* 0x000fe80000100a00 */
[----:B------:R1:W-:Y:S01]  /*4f1d0*/  STL.64 [R1+0x498], R26 ;  /* 0x0004981a01007387 */ /* 0x0003e20000100a00 */
[C---:B------:R-:W-:Y:S03]  /*4f1e0*/  HMMA.1688.F32.TF32 R28, R240.reuse, R166, R96 ;  /* 0x000000a6f01c723c */ /* 0x040fe60000081060 */
[----:B------:R-:W-:Y:S04]  /*4f1f0*/  LDS R20, [R169+UR14+0x5100] ;  /* 0x0051000ea9147984 */ /* 0x000fe80008000800 */
[----:B------:R-:W-:Y:S01]  /*4f200*/  LDS R22, [R169+UR14+0x5900] ;  /* 0x0059000ea9167984 */ /* 0x000fe20008000800 */
[----:B-1----:R-:W-:Y:S03]  /*4f210*/  HMMA.1688.F32.TF32 R24, R240, R162, R92 ;  /* 0x000000a2f018723c */ /* 0x002fe6000008105c */
[----:B------:R-:W-:Y:S04]  /*4f220*/  STL.64 [R1+0x4b0], R100 ;  /* 0x0004b06401007387 */ /* 0x000fe80000100a00 */
[----:B------:R-:W-:Y:S04]  /*4f230*/  LDS R21, [R252+UR14+0x5100] ;  /* 0x0051000efc157984 */ /* 0x000fe80008000800 */
[----:B------:R-:W1:Y:S08]  /*4f240*/  LDS R23, [R252+UR14+0x5900] ;  /* 0x0059000efc177984 */ /* 0x000e700008000800 */
[----:B------:R-:W-:Y:S01]  /*4f250*/  IMAD.MOV.U32 R236, RZ, RZ, R24 ;  /* 0x000000ffffec7224 */ /* 0x000fe200078e0018 */
[----:B------:R-:W-:Y:S01]  /*4f260*/  MOV R238, R26 ;  /* 0x0000001a00ee7202 */ /* 0x000fe20000000f00 */
[----:B------:R-:W-:-:S02]  /*4f270*/  IMAD.MOV.U32 R237, RZ, RZ, R25 ;  /* 0x000000ffffed7224 */ /* 0x000fc400078e0019 */
[----:B------:R-:W-:Y:S02]  /*4f280*/  IMAD.MOV.U32 R239, RZ, RZ, R27 ;  /* 0x000000ffffef7224 */ /* 0x000fe400078e001b */
[C---:B------:R-:W-:Y:S01]  /*4f290*/  HMMA.1688.F32.TF32 R24, R240.reuse, R158, R88 ;  /* 0x0000009ef018723c */ /* 0x040fe20000081058 */
[----:B------:R-:W-:Y:S04]  /*4f2a0*/  STL.64 [R1+0x4b8], R102 ;  /* 0x0004b86601007387 */ /* 0x000fe80000100a00 */
[----:B------:R-:W-:Y:S04]  /*4f2b0*/  STL.64 [R1+0x4d0], R28 ;  /* 0x0004d01c01007387 */ /* 0x000fe80000100a00 */
[----:B------:R2:W-:Y:S10]  /*4f2c0*/  STL.64 [R1+0x4d8], R30 ;  /* 0x0004d81e01007387 */ /* 0x0005f40000100a00 */
[----:B------:R-:W-:Y:S01]  /*4f2d0*/  STL.64 [R1+0x570], R24 ;  /* 0x0005701801007387 */ /* 0x000fe20000100a00 */
[C---:B--2---:R-:W-:Y:S03]  /*4f2e0*/  HMMA.1688.F32.TF32 R28, R240.reuse, R150, R80 ;  /* 0x00000096f01c723c */ /* 0x044fe60000081050 */
[----:B------:R2:W-:Y:S05]  /*4f2f0*/  STL.64 [R1+0x578], R26 ;  /* 0x0005781a01007387 */ /* 0x0005ea0000100a00 */
[C---:B--2---:R-:W-:Y:S01]  /*4f300*/  HMMA.1688.F32.TF32 R24, R240.reuse, R146, R76 ;  /* 0x00000092f018723c */ /* 0x044fe2000008104c */
[----:B------:R-:W-:Y:S04]  /*4f310*/  STL.64 [R1+0x590], R84 ;  /* 0x0005905401007387 */ /* 0x000fe80000100a00 */
[----:B------:R-:W-:Y:S06]  /*4f320*/  STL.64 [R1+0x598], R86 ;  /* 0x0005985601007387 */ /* 0x000fec0000100a00 */
[----:B------:R-:W-:Y:S04]  /*4f330*/  STL.64 [R1+0x5b0], R28 ;  /* 0x0005b01c01007387 */ /* 0x000fe80000100a00 */
[----:B------:R2:W-:Y:S04]  /*4f340*/  STL.64 [R1+0x5b8], R30 ;  /* 0x0005b81e01007387 */ /* 0x0005e80000100a00 */
[----:B------:R-:W-:Y:S04]  /*4f350*/  STL.64 [R1+0x5d0], R24 ;  /* 0x0005d01801007387 */ /* 0x000fe80000100a00 */
[----:B------:R4:W-:Y:S01]  /*4f360*/  STL.64 [R1+0x5d8], R26 ;  /* 0x0005d81a01007387 */ /* 0x0009e20000100a00 */
[C---:B--2---:R-:W-:Y:S08]  /*4f370*/  HMMA.1688.F32.TF32 R28, R240.reuse, R138, R68 ;  /* 0x0000008af01c723c */ /* 0x044ff00000081044 */
[C---:B----4-:R-:W-:Y:S01]  /*4f380*/  HMMA.1688.F32.TF32 R24, R240.reuse, R134, R244 ;  /* 0x00000086f018723c */ /* 0x050fe200000810f4 */
[----:B------:R2:W-:Y:S04]  /*4f390*/  STL.64 [R1+0x5f0], R72 ;  /* 0x0005f04801007387 */ /* 0x0005e80000100a00 */
[----:B------:R4:W-:Y:S04]  /*4f3a0*/  STL.64 [R1+0x5f8], R74 ;  /* 0x0005f84a01007387 */ /* 0x0009e80000100a00 */
[----:B------:R-:W3:Y:S04]  /*4f3b0*/  LDL.LU R68, [R1+0x40] ;  /* 0x0000400001447983 */ /* 0x000ee80000300800 */
[----:B------:R-:W-:Y:S04]  /*4f3c0*/  STL.64 [R1+0x610], R28 ;  /* 0x0006101c01007387 */ /* 0x000fe80000100a00 */
[----:B------:R-:W-:Y:S04]  /*4f3d0*/  STL.64 [R1+0x618], R30 ;  /* 0x0006181e01007387 */ /* 0x000fe80000100a00 */
[----:B------:R1:W-:Y:S04]  /*4f3e0*/  STL.64 [R1+0x630], R24 ;  /* 0x0006301801007387 */ /* 0x0003e80000100a00 */
[----:B------:R1:W-:Y:S04]  /*4f3f0*/  STL.64 [R1+0x638], R26 ;  /* 0x0006381a01007387 */ /* 0x0003e80000100a00 */
[----:B------:R-:W3:Y:S04]  /*4f400*/  LDL.LU R69, [R1+0x44] ;  /* 0x0000440001457983 */ /* 0x000ee80000300800 */
[----:B------:R-:W3:Y:S04]  /*4f410*/  LDL.LU R70, [R1+0x48] ;  /* 0x0000480001467983 */ /* 0x000ee80000300800 */
[----:B------:R-:W3:Y:S04]  /*4f420*/  LDL.LU R71, [R1+0x4c] ;  /* 0x00004c0001477983 */ /* 0x000ee80000300800 */
[----:B--2---:R-:W2:Y:S04]  /*4f430*/  LDL.LU R72, [R1+0x50] ;  /* 0x0000500001487983 */ /* 0x004ea80000300800 */
[----:B------:R-:W2:Y:S04]  /*4f440*/  LDL.LU R73, [R1+0x54] ;  /* 0x0000540001497983 */ /* 0x000ea80000300800 */
[----:B----4-:R-:W2:Y:S04]  /*4f450*/  LDL.LU R74, [R1+0x58] ;  /* 0x00005800014a7983 */ /* 0x010ea80000300800 */
[----:B------:R-:W2:Y:S04]  /*4f460*/  LDL.LU R75, [R1+0x5c] ;  /* 0x00005c00014b7983 */ /* 0x000ea80000300800 */
[----:B------:R-:W4:Y:S04]  /*4f470*/  LDL.LU R100, [R1+0x620] ;  /* 0x0006200001647983 */ /* 0x000f280000300800 */
[----:B------:R-:W4:Y:S04]  /*4f480*/  LDL.LU R101, [R1+0x624] ;  /* 0x0006240001657983 */ /* 0x000f280000300800 */
[----:B------:R-:W4:Y:S04]  /*4f490*/  LDL.LU R102, [R1+0x628] ;  /* 0x0006280001667983 */ /* 0x000f280000300800 */
[----:B------:R-:W4:Y:S04]  /*4f4a0*/  LDL.LU R103, [R1+0x62c] ;  /* 0x00062c0001677983 */ /* 0x000f280000300800 */
[----:B-1----:R-:W2:Y:S04]  /*4f4b0*/  LDL.LU R24, [R1+0x660] ;  /* 0x0006600001187983 */ /* 0x002ea80000300800 */
        /* <DEDUP_REMOVED lines=40> */
[----:B---3--:R-:W-:-:S15]  /*4f740*/  HMMA.1688.F32.TF32 R28, R240, R130, R28 ;  /* 0x00000082f01c723c */ /* 0x008fde000008101c */
[----:B------:R-:W-:-:S04]  /*4f750*/  NOP ;  /* 0x0000000000007918 */ /* 0x000fc80000000000 */
[----:B------:R-:W-:Y:S04]  /*4f760*/  STL.64 [R1+0x650], R28 ;  /* 0x0006501c01007387 */ /* 0x000fe80000100a00 */
[----:B------:R4:W-:Y:S04]  /*4f770*/  STL.64 [R1+0x658], R30 ;  /* 0x0006581e01007387 */ /* 0x0009e80000100a00 */
[----:B------:R-:W-:Y:S04]  /*4f780*/  STL.64 [R1+0x670], R24 ;  /* 0x0006701801007387 */ /* 0x000fe80000100a00 */
[----:B------:R1:W-:Y:S01]  /*4f790*/  STL.64 [R1+0x678], R26 ;  /* 0x0006781a01007387 */ /* 0x0003e20000100a00 */
[C---:B----4-:R-:W-:Y:S08]  /*4f7a0*/  HMMA.1688.F32.TF32 R28, R240.reuse, R14, R104 ;  /* 0x0000000ef01c723c */ /* 0x050ff00000081068 */
[C---:B-1----:R-:W-:Y:S08]  /*4f7b0*/  HMMA.1688.F32.TF32 R24, R240.reuse, R10, R100 ;  /* 0x0000000af018723c */ /* 0x042ff00000081064 */
[----:B------:R-:W-:Y:S03]  /*4f7c0*/  HMMA.1688.F32.TF32 R240, R240, R6, R96 ;  /* 0x00000006f0f0723c */ /* 0x000fe60000081060 */
[----:B------:R-:W-:Y:S04]  /*4f7d0*/  STL.64 [R1+0x690], R28 ;  /* 0x0006901c01007387 */ /* 0x000fe80000100a00 */
[----:B------:R-:W-:Y:S04]  /*4f7e0*/  STL.64 [R1+0x698], R30 ;  /* 0x0006981e01007387 */ /* 0x000fe80000100a00 */
[----:B------:R-:W-:Y:S01]  /*4f7f0*/  STL.64 [R1+0x6c8], R26 ;  /* 0x0006c81a01007387 */ /* 0x000fe20000100a00 */
[C---:B------:R-:W-:Y:S08]  /*4f800*/  HMMA.1688.F32.TF32 R92, R20.reuse, R174, R92 ;  /* 0x000000ae145c723c */ /* 0x040ff0000008105c */
[C---:B------:R-:W-:Y:S01]  /*4f810*/  HMMA.1688.F32.TF32 R84, R20.reuse, R166, R84 ;  /* 0x000000a61454723c */ /* 0x040fe20000081054 */
[----:B------:R1:W-:Y:S04]  /*4f820*/  STL [R1+0x42bc], R240 ;  /* 0x0042bcf001007387 */ /* 0x0003e80000100800 */
[----:B------:R-:W-:Y:S03]  /*4f830*/  STL [R1+0x42b8], R241 ;  /* 0x0042b8f101007387 */ /* 0x000fe60000100800 */
[C---:B------:R-:W-:Y:S08]  /*4f840*/  HMMA.1688.F32.TF32 R88, R20.reuse, R170, R88 ;  /* 0x000000aa1458723c */ /* 0x040ff00000081058 */
[C---:B------:R-:W-:Y:S01]  /*4f850*/  HMMA.1688.F32.TF32 R80, R20.reuse, R162, R80 ;  /* 0x000000a21450723c */ /* 0x040fe20000081050 */
[----:B------:R2:W-:Y:S04]  /*4f860*/  STL [R1+0x42b4], R242 ;  /* 0x0042b4f201007387 */ /* 0x0005e80000100800 */
[----:B------:R3:W-:Y:S03]  /*4f870*/  STL [R1+0x42b0], R243 ;  /* 0x0042b0f301007387 */ /* 0x0007e60000100800 */
[C---:B------:R-:W-:Y:S08]  /*4f880*/  HMMA.1688.F32.TF32 R100, R20.reuse, R142, R184 ;  /* 0x0000008e1464723c */ /* 0x040ff000000810b8 */
[C---:B------:R-:W-:Y:S08]  /*4f890*/  HMMA.1688.F32.TF32 R104, R20.reuse, R134, R228 ;  /* 0x000000861468723c */ /* 0x040ff000000810e4 */
[C---:B------:R-:W-:Y:S01]  /*4f8a0*/  HMMA.1688.F32.TF32 R36, R20.reuse, R18, R36 ;  /* 0x000000121424723c */ /* 0x040fe20000081024 */
[----:B-1----:R-:W-:Y:S01]  /*4f8b0*/  IMAD.MOV.U32 R240, RZ, RZ, R80 ;  /* 0x000000fffff07224 */ /* 0x002fe200078e0050 */
[----:B--2---:R-:W-:Y:S01]  /*4f8c0*/  MOV R242, R82 ;  /* 0x0000005200f27202 */ /* 0x004fe20000000f00 */
[----:B------:R-:W-:Y:S01]  /*4f8d0*/  IMAD.MOV.U32 R241, RZ, RZ, R81 ;  /* 0x000000fffff17224 */ /* 0x000fe200078e0051 */
[----:B------:R-:W-:Y:S01]  /*4f8e0*/  MOV R173, R25 ;  /* 0x0000001900ad7202 */ /* 0x000fe20000000f00 */
[----:B---3--:R-:W-:Y:S01]  /*4f8f0*/  IMAD.MOV.U32 R243, RZ, RZ, R83 ;  /* 0x000000fffff37224 */ /* 0x008fe200078e0053 */
[----:B------:R-:W-:Y:S02]  /*4f900*/  STL.64 [R1+0x6e0], R92 ;  /* 0x0006e05c01007387 */ /* 0x000fe40000100a00 */
[C---:B------:R-:W-:Y:S01]  /*4f910*/  HMMA.1688.F32.TF32 R80, R20.reuse, R158, R76 ;  /* 0x0000009e1450723c */ /* 0x040fe2000008104c */
[----:B------:R-:W-:Y:S01]  /*4f920*/  IMAD.MOV.U32 R172, RZ, RZ, R24 ;  /* 0x000000ffffac7224 */ /* 0x000fe200078e0018 */
[----:B------:R-:W-:Y:S04]  /*4f930*/  STL.64 [R1+0x6e8], R94 ;  /* 0x0006e85e01007387 */ /* 0x000fe80000100a00 */
[----:B------:R-:W-:Y:S02]  /*4f940*/  LDS R26, [R0+UR14+0x5980] ;  /* 0x0059800e001a7984 */ /* 0x000fe40008000800 */
[C---:B------:R-:W-:Y:S02]  /*4f950*/  HMMA.1688.F32.TF32 R76, R20.reuse, R154, R72 ;  /* 0x0000009a144c723c */ /* 0x040fe40000081048 */
[----:B------:R-:W-:Y:S04]  /*4f960*/  LDS R24, [R0+UR14+0x5180] ;  /* 0x0051800e00187984 */ /* 0x000fe80008000800 */
[----:B------:R-:W-:Y:S02]  /*4f970*/  LDS R25, [R3+UR14+0x5180] ;  /* 0x0051800e03197984 */ /* 0x000fe40008000800 */
[C---:B------:R-:W-:Y:S02]  /*4f980*/  HMMA.1688.F32.TF32 R72, R20.reuse, R150, R68 ;  /* 0x000000961448723c */ /* 0x040fe40000081044 */
[----:B------:R-:W1:Y:S04]  /*4f990*/  LDS R27, [R3+UR14+0x5980] ;  /* 0x0059800e031b7984 */ /* 0x000e680008000800 */
[----:B------:R-:W-:Y:S02]  /*4f9a0*/  LDS R28, [R169+UR14+0x5180] ;  /* 0x0051800ea91c7984 */ /* 0x000fe40008000800 */
[C---:B------:R-:W-:Y:S02]  /*4f9b0*/  HMMA.1688.F32.TF32 R68, R20.reuse, R146, R244 ;  /* 0x000000921444723c */ /* 0x040fe400000810f4 */
[----:B------:R-:W-:Y:S04]  /*4f9c0*/  STL.64 [R1+0x7c0], R88 ;  /* 0x0007c05801007387 */ /* 0x000fe80000100a00 */
[----:B------:R-:W-:Y:S04]  /*4f9d0*/  STL.64 [R1+0x7c8], R90 ;  /* 0x0007c85a01007387 */ /* 0x000fe80000100a00 */
[----:B------:R-:W-:Y:S04]  /*4f9e0*/  STL.64 [R1+0x7b0], R84 ;  /* 0x0007b05401007387 */ /* 0x000fe80000100a00 */
[----:B------:R-:W-:Y:S04]  /*4f9f0*/  STL.64 [R1+0x7b8], R86 ;  /* 0x0007b85601007387 */ /* 0x000fe80000100a00 */
[----:B------:R-:W-:Y:S04]  /*4fa00*/  STL.64 [R1+0x790], R80 ;  /* 0x0007905001007387 */ /* 0x000fe80000100a00 */
[----:B------:R-:W-:Y:S04]  /*4fa10*/  STL.64 [R1+0x798], R82 ;  /* 0x0007985201007387 */ /* 0x000fe80000100a00 */
[----:B------:R2:W-:Y:S04]  /*4fa20*/  STL.64 [R1+0x780], R76 ;  /* 0x0007804c01007387 */ /* 0x0005e80000100a00 */
[----:B------:R3:W-:Y:S04]  /*4fa30*/  STL.64 [R1+0x788], R78 ;  /* 0x0007884e01007387 */ /* 0x0007e80000100a00 */
[----:B------:R-:W-:Y:S04]  /*4fa40*/  LDS R30, [R169+UR14+0x5980] ;  /* 0x0059800ea91e7984 */ /* 0x000fe80008000800 */
        /* <DEDUP_REMOVED lines=33> */
[----:B------:R-:W-:Y:S04]  /*4fc60*/  STL.64 [R1+0x750], R100 ;  /* 0x0007506401007387 */ /* 0x000fe80000100a00 */
[----:B------:R1:W-:Y:S04]  /*4fc70*/  STL.64 [R1+0x758], R102 ;  /* 0x0007586601007387 */ /* 0x0003e80000100a00 */
[----:B------:R-:W4:Y:S04]  /*4fc80*/  LDL.LU R69, [R1+0x884] ;  /* 0x0008840001457983 */ /* 0x000f280000300800 */
[----:B------:R-:W4:Y:S04]  /*4fc90*/  LDL.LU R70, [R1+0x888] ;  /* 0x0008880001467983 */ /* 0x000f280000300800 */
[----:B------:R-:W4:Y:S01]  /*4fca0*/  LDL.LU R71, [R1+0x88c] ;  /* 0x00088c0001477983 */ /* 0x000f220000300800 */
[C---:B------:R-:W-:Y:S03]  /*4fcb0*/  HMMA.1688.F32.TF32 R184, R20.reuse, R138, R220 ;  /* 0x0000008a14b8723c */ /* 0x040fe600000810dc */
[----:B------:R-:W-:Y:S04]  /*4fcc0*/  LDS R29, [R252+UR14+0x5180] ;  /* 0x0051800efc1d7984 */ /* 0x000fe80008000800 */
[----:B------:R-:W2:Y:S01]  /*4fcd0*/  LDS R31, [R252+UR14+0x5980] ;  /* 0x0059800efc1f7984 */ /* 0x000ea20008000800 */
[C---:B-1----:R-:W-:Y:S08]  /*4fce0*/  HMMA.1688.F32.TF32 R100, R20.reuse, R130, R32 ;  /* 0x000000821464723c */ /* 0x042ff00000081020 */
[C---:B------:R-:W-:Y:S03]  /*4fcf0*/  HMMA.1688.F32.TF32 R32, R20.reuse, R14, R40 ;  /* 0x0000000e1420723c */ /* 0x040fe60000081028 */
[----:B------:R-:W-:Y:S04]  /*4fd00*/  STL.64 [R1+0x740], R184 ;  /* 0x000740b801007387 */ /* 0x000fe80000100a00 */
[----:B------:R1:W-:Y:S04]  /*4fd10*/  STL.64 [R1+0x748], R186 ;  /* 0x000748ba01007387 */ /* 0x0003e80000100a00 */
[----:B------:R-:W-:Y:S04]  /*4fd20*/  STL.64 [R1+0x730], R104 ;  /* 0x0007306801007387 */ /* 0x000fe80000100a00 */
[----:B------:R-:W-:Y:S04]  /*4fd30*/  STL.64 [R1+0x738], R106 ;  /* 0x0007386a01007387 */ /* 0x000fe80000100a00 */
[----:B------:R-:W-:Y:S04]  /*4fd40*/  STL.64 [R1+0x720], R100 ;  /* 0x0007206401007387 */ /* 0x000fe80000100a00 */
[----:B------:R-:W-:Y:S04]  /*4fd50*/  STL.64 [R1+0x728], R102 ;  /* 0x0007286601007387 */ /* 0x000fe80000100a00 */
[----:B------:R-:W4:Y:S04]  /*4fd60*/  LDL.LU R244, [R1+0x8a0] ;  /* 0x0008a00001f47983 */ /* 0x000f280000300800 */
[----:B------:R-:W-:Y:S04]  /*4fd70*/  STL.64 [R1+0x710], R36 ;  /* 0x0007102401007387 */ /* 0x000fe80000100a00 */
[----:B------:R-:W-:Y:S04]  /*4fd80*/  STL.64 [R1+0x718], R38 ;  /* 0x0007182601007387 */ /* 0x000fe80000100a00 */
[----:B------:R-:W-:Y:S04]  /*4fd90*/  STL.64 [R1+0x700], R32 ;  /* 0x0007002001007387 */ /* 0x000fe80000100a00 */
[----:B------:R2:W-:Y:S04]  /*4fda0*/  STL.64 [R1+0x708], R34 ;  /* 0x0007082201007387 */ /* 0x0005e80000100a00 */
[----:B------:R-:W4:Y:S04]  /*4fdb0*/  LDL.LU R245, [R1+0x8a4] ;  /* 0x0008a40001f57983 */ /* 0x000f280000300800 */
[----:B------:R-:W4:Y:S04]  /*4fdc0*/  LDL.LU R246, [R1+0x8a8] ;  /* 0x0008a80001f67983 */ /* 0x000f280000300800 */
[----:B------:R-:W4:Y:S01]  /*4fdd0*/  LDL.LU R247, [R1+0x8ac] ;  /* 0x0008ac0001f77983 */ /* 0x000f220000300800 */
[C---:B------:R-:W-:Y:S08]  /*4fde0*/  HMMA.1688.F32.TF32 R228, R20.reuse, R10, R44 ;  /* 0x0000000a14e4723c */ /* 0x040ff0000008102c */
[----:B-1----:R-:W-:Y:S11]  /*4fdf0*/  HMMA.1688.F32.TF32 R184, R20, R6, R48 ;  /* 0x0000000614b8723c */ /* 0x002ff60000081030 */
[----:B------:R1:W-:Y:S04]  /*4fe00*/  STL [R1+0x42ac], R228 ;  /* 0x0042ace401007387 */ /* 0x0003e80000100800 */
[----:B------:R1:W-:Y:S04]  /*4fe10*/  STL [R1+0x42a8], R229 ;  /* 0x0042a8e501007387 */ /* 0x0003e80000100800 */
[----:B------:R1:W-:Y:S04]  /*4fe20*/  STL [R1+0x42a4], R230 ;  /* 0x0042a4e601007387 */ /* 0x0003e80000100800 */
[----:B------:R1:W-:Y:S01]  /*4fe30*/  STL [R1+0x42a0], R231 ;  /* 0x0042a0e701007387 */ /* 0x0003e20000100800 */
[C---:B--2---:R-:W-:Y:S08]  /*4fe40*/  HMMA.1688.F32.TF32 R32, R24.reuse, R170, R92 ;  /* 0x000000aa1820723c */ /* 0x044ff0000008105c */
[----:B---3--:R-:W-:Y:S11]  /*4fe50*/  HMMA.1688.F32.TF32 R20, R24, R166, R88 ;  /* 0x000000a61814723c */ /* 0x008ff60000081058 */
[----:B------:R-:W-:Y:S08]  /*4fe60*/  STL.64 [R1+0x7d0], R32 ;  /* 0x0007d02001007387 */ /* 0x000ff00000100a00 */
[----:B-1----:R-:W-:Y:S01]  /*4fe70*/  IMAD.MOV.U32 R228, RZ, RZ, R20 ;  /* 0x000000ffffe47224 */ /* 0x002fe200078e0014 */
[----:B------:R-:W-:Y:S01]  /*4fe80*/  MOV R229, R21 ;  /* 0x0000001500e57202 */ /* 0x000fe20000000f00 */
[----:B------:R-:W-:-:S02]  /*4fe90*/  IMAD.MOV.U32 R230, RZ, RZ, R22 ;  /* 0x000000ffffe67224 */ /* 0x000fc400078e0016 */
[----:B------:R-:W-:Y:S02]  /*4fea0*/  IMAD.MOV.U32 R231, RZ, RZ, R23 ;  /* 0x000000ffffe77224 */ /* 0x000fe400078e0017 */
[C---:B------:R-:W-:Y:S01]  /*4feb0*/  HMMA.1688.F32.TF32 R20, R24.reuse, R162, R84 ;  /* 0x000000a21814723c */ /* 0x040fe20000081054 */
[----:B------:R1:W-:Y:S07]  /*4fec0*/  STL.64 [R1+0x7d8], R34 ;  /* 0x0007d82201007387 */ /* 0x0003ee0000100a00 */
[C---:B------:R-:W-:Y:S08]  /*4fed0*/  HMMA.1688.F32.TF32 R36, R24.reuse, R158, R80 ;  /* 0x0000009e1824723c */ /* 0x040ff00000081050 */
[C---:B-1----:R-:W-:Y:S03]  /*4fee0*/  HMMA.1688.F32.TF32 R32, R24.reuse, R154, R76 ;  /* 0x0000009a1820723c */ /* 0x042fe6000008104c */
[----:B------:R-:W-:Y:S04]  /*4fef0*/  STL.64 [R1+0x800], R20 ;  /* 0x0008001401007387 */ /* 0x000fe80000100a00 */
[----:B------:R4:W-:Y:S02]  /*4ff00*/  STL.64 [R1+0x808], R22 ;  /* 0x0008081601007387 */ /* 0x0009e40000100a00 */
[----:B----4-:R-:W-:Y:S02]  /*4ff10*/  HMMA.1688.F32.TF32 R20, R24, R150, R72 ;  /* 0x000000961814723c */ /* 0x010fe40000081048 */
[----:B------:R-:W-:Y:S04]  /*4ff20*/  STL.64 [R1+0x820], R36 ;  /* 0x0008202401007387 */ /* 0x000fe80000100a00 */
[----:B------:R-:W-:Y:S04]  /*4ff30*/  STL.64 [R1+0x828], R38 ;  /* 0x0008282601007387 */ /* 0x000fe80000100a00 */
[----:B------:R-:W-:Y:S04]  /*4ff40*/  STL.64 [R1+0x840], R32 ;  /* 0x0008402001007387 */ /* 0x000fe80000100a00 */
[----:B------:R-:W-:Y:S05]  /*4ff50*/  STL.64 [R1+0x848], R34 ;  /* 0x0008482201007387 */ /* 0x000fea0000100a00 */
[----:B------:R-:W-:Y:S01]  /*4ff60*/  MOV R136, R20 ;  /* 0x0000001400887202 */ /* 0x000fe20000000f00 */
[----:B------:R1:W-:Y:S01]  /*4ff70*/  STL.64 [R1+0x868], R22 ;  /* 0x0008681601007387 */ /* 0x0003e20000100a00 */
[----:B------:R-:W-:-:S02]  /*4ff80*/  IMAD.MOV.U32 R137, RZ, RZ, R21 ;  /* 0x000000ffff897224 */ /* 0x000fc400078e0015 */
[----:B-1----:R-:W-:Y:S03]  /*4ff90*/  HMMA.1688.F32.TF32 R20, R24, R146, R68 ;  /* 0x000000921814723c */ /* 0x002fe60000081044 */
[----:B------:R-:W-:Y:S04]  /*4ffa0*/  STL [R1+0x426c], R137 ;  /* 0x00426c8901007387 */ /* 0x000fe80000100800 */
[----:B------:R-:W-:-:S12]  /*4ffb0*/  STL [R1+0x4268], R136 ;  /* 0x0042688801007387 */ /* 0x000fd80000100800 */
[----:B------:R1:W-:Y:S04]  /*4ffc0*/  STL.64 [R1+0x888], R22 ;  /* 0x0008881601007387 */ /* 0x0003e80000100a00 */
        /* <DEDUP_REMOVED lines=8> */
[----:B------:R-:W-:Y:S01]  /*50050*/  MOV R141, R21 ;  /* 0x00000015008d7202 */ /* 0x000fe20000000f00 */
[----:B------:R-:W-:-:S04]  /*50060*/  IMAD.MOV.U32 R140, RZ, RZ, R20 ;  /* 0x000000ffff8c7224 */ /* 0x000fc800078e0014 */
[----:B------:R-:W-:Y:S04]  /*50070*/  STL [R1+0x4274], R141 ;  /* 0x0042748d01007387 */ /* 0x000fe80000100800 */
[----:B------:R-:W-:Y:S04]  /*50080*/  STL [R1+0x4270], R140 ;  /* 0x0042708c01007387 */ /* 0x000fe80000100800 */
[----:B------:R-:W4:Y:S04]  /*50090*/  LDL.LU R80, [R1+0x870] ;  /* 0x0008700001507983 */ /* 0x000f280000300800 */
[----:B------:R-:W4:Y:S04]  /*500a0*/  LDL.LU R81, [R1+0x874] ;  /* 0x0008740001517983 */ /* 0x000f280000300800 */
[----:B------:R-:W4:Y:S04]  /*500b0*/  LDL.LU R82, [R1+0x878] ;  /* 0x0008780001527983 */ /* 0x000f280000300800 */
[----:B------:R-:W4:Y:S04]  /*500c0*/  LDL.LU R83, [R1+0x87c] ;  /* 0x00087c0001537983 */ /* 0x000f280000300800 */
[----:B------:R-:W2:Y:S04]  /*500d0*/  LDL.LU R76, [R1+0x850] ;  /* 0x00085000014c7983 */ /* 0x000ea80000300800 */
        /* <DEDUP_REMOVED lines=11> */
[----:B-1----:R-:W-:Y:S03]  /*50190*/  HMMA.1688.F32.TF32 R20, R24, R142, R244 ;  /* 0x0000008e1814723c */ /* 0x002fe600000810f4 */
[----:B------:R-:W4:Y:S04]  /*501a0*/  LDL.LU R244, [R1+0x7e0] ;  /* 0x0007e00001f47983 */ /* 0x000f280000300800 */
[----:B------:R-:W4:Y:S04]  /*501b0*/  LDL.LU R245, [R1+0x7e4] ;  /* 0x0007e40001f57983 */ /* 0x000f280000300800 */
[----:B------:R-:W4:Y:S04]  /*501c0*/  LDL.LU R246, [R1+0x7e8] ;  /* 0x0007e80001f67983 */ /* 0x000f280000300800 */
[----:B------:R-:W4:Y:S04]  /*501d0*/  LDL.LU R247, [R1+0x7ec] ;  /* 0x0007ec0001f77983 */ /* 0x000f280000300800 */
[----:B------:R-:W-:Y:S01]  /*501e0*/  IMAD.MOV.U32 R144, RZ, RZ, R20 ;  /* 0x000000ffff907224 */ /* 0x000fe200078e0014 */
[----:B------:R-:W-:Y:S01]  /*501f0*/  MOV R137, R22 ;  /* 0x0000001600897202 */ /* 0x000fe20000000f00 */
[----:B------:R-:W-:-:S02]  /*50200*/  IMAD.MOV.U32 R145, RZ, RZ, R21 ;  /* 0x000000ffff917224 */ /* 0x000fc400078e0015 */
[----:B------:R-:W-:-:S03]  /*50210*/  IMAD.MOV.U32 R136, RZ, RZ, R23 ;  /* 0x000000ffff887224 */ /* 0x000fc600078e0017 */
[----:B------:R-:W-:Y:S04]  /*50220*/  STL [R1+0x4284], R145 ;  /* 0x0042849101007387 */ /* 0x000fe80000100800 */
[----:B------:R-:W-:Y:S04]  /*50230*/  STL [R1+0x4280], R144 ;  /* 0x0042809001007387 */ /* 0x000fe80000100800 */
[----:B------:R-:W-:Y:S04]  /*50240*/  STL [R1+0x427c], R137 ;  /* 0x00427c8901007387 */ /* 0x000fe80000100800 */
[----:B------:R-:W-:Y:S01]  /*50250*/  STL [R1+0x4278], R136 ;  /* 0x0042788801007387 */ /* 0x000fe20000100800 */
[----:B------:R-:W-:Y:S08]  /*50260*/  HMMA.1688.F32.TF32 R220, R24, R174, R96 ;  /* 0x000000ae18dc723c */ /* 0x000ff00000081060 */
[----:B------:R-:W-:Y:S08]  /*50270*/  HMMA.1688.F32.TF32 R32, R28, R166, R60 ;  /* 0x000000a61c20723c */ /* 0x000ff0000008103c */
[----:B---3--:R-:W-:-:S15]  /*50280*/  HMMA.1688.F32.TF32 R20, R24, R138, R88 ;  /* 0x0000008a1814723c */ /* 0x008fde0000081058 */
[----:B------:R-:W-:-:S04]  /*50290*/  NOP ;  /* 0x0000000000007918 */ /* 0x000fc80000000000 */
[----:B------:R-:W-:Y:S01]  /*502a0*/  IMAD.MOV.U32 R148, RZ, RZ, R20 ;  /* 0x000000ffff947224 */ /* 0x000fe200078e0014 */
[----:B------:R2:W-:Y:S01]  /*502b0*/  STL.64 [R1+0x8c8], R22 ;  /* 0x0008c81601007387 */ /* 0x0005e20000100a00 */
[----:B------:R-:W-:Y:S02]  /*502c0*/  MOV R149, R21 ;  /* 0x0000001500957202 */ /* 0x000fe40000000f00 */
[----:B--2---:R-:W-:Y:S03]  /*502d0*/  HMMA.1688.F32.TF32 R20, R24, R134, R84 ;  /* 0x000000861814723c */ /* 0x004fe60000081054 */
[----:B------:R-:W-:Y:S04]  /*502e0*/  STL [R1+0x428c], R149 ;  /* 0x00428c9501007387 */ /* 0x000fe80000100800 */
[----:B------:R-:W-:-:S12]  /*502f0*/  STL [R1+0x4288], R148 ;  /* 0x0042889401007387 */ /* 0x000fd80000100800 */
[----:B------:R-:W-:Y:S01]  /*50300*/  IMAD.MOV.U32 R152, RZ, RZ, R20 ;  /* 0x000000ffff987224 */ /* 0x000fe200078e0014 */
[----:B------:R4:W-:Y:S01]  /*50310*/  STL.64 [R1+0x8e8], R22 ;  /* 0x0008e81601007387 */ /* 0x0009e20000100a00 */
[----:B------:R-:W-:Y:S02]  /*50320*/  IMAD.MOV.U32 R153, RZ, RZ, R21 ;  /* 0x000000ffff997224 */ /* 0x000fe400078e0015 */
[----:B----4-:R-:W-:Y:S03]  /*50330*/  HMMA.1688.F32.TF32 R20, R24, R130, R80 ;  /* 0x000000821814723c */ /* 0x010fe60000081050 */
[----:B------:R-:W-:Y:S04]  /*50340*/  STL [R1+0x4294], R153 ;  /* 0x0042949901007387 */ /* 0x000fe80000100800 */
[----:B------:R-:W-:-:S12]  /*50350*/  STL [R1+0x4290], R152 ;  /* 0x0042909801007387 */ /* 0x000fd80000100800 */
[----:B------:R-:W-:Y:S01]  /*50360*/  MOV R156, R20 ;  /* 0x00000014009c7202 */ /* 0x000fe20000000f00 */
[----:B------:R1:W-:Y:S01]  /*50370*/  STL.64 [R1+0x908], R22 ;  /* 0x0009081601007387 */ /* 0x0003e20000100a00 */
[----:B------:R-:W-:Y:S02]  /*50380*/  IMAD.MOV.U32 R157, RZ, RZ, R21 ;  /* 0x000000ffff9d7224 */ /* 0x000fe400078e0015 */
[----:B-1----:R-:W-:-:S15]  /*50390*/  HMMA.1688.F32.TF32 R20, R24, R18, R76 ;  /* 0x000000121814723c */ /* 0x002fde000008104c */
        /* <DEDUP_REMOVED lines=17> */
[----:B------:R-:W-:Y:S08]  /*504b0*/  HMMA.1688.F32.TF32 R20, R28, R174, R52 ;  /* 0x000000ae1c14723c */ /* 0x000ff00000081034 */
[----:B------:R-:W-:Y:S11]  /*504c0*/  HMMA.1688.F32.TF32 R24, R24, R6, R244 ;  /* 0x000000061818723c */ /* 0x000ff600000810f4 */
[----:B------:R-:W-:Y:S01]  /*504d0*/  IMAD.MOV.U32 R153, RZ, RZ, R20 ;  /* 0x000000ffff997224 */ /* 0x000fe200078e0014 */
[----:B------:R-:W-:Y:S01]  /*504e0*/  MOV R152, R21 ;  /* 0x0000001500987202 */ /* 0x000fe20000000f00 */
[----:B------:R-:W-:-:S02]  /*504f0*/  IMAD.MOV.U32 R149, RZ, RZ, R22 ;  /* 0x000000ffff957224 */ /* 0x000fc400078e0016 */
[----:B------:R-:W-:Y:S02]  /*50500*/  IMAD.MOV.U32 R148, RZ, RZ, R23 ;  /* 0x000000ffff947224 */ /* 0x000fe400078e0017 */
[C---:B------:R-:W-:Y:S01]  /*50510*/  HMMA.1688.F32.TF32 R20, R28.reuse, R170, R56 ;  /* 0x000000aa1c14723c */ /* 0x040fe20000081038 */
[----:B------:R1:W-:Y:S04]  /*50520*/  STL [R1+0x429c], R157 ;  /* 0x00429c9d01007387 */ /* 0x0003e80000100800 */
[----:B------:R2:W-:Y:S04]  /*50530*/  STL [R1+0x4298], R156 ;  /* 0x0042989c01007387 */ /* 0x0005e80000100800 */
[----:B------:R-:W-:Y:S04]  /*50540*/  STL.64 [R1+0x960], R24 ;  /* 0x0009601801007387 */ /* 0x000fe80000100a00 */
[----:B------:R3:W-:Y:S06]  /*50550*/  STL.64 [R1+0x968], R26 ;  /* 0x0009681a01007387 */ /* 0x0007ec0000100a00 */
[----:B-1----:R-:W-:Y:S01]  /*50560*/  MOV R157, R20 ;  /* 0x00000014009d7202 */ /* 0x002fe20000000f00 */
[----:B--2---:R-:W-:Y:S01]  /*50570*/  IMAD.MOV.U32 R156, RZ, RZ, R21 ;  /* 0x000000ffff9c7224 */ /* 0x004fe200078e0015 */
[----:B------:R-:W-:Y:S01]  /*50580*/  MOV R170, R23 ;  /* 0x0000001700aa7202 */ /* 0x000fe20000000f00 */
[----:B------:R-:W-:Y:S01]  /*50590*/  IMAD.MOV.U32 R171, RZ, RZ, R22 ;  /* 0x000000ffffab7224 */ /* 0x000fe200078e0016 */
[C---:B---3--:R-:W-:Y:S08]  /*505a0*/  HMMA.1688.F32.TF32 R24, R28.reuse, R162, R208 ;  /* 0x000000a21c18723c */ /* 0x048ff000000810d0 */
[C---:B------:R-:W-:Y:S01]  /*505b0*/  HMMA.1688.F32.TF32 R20, R28.reuse, R158, R64 ;  /* 0x0000009e1c14723c */ /* 0x040fe20000081040 */
        /* <DEDUP_REMOVED lines=12> */
[----:B------:R-:W-:Y:S04]  /*50680*/  STL.64 [R1+0x898], R26 ;  /* 0x0008981a01007387 */ /* 0x000fe80000100a00 */
[----:B------:R-:W-:Y:S04]  /*50690*/  STL.64 [R1+0x870], R20 ;  /* 0x0008701401007387 */ /* 0x000fe80000100a00 */
[----:B------:R2:W-:Y:S01]  /*506a0*/  STL.64 [R1+0x878], R22 ;  /* 0x0008781601007387 */ /* 0x0005e20000100a00 */
[C---:B-1----:R-:W-:Y:S08]  /*506b0*/  HMMA.1688.F32.TF32 R32, R28.reuse, R142, R180 ;  /* 0x0000008e1c20723c */ /* 0x042ff000000810b4 */
[----:B--2---:R-:W-:Y:S01]  /*506c0*/  HMMA.1688.F32.TF32 R20, R28, R134, R188 ;  /* 0x000000861c14723c */ /* 0x004fe200000810bc */
[----:B------:R-:W-:-:S02]  /*506d0*/  IMAD.MOV.U32 R68, RZ, RZ, R4 ;  /* 0x000000ffff447224 */ /* 0x000fc400078e0004 */
[----:B------:R-:W-:Y:S01]  /*506e0*/  IMAD.MOV.U32 R69, RZ, RZ, R9 ;  /* 0x000000ffff457224 */ /* 0x000fe200078e0009 */
[----:B------:R-:W-:Y:S01]  /*506f0*/  MOV R70, R13 ;  /* 0x0000000d00467202 */ /* 0x000fe20000000f00 */
[----:B------:R-:W-:Y:S01]  /*50700*/  IMAD.MOV.U32 R71, RZ, RZ, R16 ;  /* 0x000000ffff477224 */ /* 0x000fe200078e0010 */
[----:B------:R-:W-:Y:S01]  /*50710*/  MOV R73, R132 ;  /* 0x0000008400497202 */ /* 0x000fe20000000f00 */
[----:B------:R-:W-:Y:S01]  /*50720*/  IMAD.MOV.U32 R72, RZ, RZ, R17 ;  /* 0x000000ffff487224 */ /* 0x000fe200078e0011 */
[C---:B------:R-:W-:Y:S08]  /*50730*/  HMMA.1688.F32.TF32 R24, R28.reuse, R138, R224 ;  /* 0x0000008a1c18723c */ /* 0x040ff000000810e0 */
[----:B------:R-:W-:Y:S01]  /*50740*/  HMMA.1688.F32.TF32 R208, R28, R130, R192 ;  /* 0x000000821cd0723c */ /* 0x000fe200000810c0 */
[----:B------:R-:W-:Y:S02]  /*50750*/  STL.64 [R1+0x850], R32 ;  /* 0x0008502001007387 */ /* 0x000fe40000100a00 */
[----:B------:R-:W-:Y:S01]  /*50760*/  IMAD.MOV.U32 R191, RZ, RZ, R20 ;  /* 0x000000ffffbf7224 */ /* 0x000fe200078e0014 */
[----:B------:R-:W-:Y:S01]  /*50770*/  MOV R189, R22 ;  /* 0x0000001600bd7202 */ /* 0x000fe20000000f00 */
[----:B------:R-:W-:Y:S01]  /*50780*/  IMAD.MOV.U32 R190, RZ, RZ, R21 ;  /* 0x000000ffffbe7224 */ /* 0x000fe200078e0015 */
[----:B------:R-:W-:Y:S01]  /*50790*/  LDS R134, [R0+UR14+0x6800] ;  /* 0x0068000e00867984 */ /* 0x000fe20008000800 */
[----:B------:R-:W-:-:S02]  /*507a0*/  IMAD.MOV.U32 R188, RZ, RZ, R23 ;  /* 0x000000ffffbc7224 */ /* 0x000fc400078e0017 */
[C---:B------:R-:W-:Y:S01]  /*507b0*/  HMMA.1688.F32.TF32 R20, R28.reuse, R18, R196 ;  /* 0x000000121c14723c */ /* 0x040fe200000810c4 */
[----:B------:R-:W-:Y:S04]  /*507c0*/  STL.64 [R1+0x858], R34 ;  /* 0x0008582201007387 */ /* 0x000fe80000100a00 */
[----:B------:R-:W-:Y:S04]  /*507d0*/  STL.64 [R1+0x830], R24 ;  /* 0x0008301801007387 */ /* 0x000fe80000100a00 */
[----:B------:R-:W-:Y:S04]  /*507e0*/  STL.64 [R1+0x838], R26 ;  /* 0x0008381a01007387 */ /* 0x000fe80000100a00 */
[----:B------:R-:W-:Y:S04]  /*507f0*/  STL [R1+0x4258], R208 ;  /* 0x004258d001007387 */ /* 0x000fe80000100800 */
[----:B------:R-:W-:Y:S04]  /*50800*/  STL [R1+0x4254], R209 ;  /* 0x004254d101007387 */ /* 0x000fe80000100800 */
[----:B------:R-:W-:Y:S04]  /*50810*/  STL [R1+0x4250], R210 ;  /* 0x004250d201007387 */ /* 0x000fe80000100800 */
[----:B------:R-:W-:Y:S04]  /*50820*/  STL [R1+0x424c], R211 ;  /* 0x00424cd301007387 */ /* 0x000fe80000100800 */
[----:B------:R-:W2:Y:S04]  /*50830*/  LDL R5, [R1+0x990] ;  /* 0x0009900001057983 */ /* 0x000ea80000100800 */
[----:B------:R-:W-:Y:S04]  /*50840*/  STL.64 [R1+0x7e0], R20 ;  /* 0x0007e01401007387 */ /* 0x000fe80000100a00 */
[----:B------:R1:W-:Y:S01]  /*50850*/  STL.64 [R1+0x7e8], R22 ;  /* 0x0007e81601007387 */ /* 0x0003e20000100a00 */
[----:B------:R-:W-:Y:S01]  /*50860*/  HMMA.1688.F32.TF32 R212, R28, R14, R200 ;  /* 0x0000000e1cd4723c */ /* 0x000fe200000810c8 */
[----:B------:R-:W-:-:S02]  /*50870*/  IMAD.MOV.U32 R74, RZ, RZ, R8 ;  /* 0x000000ffff4a7224 */ /* 0x000fc400078e0008 */
[----:B------:R-:W-:Y:S01]  /*50880*/  IMAD.MOV.U32 R75, RZ, RZ, R12 ;  /* 0x000000ffff4b7224 */ /* 0x000fe200078e000c */
[----:B------:R-:W-:Y:S01]  /*50890*/  LDS R135, [R3+UR14+0x6800] ;  /* 0x0068000e03877984 */ /* 0x000fe20008000800 */
[----:B------:R-:W-:-:S03]  /*508a0*/  IMAD.MOV.U32 R79, RZ, RZ, R133 ;  /* 0x000000ffff4f7224 */ /* 0x000fc600078e0085 */
[----:B------:R-:W-:Y:S01]  /*508b0*/  LDS R133, [R3+UR14+0x6000] ;  /* 0x0060000e03857984 */ /* 0x000fe20008000800 */
[----:B-1----:R-:W-:Y:S01]  /*508c0*/  HMMA.1688.F32.TF32 R20, R28, R10, R232 ;  /* 0x0000000a1c14723c */ /* 0x002fe200000810e8 */
[----:B------:R-:W-:Y:S01]  /*508d0*/  IMAD.MOV.U32 R245, RZ, RZ, R129 ;  /* 0x000000fffff57224 */ /* 0x000fe200078e0081 */
[----:B------:R-:W-:Y:S01]  /*508e0*/  MOV R246, R128 ;  /* 0x0000008000f67202 */ /* 0x000fe20000000f00 */
[----:B------:R-:W-:Y:S01]  /*508f0*/  IMAD.MOV.U32 R247, RZ, RZ, R2 ;  /* 0x000000fffff77224 */ /* 0x000fe200078e0002 */
[----:B------:R-:W-:Y:S01]  /*50900*/  LOP3.LUT R167, R0, 0x40, RZ, 0x3c, !PT ;  /* 0x0000004000a77812 */ /* 0x000fe200078e3cff */
[----:B------:R-:W-:Y:S05]  /*50910*/  LDS R129, [R252+UR14+0x6000] ;  /* 0x0060000efc817984 */ /* 0x000fea0008000800 */
[----:B------:R1:W-:Y:S04]  /*50920*/  STL [R1+0x4264], R212 ;  /* 0x004264d401007387 */ /* 0x0003e80000100800 */
[----:B------:R-:W-:Y:S05]  /*50930*/  LDS R131, [R252+UR14+0x6800] ;  /* 0x0068000efc837984 */ /* 0x000fea0008000800 */
[----:B------:R-:W-:Y:S01]  /*50940*/  IMAD.MOV.U32 R195, RZ, RZ, R20 ;  /* 0x000000ffffc37224 */ /* 0x000fe200078e0014 */
[----:B------:R-:W-:Y:S01]  /*50950*/  MOV R194, R21 ;  /* 0x0000001500c27202 */ /* 0x000fe20000000f00 */
[----:B------:R-:W-:-:S02]  /*50960*/  IMAD.MOV.U32 R193, RZ, RZ, R22 ;  /* 0x000000ffffc17224 */ /* 0x000fc400078e0016 */
[----:B------:R-:W-:Y:S01]  /*50970*/  IMAD.MOV.U32 R192, RZ, RZ, R23 ;  /* 0x000000ffffc07224 */ /* 0x000fe200078e0017 */
[----:B------:R-:W-:Y:S01]  /*50980*/  LDS R128, [R167+UR14+0x6000] ;  /* 0x0060000ea7807984 */ /* 0x000fe20008000800 */
[----:B------:R-:W-:Y:S03]  /*50990*/  HMMA.1688.F32.TF32 R20, R28, R6, R204 ;  /* 0x000000061c14723c */ /* 0x000fe600000810cc */
[----:B------:R-:W-:Y:S04]  /*509a0*/  STL [R1+0x4260], R213 ;  /* 0x004260d501007387 */ /* 0x000fe80000100800 */
[----:B------:R-:W-:Y:S04]  /*509b0*/  STL [R1+0x425c], R214 ;  /* 0x00425cd601007387 */ /* 0x000fe80000100800 */
[----:B------:R-:W-:Y:S04]  /*509c0*/  STL [R1+0x4248], R215 ;  /* 0x004248d701007387 */ /* 0x000fe80000100800 */
[----:B------:R-:W-:Y:S04]  /*509d0*/  LDS R130, [R167+UR14+0x6800] ;  /* 0x0068000ea7827984 */ /* 0x000fe80008000800 */
[----:B------:R-:W-:Y:S04]  /*509e0*/  STL.64 [R1+0x6b0], R20 ;  /* 0x0006b01401007387 */ /* 0x000fe80000100a00 */
[----:B------:R-:W-:Y:S04]  /*509f0*/  STL [R1+0x6b8], R22 ;  /* 0x0006b81601007387 */ /* 0x000fe80000100800 */
[----:B------:R-:W3:Y:S04]  /*50a00*/  LDL.LU R4, [R1+0x43c4] ;  /* 0x0043c40001047983 */ /* 0x000ee80000300800 */
[----:B------:R-:W4:Y:S04]  /*50a10*/  LDL.LU R9, [R1+0x43c0] ;  /* 0x0043c00001097983 */ /* 0x000f280000300800 */
[----:B------:R-:W3:Y:S04]  /*50a20*/  LDL.LU R13, [R1+0x43bc] ;  /* 0x0043bc00010d7983 */ /* 0x000ee80000300800 */
[----:B------:R-:W3:Y:S04]  /*50a30*/  LDL.LU R16, [R1+0x43b8] ;  /* 0x0043b80001107983 */ /* 0x000ee80000300800 */
[----:B------:R-:W3:Y:S04]  /*50a40*/  LDL.LU R17, [R1+0x43b4] ;  /* 0x0043b40001117983 */ /* 0x000ee80000300800 */
[----:B------:R-:W3:Y:S04]  /*50a50*/  LDL.LU R132, [R1+0x43b0] ;  /* 0x0043b00001847983 */ /* 0x000ee80000300800 */
[----:B------:R-:W3:Y:S04]  /*50a60*/  LDL.LU R8, [R1+0x43ac] ;  /* 0x0043ac0001087983 */ /* 0x000ee80000300800 */
[----:B------:R-:W3:Y:S04]  /*50a70*/  LDL.LU R12, [R1+0x43a8] ;  /* 0x0043a800010c7983 */ /* 0x000ee80000300800 */
[----:B--2---:R-:W2:Y:S04]  /*50a80*/  LDSM.16.M88.4 R56, [R5+UR14+0x22080] ;  /* 0x0220800e0538783b */ /* 0x004ea80008000200 */
[----:B------:R-:W1:Y:S04]  /*50a90*/  LDSM.16.M88.4 R52, [R5+UR14+0x23080] ;  /* 0x0230800e0534783b */ /* 0x000e680008000200 */
[----:B------:R-:W1:Y:S04]  /*50aa0*/  LDSM.16.M88.4 R48, [R5+UR14+0x24080] ;  /* 0x0240800e0530783b */ /* 0x000e680008000200 */
[----:B------:R-:W1:Y:S04]  /*50ab0*/  LDSM.16.M88.4 R44, [R5+UR14+0x25080] ;  /* 0x0250800e052c783b */ /* 0x000e680008000200 */
[----:B------:R-:W1:Y:S04]  /*50ac0*/  LDSM.16.M88.4 R40, [R5+UR14+0x26080] ;  /* 0x0260800e0528783b */ /* 0x000e680008000200 */
[----:B------:R-:W1:Y:S04]  /*50ad0*/  LDSM.16.M88.4 R36, [R5+UR14+0x27080] ;  /* 0x0270800e0524783b */ /* 0x000e680008000200 */
[----:B------:R-:W1:Y:S04]  /*50ae0*/  LDSM.16.M88.4 R32, [R5+UR14+0x28080] ;  /* 0x0280800e0520783b */ /* 0x000e680008000200 */
[----:B------:R-:W1:Y:S04]  /*50af0*/  LDSM.16.M88.4 R28, [R5+UR14+0x29080] ;  /* 0x0290800e051c783b */ /* 0x000e680008000200 */
[----:B------:R-:W1:Y:S04]  /*50b00*/  LDSM.16.M88.4 R24, [R5+UR14+0x2a080] ;  /* 0x02a0800e0518783b */ /* 0x000e680008000200 */
[----:B------:R-:W-:Y:S04]  /*50b10*/  LDSM.16.M88.4 R64, [R5+UR14+0x20080] ;  /* 0x0200800e0540783b */ /* 0x000fe80008000200 */
[----:B------:R-:W-:Y:S01]  /*50b20*/  LDSM.16.M88.4 R60, [R5+UR14+0x21080] ;  /* 0x0210800e053c783b */ /* 0x000fe20008000200 */
[----:B----4-:R-:W-:-:S03]  /*50b30*/  MOV R76, R9 ;  /* 0x00000009004c7202 */ /* 0x010fc60000000f00 */
[----:B------:R-:W4:Y:S01]  /*50b40*/  LDL.LU R9, [R1+0x43a4] ;  /* 0x0043a40001097983 */ /* 0x000f220000300800 */
[----:B---3--:R-:W-:Y:S01]  /*50b50*/  IMAD.MOV.U32 R77, RZ, RZ, R4 ;  /* 0x000000ffff4d7224 */ /* 0x008fe200078e0004 */
[----:B-1----:R-:W-:Y:S02]  /*50b60*/  MOV R212, R23 ;  /* 0x0000001700d47202 */ /* 0x002fe40000000f00 */
[----:B------:R-:W3:Y:S01]  /*50b70*/  LDL.LU R4, [R1+0x43a0] ;  /* 0x0043a00001047983 */ /* 0x000ee20000300800 */
[----:B------:R-:W-:-:S03]  /*50b80*/  IMAD.MOV.U32 R82, RZ, RZ, R16 ;  /* 0x000000ffff527224 */ /* 0x000fc600078e0010 */
[----:B------:R-:W1:Y:S01]  /*50b90*/  LDSM.16.M88.4 R20, [R5+UR14+0x2b080] ;  /* 0x02b0800e0514783b */ /* 0x000e620008000200 */
[----:B------:R-:W-:Y:S01]  /*50ba0*/  IMAD.MOV.U32 R81, RZ, RZ, R17 ;  /* 0x000000ffff517224 */ /* 0x000fe200078e0011 */
[----:B------:R-:W-:Y:S02]  /*50bb0*/  MOV R83, R13 ;  /* 0x0000000d00537202 */ /* 0x000fe40000000f00 */
[----:B------:R-:W1:Y:S04]  /*50bc0*/  LDSM.16.M88.4 R16, [R5+UR14+0x2c080] ;  /* 0x02c0800e0510783b */ /* 0x000e680008000200 */
[----:B------:R-:W3:Y:S01]  /*50bd0*/  LDL.LU R78, [R1+0x208] ;  /* 0x00020800014e7983 */ /* 0x000ee20000300800 */
[----:B------:R-:W-:Y:S01]  /*50be0*/  MOV R86, R8 ;  /* 0x0000000800567202 */ /* 0x000fe20000000f00 */
[----:B------:R-:W-:-:S02]  /*50bf0*/  IMAD.MOV.U32 R84, RZ, RZ, R12 ;  /* 0x000000ffff547224 */ /* 0x000fc400078e000c */
[----:B------:R-:W1:Y:S04]  /*50c00*/  LDSM.16.M88.4 R12, [R5+UR14+0x2d080] ;  /* 0x02d0800e050c783b */ /* 0x000e680008000200 */
[----:B--2---:R-:W-:Y:S04]  /*50c10*/  STL [R1+0x41c0], R58 ;  /* 0x0041c03a01007387 */ /* 0x004fe80000100800 */
        /* <DEDUP_REMOVED lines=17> */
[----:B-1----:R-:W-:Y:S04]  /*50d30*/  STL [R1+0x41f4], R22 ;  /* 0x0041f41601007387 */ /* 0x002fe80000100800 */
[----:B------:R-:W-:Y:S04]  /*50d40*/  STL [R1+0x41f0], R23 ;  /* 0x0041f01701007387 */ /* 0x000fe80000100800 */
[----:B------:R-:W-:Y:S04]  /*50d50*/  STL [R1+0x41fc], R18 ;  /* 0x0041fc1201007387 */ /* 0x000fe80000100800 */
[----:B------:R-:W-:Y:S04]  /*50d60*/  STL [R1+0x41f8], R19 ;  /* 0x0041f81301007387 */ /* 0x000fe80000100800 */
[----:B------:R-:W-:Y:S04]  /*50d70*/  STL [R1+0x4204], R14 ;  /* 0x0042040e01007387 */ /* 0x000fe80000100800 */
[----:B------:R-:W-:Y:S01]  /*50d80*/  STL [R1+0x4200], R15 ;  /* 0x0042000f01007387 */ /* 0x000fe20000100800 */
[----:B----4-:R-:W-:-:S03]  /*50d90*/  IMAD.MOV.U32 R85, RZ, RZ, R9 ;  /* 0x000000ffff557224 */ /* 0x010fc600078e0009 */
[----:B------:R-:W1:Y:S04]  /*50da0*/  LDSM.16.M88.4 R8, [R5+UR14+0x2e080] ;  /* 0x02e0800e0508783b */ /* 0x000e680008000200 */
[----:B-1----:R-:W-:Y:S04]  /*50db0*/  STL [R1+0x419c], R10 ;  /* 0x00419c0a01007387 */ /* 0x002fe80000100800 */
[----:B------:R-:W-:Y:S04]  /*50dc0*/  STL [R1+0x4198], R11 ;  /* 0x0041980b01007387 */ /* 0x000fe80000100800 */
[----:B------:R-:W2:Y:S01]  /*50dd0*/  LDL.LU R244, [R1+0x1d0] ;  /* 0x0001d00001f47983 */ /* 0x000ea20000300800 */
[----:B------:R-:W-:-:S03]  /*50de0*/  MOV R80, R132 ;  /* 0x0000008400507202 */ /* 0x000fc60000000f00 */
[----:B------:R-:W1:Y:S01]  /*50df0*/  LDS R132, [R0+UR14+0x6000] ;  /* 0x0060000e00847984 */ /* 0x000e620008000800 */
[----:B---3--:R-:W-:-:S03]  /*50e00*/  IMAD.MOV.U32 R87, RZ, RZ, R4 ;  /* 0x000000ffff577224 */ /* 0x008fc600078e0004 */
[----:B------:R-:W3:Y:S01]  /*50e10*/  LDSM.16.M88.4 R4, [R5+UR14+0x2f080] ;  /* 0x02f0800e0504783b */ /* 0x000ee20008000200 */
[C---:B-1----:R-:W-:Y:S08]  /*50e20*/  HMMA.1688.F32.TF32 R76, R132.reuse, R56, R76 ;  /* 0x00000038844c723c */ /* 0x042ff0000008104c */
[C---:B------:R-:W-:Y:S08]  /*50e30*/  HMMA.1688.F32.TF32 R72, R132.reuse, R52, R72 ;  /* 0x000000348448723c */ /* 0x040ff00000081048 */
[C---:B------:R-:W-:Y:S08]  /*50e40*/  HMMA.1688.F32.TF32 R84, R132.reuse, R64, R84 ;  /* 0x000000408454723c */ /* 0x040ff00000081054 */
[C---:B------:R-:W-:Y:S08]  /*50e50*/  HMMA.1688.F32.TF32 R80, R132.reuse, R60, R80 ;  /* 0x0000003c8450723c */ /* 0x040ff00000081050 */
[----:B------:R-:W-:Y:S01]  /*50e60*/  HMMA.1688.F32.TF32 R68, R132, R48, R68 ;  /* 0x000000308444723c */ /* 0x000fe20000081044 */
[----:B---3--:R-:W-:Y:S04]  /*50e70*/  STL [R1+0x41a4], R6 ;  /* 0x0041a40601007387 */ /* 0x008fe80000100800 */
[----:B------:R-:W-:Y:S01]  /*50e80*/  STL [R1+0x41a0], R7 ;  /* 0x0041a00701007387 */ /* 0x000fe20000100800 */
[----:B------:R-:W-:-:S03]  /*50e90*/  IMAD.MOV.U32 R213, RZ, RZ, R84 ;  /* 0x000000ffffd57224 */ /* 0x000fc600078e0054 */
[----:B------:R1:W-:Y:S01]  /*50ea0*/  STL.64 [R1+0x680], R76 ;  /* 0x0006804c01007387 */ /* 0x0003e20000100a00 */
[----:B------:R-:W-:-:S03]  /*50eb0*/  MOV R214, R85 ;  /* 0x0000005500d67202 */ /* 0x000fc60000000f00 */
[----:B------:R3:W-:Y:S01]  /*50ec0*/  STL.64 [R1+0x688], R78 ;  /* 0x0006884e01007387 */ /* 0x0007e20000100a00 */
[----:B------:R-:W-:-:S03]  /*50ed0*/  IMAD.MOV.U32 R208, RZ, RZ, R86 ;  /* 0x000000ffffd07224 */ /* 0x000fc600078e0056 */
[----:B------:R4:W-:Y:S01]  /*50ee0*/  STL.64 [R1+0x660], R72 ;  /* 0x0006604801007387 */ /* 0x0009e20000100a00 */
[----:B------:R-:W-:-:S03]  /*50ef0*/  IMAD.MOV.U32 R209, RZ, RZ, R87 ;  /* 0x000000ffffd17224 */ /* 0x000fc600078e0057 */
[----:B------:R1:W-:Y:S01]  /*50f00*/  STL.64 [R1+0x668], R74 ;  /* 0x0006684a01007387 */ /* 0x0003e20000100a00 */
[----:B------:R-:W-:-:S03]  /*50f10*/  MOV R210, R80 ;  /* 0x0000005000d27202 */ /* 0x000fc60000000f00 */
[----:B------:R-:W4:Y:S01]  /*50f20*/  LDL.LU R84, [R1+0x1c0] ;  /* 0x0001c00001547983 */ /* 0x000f220000300800 */
[----:B------:R-:W-:Y:S01]  /*50f30*/  IMAD.MOV.U32 R14, RZ, RZ, R68 ;  /* 0x000000ffff0e7224 */ /* 0x000fe200078e0044 */
[----:B------:R-:W-:Y:S02]  /*50f40*/  MOV R18, R70 ;  /* 0x0000004600127202 */ /* 0x000fe40000000f00 */
[----:B------:R-:W4:Y:S01]  /*50f50*/  LDL.LU R85, [R1+0x1c4] ;  /* 0x0001c40001557983 */ /* 0x000f220000300800 */
[----:B------:R-:W-:Y:S02]  /*50f60*/  IMAD.MOV.U32 R15, RZ, RZ, R69 ;  /* 0x000000ffff0f7224 */ /* 0x000fe400078e0045 */
[----:B------:R-:W-:Y:S01]  /*50f70*/  IMAD.MOV.U32 R19, RZ, RZ, R71 ;  /* 0x000000ffff137224 */ /* 0x000fe200078e0047 */
[----:B------:R-:W4:Y:S01]  /*50f80*/  LDL.LU R86, [R1+0x1c8] ;  /* 0x0001c80001567983 */ /* 0x000f220000300800 */
[----:B------:R-:W-:-:S03]  /*50f90*/  IMAD.MOV.U32 R211, RZ, RZ, R81 ;  /* 0x000000ffffd37224 */ /* 0x000fc600078e0051 */
[----:B------:R-:W4:Y:S01]  /*50fa0*/  LDL.LU R87, [R1+0x1cc] ;  /* 0x0001cc0001577983 */ /* 0x000f220000300800 */
[----:B------:R-:W-:Y:S01]  /*50fb0*/  IMAD.MOV.U32 R215, RZ, RZ, R82 ;  /* 0x000000ffffd77224 */ /* 0x000fe200078e0052 */
[----:B------:R-:W-:Y:S02]  /*50fc0*/  MOV R2, R83 ;  /* 0x0000005300027202 */ /* 0x000fe40000000f00 */
        /* <DEDUP_REMOVED lines=8> */
[----:B--2---:R-:W-:Y:S03]  /*51050*/  HMMA.1688.F32.TF32 R68, R132, R44, R244 ;  /* 0x0000002c8444723c */ /* 0x004fe600000810f4 */
[----:B------:R-:W2:Y:S04]  /*51060*/  LDL.LU R244, [R1+0x170] ;  /* 0x0001700001f47983 */ /* 0x000ea80000300800 */
[----:B------:R-:W2:Y:S04]  /*51070*/  LDL.LU R245, [R1+0x174] ;  /* 0x0001740001f57983 */ /* 0x000ea80000300800 */
[----:B------:R-:W2:Y:S04]  /*51080*/  LDL.LU R246, [R1+0x178] ;  /* 0x0001780001f67983 */ /* 0x000ea80000300800 */
[----:B------:R-:W2:Y:S04]  /*51090*/  LDL.LU R247, [R1+0x17c] ;  /* 0x00017c0001f77983 */ /* 0x000ea80000300800 */
[----:B-1----:R-:W2:Y:S04]  /*510a0*/  LDL.LU R76, [R1+0x1a0] ;  /* 0x0001a000014c7983 */ /* 0x002ea80000300800 */
[----:B------:R-:W2:Y:S04]  /*510b0*/  LDL.LU R77, [R1+0x1a4] ;  /* 0x0001a400014d7983 */ /* 0x000ea80000300800 */
[----:B---3--:R-:W2:Y:S04]  /*510c0*/  LDL.LU R78, [R1+0x1a8] ;  /* 0x0001a800014e7983 */ /* 0x008ea80000300800 */
[----:B------:R-:W2:Y:S01]  /*510d0*/  LDL.LU R79, [R1+0x1ac] ;  /* 0x0001ac00014f7983 */ /* 0x000ea20000300800 */
[----:B------:R-:W-:-:S03]  /*510e0*/  IMAD.MOV.U32 R22, RZ, RZ, R68 ;  /* 0x000000ffff167224 */ /* 0x000fc600078e0044 */
[----:B----4-:R-:W3:Y:S01]  /*510f0*/  LDL.LU R72, [R1+0x190] ;  /* 0x0001900001487983 */ /* 0x010ee20000300800 */
[----:B------:R-:W-:-:S03]  /*51100*/  MOV R23, R69 ;  /* 0x0000004500177202 */ /* 0x000fc60000000f00 */
[----:B------:R-:W3:Y:S01]  /*51110*/  LDL.LU R73, [R1+0x194] ;  /* 0x0001940001497983 */ /* 0x000ee20000300800 */
[----:B------:R-:W-:-:S03]  /*51120*/  IMAD.MOV.U32 R26, RZ, RZ, R70 ;  /* 0x000000ffff1a7224 */ /* 0x000fc600078e0046 */
[----:B------:R-:W3:Y:S01]  /*51130*/  LDL.LU R74, [R1+0x198] ;  /* 0x00019800014a7983 */ /* 0x000ee20000300800 */
[----:B------:R-:W-:-:S03]  /*51140*/  IMAD.MOV.U32 R27, RZ, RZ, R71 ;  /* 0x000000ffff1b7224 */ /* 0x000fc600078e0047 */
[----:B------:R-:W3:Y:S04]  /*51150*/  LDL.LU R75, [R1+0x19c] ;  /* 0x00019c00014b7983 */ /* 0x000ee80000300800 */
[----:B------:R-:W4:Y:S04]  /*51160*/  LDL.LU R68, [R1+0x180] ;  /* 0x0001800001447983 */ /* 0x000f280000300800 */
[----:B------:R-:W4:Y:S04]  /*51170*/  LDL.LU R69, [R1+0x184] ;  /* 0x0001840001457983 */ /* 0x000f280000300800 */
[----:B------:R-:W4:Y:S04]  /*51180*/  LDL.LU R70, [R1+0x188] ;  /* 0x0001880001467983 */ /* 0x000f280000300800 */
[----:B------:R-:W4:Y:S04]  /*51190*/  LDL.LU R71, [R1+0x18c] ;  /* 0x00018c0001477983 */ /* 0x000f280000300800 */
[----:B------:R1:W-:Y:S04]  /*511a0*/  STL [R1+0x4224], R27 ;  /* 0x0042241b01007387 */ /* 0x0003e80000100800 */
[----:B------:R1:W-:Y:S04]  /*511b0*/  STL [R1+0x4220], R26 ;  /* 0x0042201a01007387 */ /* 0x0003e80000100800 */
[----:B------:R-:W-:Y:S04]  /*511c0*/  STL [R1+0x420c], R22 ;  /* 0x00420c1601007387 */ /* 0x000fe80000100800 */
[----:B------:R1:W-:Y:S01]  /*511d0*/  STL [R1+0x4208], R23 ;  /* 0x0042081701007387 */ /* 0x0003e20000100800 */
[C---:B------:R-:W-:Y:S08]  /*511e0*/  HMMA.1688.F32.TF32 R84, R132.reuse, R40, R84 ;  /* 0x000000288454723c */ /* 0x040ff00000081054 */
[----:B------:R-:W-:Y:S11]  /*511f0*/  HMMA.1688.F32.TF32 R80, R132, R36, R80 ;  /* 0x000000248450723c */ /* 0x000ff60000081050 */
[----:B------:R-:W-:Y:S01]  /*51200*/  MOV R35, R87 ;  /* 0x0000005700237202 */ /* 0x000fe20000000f00 */
[----:B------:R-:W-:Y:S01]  /*51210*/  IMAD.MOV.U32 R34, RZ, RZ, R86 ;  /* 0x000000ffff227224 */ /* 0x000fe200078e0056 */
[----:B------:R-:W-:Y:S01]  /*51220*/  MOV R30, R84 ;  /* 0x00000054001e7202 */ /* 0x000fe20000000f00 */
[----:B------:R-:W-:-:S02]  /*51230*/  IMAD.MOV.U32 R31, RZ, RZ, R85 ;  /* 0x000000ffff1f7224 */ /* 0x000fc400078e0055 */
[----:B------:R1:W-:Y:S04]  /*51240*/  STL [R1+0x4234], R35 ;  /* 0x0042342301007387 */ /* 0x0003e80000100800 */
[----:B------:R1:W-:Y:S04]  /*51250*/  STL [R1+0x4230], R34 ;  /* 0x0042302201007387 */ /* 0x0003e80000100800 */
[----:B------:R1:W-:Y:S01]  /*51260*/  STL [R1+0x422c], R31 ;  /* 0x00422c1f01007387 */ /* 0x0003e20000100800 */
[----:B------:R-:W-:Y:S01]  /*51270*/  IMAD.MOV.U32 R43, RZ, RZ, R83 ;  /* 0x000000ffff2b7224 */ /* 0x000fe200078e0053 */
[----:B------:R-:W-:Y:S01]  /*51280*/  MOV R42, R82 ;  /* 0x00000052002a7202 */ /* 0x000fe20000000f00 */
[----:B------:R-:W-:Y:S01]  /*51290*/  IMAD.MOV.U32 R39, RZ, RZ, R81 ;  /* 0x000000ffff277224 */ /* 0x000fe200078e0051 */
[----:B------:R1:W-:Y:S01]  /*512a0*/  STL [R1+0x4228], R30 ;  /* 0x0042281e01007387 */ /* 0x0003e20000100800 */
[----:B------:R-:W-:-:S03]  /*512b0*/  IMAD.MOV.U32 R38, RZ, RZ, R80 ;  /* 0x000000ffff267224 */ /* 0x000fc600078e0050 */
[----:B------:R-:W-:Y:S04]  /*512c0*/  STL [R1+0x4244], R43 ;  /* 0x0042442b01007387 */ /* 0x000fe80000100800 */
[----:B------:R-:W-:Y:S04]  /*512d0*/  STL [R1+0x4240], R42 ;  /* 0x0042402a01007387 */ /* 0x000fe80000100800 */
[----:B------:R1:W-:Y:S04]  /*512e0*/  STL [R1+0x423c], R39 ;  /* 0x00423c2701007387 */ /* 0x0003e80000100800 */
[----:B------:R1:W-:Y:S04]  /*512f0*/  STL [R1+0x4238], R38 ;  /* 0x0042382601007387 */ /* 0x0003e80000100800 */
        /* <DEDUP_REMOVED lines=24> */
[C---:B--2---:R-:W-:Y:S08]  /*51480*/  HMMA.1688.F32.TF32 R76, R132.reuse, R32, R76 ;  /* 0x00000020844c723c */ /* 0x044ff0000008104c */
[C---:B----4-:R-:W-:Y:S08]  /*51490*/  HMMA.1688.F32.TF32 R68, R132.reuse, R24, R68 ;  /* 0x000000188444723c */ /* 0x050ff00000081044 */
[----:B---3--:R-:W-:Y:S11]  /*514a0*/  HMMA.1688.F32.TF32 R72, R132, R28, R72 ;  /* 0x0000001c8448723c */ /* 0x008ff60000081048 */
[----:B-1----:R-:W-:Y:S01]  /*514b0*/  IMAD.MOV.U32 R27, RZ, RZ, R68 ;  /* 0x000000ffff1b7224 */ /* 0x002fe200078e0044 */
[----:B------:R-:W-:Y:S01]  /*514c0*/  MOV R15, R70 ;  /* 0x00000046000f7202 */ /* 0x000fe20000000f00 */
[----:B------:R-:W-:-:S02]  /*514d0*/  IMAD.MOV.U32 R26, RZ, RZ, R69 ;  /* 0x000000ffff1a7224 */ /* 0x000fc400078e0045 */
[----:B------:R-:W-:Y:S02]  /*514e0*/  IMAD.MOV.U32 R14, RZ, RZ, R71 ;  /* 0x000000ffff0e7224 */ /* 0x000fe400078e0047 */
[----:B------:R-:W-:Y:S02]  /*514f0*/  HMMA.1688.F32.TF32 R68, R132, R20, R244 ;  /* 0x000000148444723c */ /* 0x000fe400000810f4 */
[----:B------:R-:W-:Y:S01]  /*51500*/  MOV R18, R72 ;  /* 0x0000004800127202 */ /* 0x000fe20000000f00 */
[----:B------:R-:W-:Y:S01]  /*51510*/  IMAD.MOV.U32 R19, RZ, RZ, R73 ;  /* 0x000000ffff137224 */ /* 0x000fe200078e0049 */
[----:B------:R-:W-:Y:S01]  /*51520*/  MOV R23, R75 ;  /* 0x0000004b00177202 */ /* 0x000fe20000000f00 */
[----:B------:R-:W-:Y:S01]  /*51530*/  IMAD.MOV.U32 R22, RZ, RZ, R74 ;  /* 0x000000ffff167224 */ /* 0x000fe200078e004a */
[----:B------:R-:W-:Y:S01]  /*51540*/  MOV R58, R77 ;  /* 0x0000004d003a7202 */ /* 0x000fe20000000f00 */
[----:B------:R-:W-:Y:S02]  /*51550*/  IMAD.MOV.U32 R46, RZ, RZ, R76 ;  /* 0x000000ffff2e7224 */ /* 0x000fe400078e004c */
[----:B------:R-:W-:-:S10]  /*51560*/  IMAD.MOV.U32 R59, RZ, RZ, R78 ;  /* 0x000000ffff3b7224 */ /* 0x000fd400078e004e */
[----:B------:R-:W-:Y:S01]  /*51570*/  IMAD.MOV.U32 R35, RZ, RZ, R68 ;  /* 0x000000ffff237224 */ /* 0x000fe200078e0044 */
[----:B------:R-:W-:Y:S01]  /*51580*/  MOV R34, R69 ;  /* 0x0000004500227202 */ /* 0x000fe20000000f00 */
[----:B------:R-:W2:Y:S01]  /*51590*/  LDL.LU R68, [R1+0xd0] ;  /* 0x0000d00001447983 */ /* 0x000ea20000300800 */
[----:B------:R-:W-:Y:S02]  /*515a0*/  IMAD.MOV.U32 R31, RZ, RZ, R70 ;  /* 0x000000ffff1f7224 */ /* 0x000fe400078e0046 */
[----:B------:R-:W-:Y:S01]  /*515b0*/  IMAD.MOV.U32 R30, RZ, RZ, R71 ;  /* 0x000000ffff1e7224 */ /* 0x000fe200078e0047 */
[----:B------:R-:W2:Y:S04]  /*515c0*/  LDL.LU R69, [R1+0xd4] ;  /* 0x0000d40001457983 */ /* 0x000ea80000300800 */
[----:B------:R-:W2:Y:S04]  /*515d0*/  LDL.LU R70, [R1+0xd8] ;  /* 0x0000d80001467983 */ /* 0x000ea80000300800 */
[----:B------:R-:W2:Y:S04]  /*515e0*/  LDL.LU R71, [R1+0xdc] ;  /* 0x0000dc0001477983 */ /* 0x000ea80000300800 */
[----:B------:R-:W3:Y:S04]  /*515f0*/  LDL.LU R72, [R1+0xe0] ;  /* 0x0000e00001487983 */ /* 0x000ee80000300800 */
[----:B------:R-:W3:Y:S04]  /*51600*/  LDL.LU R73, [R1+0xe4] ;  /* 0x0000e40001497983 */ /* 0x000ee80000300800 */
        /* <DEDUP_REMOVED lines=49> */
[----:B----4-:R-:W-:Y:S08]  /*51920*/  HMMA.1688.F32.TF32 R76, R128, R52, R76 ;  /* 0x00000034804c723c */ /* 0x010ff0000008104c */
[C---:B------:R-:W-:Y:S08]  /*51930*/  HMMA.1688.F32.TF32 R104, R132.reuse, R16, R104 ;  /* 0x000000108468723c */ /* 0x040ff00000081068 */
[----:B------:R-:W-:Y:S11]  /*51940*/  HMMA.1688.F32.TF32 R100, R132, R12, R100 ;  /* 0x0000000c8464723c */ /* 0x000ff60000081064 */
[----:B------:R-:W-:Y:S01]  /*51950*/  IMAD.MOV.U32 R50, RZ, RZ, R106 ;  /* 0x000000ffff327224 */ /* 0x000fe200078e006a */
[----:B------:R-:W-:Y:S01]  /*51960*/  MOV R51, R107 ;  /* 0x0000006b00337202 */ /* 0x000fe20000000f00 */
[----:B------:R-:W-:Y:S01]  /*51970*/  IMAD.MOV.U32 R47, RZ, RZ, R105 ;  /* 0x000000ffff2f7224 */ /* 0x000fe200078e0069 */
[----:B------:R-:W-:Y:S01]  /*51980*/  HMMA.1688.F32.TF32 R84, R128, R60, R84 ;  /* 0x0000003c8054723c */ /* 0x000fe20000081054 */
[----:B------:R-:W-:Y:S01]  /*51990*/  MOV R55, R104 ;  /* 0x0000006800377202 */ /* 0x000fe20000000f00 */
[----:B------:R-:W2:Y:S04]  /*519a0*/  LDL.LU.64 R106, [R1+0x4398] ;  /* 0x00439800016a7983 */ /* 0x000ea80000300a00 */
[----:B------:R-:W2:Y:S02]  /*519b0*/  LDL.LU.64 R104, [R1+0x4390] ;  /* 0x0043900001687983 */ /* 0x000ea40000300a00 */
[C---:B------:R-:W-:Y:S08]  /*519c0*/  HMMA.1688.F32.TF32 R96, R132.reuse, R8, R96 ;  /* 0x000000088460723c */ /* 0x040ff00000081060 */
[----:B------:R-:W-:Y:S08]  /*519d0*/  HMMA.1688.F32.TF32 R132, R132, R4, R92 ;  /* 0x000000048484723c */ /* 0x000ff0000008105c */
[----:B------:R-:W-:Y:S01]  /*519e0*/  HMMA.1688.F32.TF32 R88, R128, R64, R88 ;  /* 0x000000408058723c */ /* 0x000fe20000081058 */
[----:B------:R-:W-:Y:S01]  /*519f0*/  MOV R39, R102 ;  /* 0x0000006600277202 */ /* 0x000fe20000000f00 */
[----:B------:R-:W-:-:S02]  /*51a00*/  IMAD.MOV.U32 R38, RZ, RZ, R103 ;  /* 0x000000ffff267224 */ /* 0x000fc400078e0067 */
[----:B------:R-:W-:Y:S01]  /*51a10*/  IMAD.MOV.U32 R43, RZ, RZ, R100 ;  /* 0x000000ffff2b7224 */ /* 0x000fe200078e0064 */
[----:B------:R-:W3:Y:S01]  /*51a20*/  LDL.LU.64 R102, [R1+0x4388] ;  /* 0x0043880001667983 */ /* 0x000ee20000300a00 */
[----:B------:R-:W-:-:S03]  /*51a30*/  IMAD.MOV.U32 R42, RZ, RZ, R101 ;  /* 0x000000ffff2a7224 */ /* 0x000fc600078e0065 */
[----:B------:R-:W3:Y:S04]  /*51a40*/  LDL.LU.64 R100, [R1+0x4380] ;  /* 0x0043800001647983 */ /* 0x000ee80000300a00 */
[----:B------:R-:W-:Y:S01]  /*51a50*/  STL.64 [R1+0x530], R96 ;  /* 0x0005306001007387 */ /* 0x000fe20000100a00 */
[C---:B------:R-:W-:Y:S03]  /*51a60*/  HMMA.1688.F32.TF32 R80, R128.reuse, R56, R80 ;  /* 0x000000388050723c */ /* 0x040fe60000081050 */
[----:B------:R1:W-:Y:S04]  /*51a70*/  STL.64 [R1+0x538], R98 ;  /* 0x0005386201007387 */ /* 0x0003e80000100a00 */
[----:B-1----:R-:W4:Y:S04]  /*51a80*/  LDL.LU.64 R98, [R1+0x4378] ;  /* 0x0043780001627983 */ /* 0x002f280000300a00 */
[----:B------:R-:W4:Y:S04]  /*51a90*/  LDL.LU.64 R96, [R1+0x4370] ;  /* 0x0043700001607983 */ /* 0x000f280000300a00 */
        /* <DEDUP_REMOVED lines=38> */
[----:B------:R-:W-:Y:S01]  /*51d00*/  STL.64 [R1+0x3f0], R204 ;  /* 0x0003f0cc01007387 */ /* 0x000fe20000100a00 */
[C---:B------:R-:W-:Y:S03]  /*51d10*/  HMMA.1688.F32.TF32 R200, R128.reuse, R28, R200 ;  /* 0x0000001c80c8723c */ /* 0x040fe600000810c8 */
[----:B------:R1:W-:Y:S05]  /*51d20*/  STL.64 [R1+0x3f8], R206 ;  /* 0x0003f8ce01007387 */ /* 0x0003ea0000100a00 */
[C---:B------:R-:W-:Y:S08]  /*51d30*/  HMMA.1688.F32.TF32 R196, R128.reuse, R24, R196 ;  /* 0x0000001880c4723c */ /* 0x040ff000000810c4 */
[----:B-1----:R-:W-:-:S15]  /*51d40*/  HMMA.1688.F32.TF32 R204, R128, R32, R232 ;  /* 0x0000002080cc723c */ /* 0x002fde00000810e8 */
[----:B------:R-:W-:-:S04]  /*51d50*/  NOP ;  /* 0x0000000000007918 */ /* 0x000fc80000000000 */
        /* <DEDUP_REMOVED lines=8> */
[C---:B-1----:R-:W-:Y:S08]  /*51de0*/  HMMA.1688.F32.TF32 R196, R128.reuse, R12, R216 ;  /* 0x0000000c80c4723c */ /* 0x042ff000000810d8 */
[----:B------:R-:W-:Y:S01]  /*51df0*/  HMMA.1688.F32.TF32 R180, R128, R8, R176 ;  /* 0x0000000880b4723c */ /* 0x000fe200000810b0 */
[----:B------:R-:W-:Y:S04]  /*51e00*/  STL.64 [R1+0x390], R204 ;  /* 0x000390cc01007387 */ /* 0x000fe80000100a00 */
[----:B------:R-:W-:Y:S04]  /*51e10*/  STL.64 [R1+0x398], R206 ;  /* 0x000398ce01007387 */ /* 0x000fe80000100a00 */
[----:B------:R-:W-:Y:S04]  /*51e20*/  STL.64 [R1+0x370], R200 ;  /* 0x000370c801007387 */ /* 0x000fe80000100a00 */
[----:B------:R-:W-:Y:S04]  /*51e30*/  STL.64 [R1+0x378], R202 ;  /* 0x000378ca01007387 */ /* 0x000fe80000100a00 */
[----:B------:R1:W-:Y:S04]  /*51e40*/  STL.64 [R1+0x360], R196 ;  /* 0x000360c401007387 */ /* 0x0003e80000100a00 */
[----:B------:R1:W-:Y:S04]  /*51e50*/  STL.64 [R1+0x368], R198 ;  /* 0x000368c601007387 */ /* 0x0003e80000100a00 */
[----:B------:R-:W-:Y:S04]  /*51e60*/  STL.64 [R1+0x350], R180 ;  /* 0x000350b401007387 */ /* 0x000fe80000100a00 */
[----:B------:R2:W-:Y:S01]  /*51e70*/  STL.64 [R1+0x358], R182 ;  /* 0x000358b601007387 */ /* 0x0005e20000100a00 */
[----:B------:R-:W-:Y:S01]  /*51e80*/  MOV R227, R124 ;  /* 0x0000007c00e37202 */ /* 0x000fe20000000f00 */
[----:B-1----:R-:W-:-:S02]  /*51e90*/  IMAD.MOV.U32 R196, RZ, RZ, R125 ;  /* 0x000000ffffc47224 */ /* 0x002fc400078e007d */
[----:B------:R-:W-:Y:S01]  /*51ea0*/  IMAD.MOV.U32 R197, RZ, RZ, R126 ;  /* 0x000000ffffc57224 */ /* 0x000fe200078e007e */
[----:B------:R-:W-:Y:S01]  /*51eb0*/  MOV R198, R127 ;  /* 0x0000007f00c67202 */ /* 0x000fe20000000f00 */
[C---:B--2---:R-:W-:Y:S08]  /*51ec0*/  HMMA.1688.F32.TF32 R76, R132.reuse, R56, R76 ;  /* 0x00000038844c723c */ /* 0x044ff0000008104c */
[----:B---3--:R-:W-:Y:S08]  /*51ed0*/  HMMA.1688.F32.TF32 R68, R132, R64, R68 ;  /* 0x000000408444723c */ /* 0x008ff00000081044 */
[----:B----4-:R-:W-:Y:S11]  /*51ee0*/  HMMA.1688.F32.TF32 R176, R128, R4, R244 ;  /* 0x0000000480b0723c */ /* 0x010ff600000810f4 */
[----:B------:R-:W-:Y:S01]  /*51ef0*/  IMAD.MOV.U32 R7, RZ, RZ, R68 ;  /* 0x000000ffff077224 */ /* 0x000fe200078e0044 */
[----:B------:R-:W-:Y:S01]  /*51f00*/  MOV R10, R69 ;  /* 0x00000045000a7202 */ /* 0x000fe20000000f00 */
[----:B------:R-:W-:Y:S01]  /*51f10*/  IMAD.MOV.U32 R11, RZ, RZ, R70 ;  /* 0x000000ffff0b7224 */ /* 0x000fe200078e0046 */
[----:B------:R-:W-:Y:S01]  /*51f20*/  LDS R128, [R167+UR14+0x6080] ;  /* 0x0060800ea7807984 */ /* 0x000fe20008000800 */
[----:B------:R-:W-:-:S03]  /*51f30*/  IMAD.MOV.U32 R183, RZ, RZ, R248 ;  /* 0x000000ffffb77224 */ /* 0x000fc600078e00f8 */
[----:B------:R-:W-:Y:S04]  /*51f40*/  LDS R130, [R167+UR14+0x6880] ;  /* 0x0068800ea7827984 */ /* 0x000fe80008000800 */
[----:B------:R-:W-:Y:S04]  /*51f50*/  LDS R129, [R252+UR14+0x6080] ;  /* 0x0060800efc817984 */ /* 0x000fe80008000800 */
[----:B------:R-:W1:Y:S04]  /*51f60*/  LDS R131, [R252+UR14+0x6880] ;  /* 0x0068800efc837984 */ /* 0x000e680008000800 */
[----:B------:R-:W-:Y:S04]  /*51f70*/  STL.64 [R1+0x340], R176 ;  /* 0x000340b001007387 */ /* 0x000fe80000100a00 */
[----:B------:R-:W-:Y:S04]  /*51f80*/  STL.64 [R1+0x348], R178 ;  /* 0x000348b201007387 */ /* 0x000fe80000100a00 */
[----:B------:R2:W-:Y:S02]  /*51f90*/  STL [R1+0x33c], R71 ;  /* 0x00033c4701007387 */ /* 0x0005e40000100800 */
[C---:B--2---:R-:W-:Y:S08]  /*51fa0*/  HMMA.1688.F32.TF32 R68, R132.reuse, R60, R72 ;  /* 0x0000003c8444723c */ /* 0x044ff00000081048 */
[----:B------:R-:W-:Y:S11]  /*51fb0*/  HMMA.1688.F32.TF32 R72, R132, R52, R80 ;  /* 0x000000348448723c */ /* 0x000ff60000081050 */
[----:B------:R-:W-:Y:S01]  /*51fc0*/  STL.64 [R1+0x320], R68 ;  /* 0x0003204401007387 */ /* 0x000fe20000100a00 */
[----:B------:R-:W-:-:S03]  /*51fd0*/  IMAD.MOV.U32 R6, RZ, RZ, R71 ;  /* 0x000000ffff067224 */ /* 0x000fc600078e0047 */
[----:B------:R2:W-:Y:S02]  /*51fe0*/  STL [R1+0x328], R70 ;  /* 0x0003284601007387 */ /* 0x0005e40000100800 */
        /* <DEDUP_REMOVED lines=9> */
[C---:B--2---:R-:W-:Y:S02]  /*52080*/  HMMA.1688.F32.TF32 R68, R132.reuse, R36, R96 ;  /* 0x000000248444723c */ /* 0x044fe40000081060 */
[----:B------:R-:W-:Y:S04]  /*52090*/  STL.64 [R1+0x2e0], R76 ;  /* 0x0002e04c01007387 */ /* 0x000fe80000100a00 */
[----:B------:R2:W-:Y:S05]  /*520a0*/  STL.64 [R1+0x2e8], R78 ;  /* 0x0002e84e01007387 */ /* 0x0005ea0000100a00 */
        /* <DEDUP_REMOVED lines=11> */
[----:B--2---:R-:W-:Y:S01]  /*52160*/  HMMA.1688.F32.TF32 R76, R132, R20, R112 ;  /* 0x00000014844c723c */ /* 0x004fe20000081070 */
[----:B------:R-:W-:-:S02]  /*52170*/  IMAD.MOV.U32 R176, RZ, RZ, R249 ;  /* 0x000000ffffb07224 */ /* 0x000fc400078e00f9 */
[----:B------:R-:W-:Y:S04]  /*52180*/  STL.64 [R1+0x290], R68 ;  /* 0x0002904401007387 */ /* 0x000fe80000100a00 */
[----:B------:R2:W-:Y:S01]  /*52190*/  STL.64 [R1+0x298], R70 ;  /* 0x0002984601007387 */ /* 0x0005e20000100a00 */
[C---:B---3--:R-:W-:Y:S01]  /*521a0*/  HMMA.1688.F32.TF32 R72, R132.reuse, R16, R116 ;  /* 0x000000108448723c */ /* 0x048fe20000081074 */
[----:B------:R-:W-:Y:S01]  /*521b0*/  MOV R177, R250 ;  /* 0x000000fa00b17202 */ /* 0x000fe20000000f00 */
[----:B------:R-:W-:Y:S01]  /*521c0*/  IMAD.MOV.U32 R178, RZ, RZ, R251 ;  /* 0x000000ffffb27224 */ /* 0x000fe200078e00fb */
[----:B------:R-:W-:Y:S04]  /*521d0*/  LDS R108, [R167+UR14+0x6100] ;  /* 0x0061000ea76c7984 */ /* 0x000fe80008000800 */
[----:B------:R-:W-:Y:S01]  /*521e0*/  LDS R110, [R167+UR14+0x6900] ;  /* 0x0069000ea76e7984 */ /* 0x000fe20008000800 */
[C---:B--2---:R-:W-:Y:S03]  /*521f0*/  HMMA.1688.F32.TF32 R68, R132.reuse, R12, R120 ;  /* 0x0000000c8444723c */ /* 0x044fe60000081078 */
[----:B------:R-:W-:Y:S04]  /*52200*/  STL.64 [R1+0x280], R76 ;  /* 0x0002804c01007387 */ /* 0x000fe80000100a00 */
[----:B------:R-:W-:Y:S04]  /*52210*/  STL.64 [R1+0x288], R78 ;  /* 0x0002884e01007387 */ /* 0x000fe80000100a00 */
[----:B------:R-:W2:Y:S04]  /*52220*/  LDL.LU R200, [R1+0x250] ;  /* 0x0002500001c87983 */ /* 0x000ea80000300800 */
[----:B------:R-:W-:Y:S04]  /*52230*/  STL.64 [R1+0x270], R72 ;  /* 0x0002704801007387 */ /* 0x000fe80000100a00 */
[----:B------:R-:W-:Y:S04]  /*52240*/  STL.64 [R1+0x278], R74 ;  /* 0x0002784a01007387 */ /* 0x000fe80000100a00 */
[----:B------:R-:W-:Y:S04]  /*52250*/  STL.64 [R1+0x200], R68 ;  /* 0x0002004401007387 */ /* 0x000fe80000100a00 */
[----:B------:R3:W-:Y:S04]  /*52260*/  STL.64 [R1+0x208], R70 ;  /* 0x0002084601007387 */ /* 0x0007e80000100a00 */
[----:B------:R-:W2:Y:S04]  /*52270*/  LDL.LU R201, [R1+0x254] ;  /* 0x0002540001c97983 */ /* 0x000ea80000300800 */
[----:B------:R-:W2:Y:S04]  /*52280*/  LDL.LU R202, [R1+0x258] ;  /* 0x0002580001ca7983 */ /* 0x000ea80000300800 */
[----:B------:R-:W2:Y:S04]  /*52290*/  LDL.LU R203, [R1+0x25c] ;  /* 0x00025c0001cb7983 */ /* 0x000ea80000300800 */
[----:B------:R-:W4:Y:S04]  /*522a0*/  LDL.LU R204, [R1+0x230] ;  /* 0x0002300001cc7983 */ /* 0x000f280000300800 */
[----:B------:R-:W4:Y:S04]  /*522b0*/  LDL.LU R205, [R1+0x234] ;  /* 0x0002340001cd7983 */ /* 0x000f280000300800 */
[----:B------:R-:W4:Y:S04]  /*522c0*/  LDL.LU R206, [R1+0x238] ;  /* 0x0002380001ce7983 */ /* 0x000f280000300800 */
[----:B------:R-:W4:Y:S04]  /*522d0*/  LDL.LU R207, [R1+0x23c] ;  /* 0x00023c0001cf7983 */ /* 0x000f280000300800 */
[----:B------:R-:W1:Y:S04]  /*522e0*/  LDL.LU R244, [R1] ;  /* 0x0000000001f47983 */ /* 0x000e680000300800 */
[----:B------:R-:W1:Y:S04]  /*522f0*/  LDL.LU R245, [R1+0x4] ;  /* 0x0000040001f57983 */ /* 0x000e680000300800 */
[----:B------:R-:W1:Y:S04]  /*52300*/  LDL.LU R246, [R1+0x8] ;  /* 0x0000080001f67983 */ /* 0x000e680000300800 */
[----:B------:R-:W1:Y:S04]  /*52310*/  LDL.LU R247, [R1+0xc] ;  /* 0x00000c0001f77983 */ /* 0x000e680000300800 */
        /* <DEDUP_REMOVED lines=17> */
[----:B------:R-:W-:Y:S04]  /*52430*/  LDS R76, [R0+UR14+0x6100] ;  /* 0x0061000e004c7984 */ /* 0x000fe80008000800 */
[----:B------:R-:W-:Y:S04]  /*52440*/  LDS R78, [R0+UR14+0x6900] ;  /* 0x0069000e004e7984 */ /* 0x000fe80008000800 */
[----:B------:R-:W-:Y:S04]  /*52450*/  LDS R77, [R3+UR14+0x6100] ;  /* 0x0061000e034d7984 */ /* 0x000fe80008000800 */
[----:B------:R-:W1:Y:S04]  /*52460*/  LDS R79, [R3+UR14+0x6900] ;  /* 0x0069000e034f7984 */ /* 0x000e680008000800 */
[----:B------:R-:W-:Y:S04]  /*52470*/  LDS R109, [R252+UR14+0x6100] ;  /* 0x0061000efc6d7984 */ /* 0x000fe80008000800 */
[----:B------:R-:W1:Y:S01]  /*52480*/  LDS R111, [R252+UR14+0x6900] ;  /* 0x0069000efc6f7984 */ /* 0x000e620008000800 */
[----:B---3--:R-:W-:-:S15]  /*52490*/  HMMA.1688.F32.TF32 R68, R132, R8, R124 ;  /* 0x000000088444723c */ /* 0x008fde000008107c */
[----:B------:R-:W-:-:S04]  /*524a0*/  NOP ;  /* 0x0000000000007918 */ /* 0x000fc80000000000 */
[----:B------:R-:W-:Y:S04]  /*524b0*/  STL.64 [R1+0x1f0], R68 ;  /* 0x0001f04401007387 */ /* 0x000fe80000100a00 */
[----:B------:R1:W-:Y:S04]  /*524c0*/  STL.64 [R1+0x1f8], R70 ;  /* 0x0001f84601007387 */ /* 0x0003e80000100a00 */
[----:B------:R-:W3:Y:S04]  /*524d0*/  LDL.LU R250, [R1+0x42d4] ;  /* 0x0042d40001fa7983 */ /* 0x000ee80000300800 */
[----:B------:R-:W3:Y:S04]  /*524e0*/  LDL.LU R251, [R1+0x42d0] ;  /* 0x0042d00001fb7983 */ /* 0x000ee80000300800 */
[----:B------:R-:W3:Y:S04]  /*524f0*/  LDL.LU R179, [R1+0x47c] ;  /* 0x00047c0001b37983 */ /* 0x000ee80000300800 */
[----:B------:R-:W3:Y:S04]  /*52500*/  LDL.LU R216, [R1+0x3c0] ;  /* 0x0003c00001d87983 */ /* 0x000ee80000300800 */
[----:B------:R-:W3:Y:S04]  /*52510*/  LDL.LU R217, [R1+0x3c4] ;  /* 0x0003c40001d97983 */ /* 0x000ee80000300800 */
[----:B------:R-:W3:Y:S04]  /*52520*/  LDL.LU R218, [R1+0x3c8] ;  /* 0x0003c80001da7983 */ /* 0x000ee80000300800 */
[----:B------:R-:W3:Y:S01]  /*52530*/  LDL.LU R219, [R1+0x3cc] ;  /* 0x0003cc0001db7983 */ /* 0x000ee20000300800 */
[C---:B-1----:R-:W-:Y:S08]  /*52540*/  HMMA.1688.F32.TF32 R68, R128.reuse, R64, R244 ;  /* 0x000000408044723c */ /* 0x042ff000000810f4 */
[C---:B----4-:R-:W-:Y:S08]  /*52550*/  HMMA.1688.F32.TF32 R80, R128.reuse, R60, R204 ;  /* 0x0000003c8050723c */ /* 0x050ff000000810cc */
[----:B--2---:R-:W-:Y:S08]  /*52560*/  HMMA.1688.F32.TF32 R72, R128, R56, R232 ;  /* 0x000000388048723c */ /* 0x004ff000000810e8 */
[----:B---3--:R-:W-:-:S15]  /*52570*/  HMMA.1688.F32.TF32 R248, R132, R4, R248 ;  /* 0x0000000484f8723c */ /* 0x008fde00000810f8 */
[----:B------:R-:W-:-:S04]  /*52580*/  NOP ;  /* 0x0000000000007918 */ /* 0x000fc80000000000 */
[----:B------:R-:W-:Y:S04]  /*52590*/  STL.64 [R1+0x40a8], R250 ;  /* 0x0040a8fa01007387 */ /* 0x000fe80000100a00 */
[----:B------:R-:W-:Y:S04]  /*525a0*/  STL.64 [R1+0x40a0], R248 ;  /* 0x0040a0f801007387 */ /* 0x000fe80000100a00 */
[----:B------:R-:W-:Y:S04]  /*525b0*/  STL.64 [R1+0xd0], R68 ;  /* 0x0000d04401007387 */ /* 0x000fe80000100a00 */
[----:B------:R1:W-:Y:S04]  /*525c0*/  STL.64 [R1+0xd8], R70 ;  /* 0x0000d84601007387 */ /* 0x0003e80000100a00 */
[----:B------:R-:W-:Y:S01]  /*525d0*/  STL.64 [R1+0xc0], R80 ;  /* 0x0000c05001007387 */ /* 0x000fe20000100a00 */
[C---:B-1----:R-:W-:Y:S03]  /*525e0*/  HMMA.1688.F32.TF32 R68, R128.reuse, R52, R200 ;  /* 0x000000348044723c */ /* 0x042fe600000810c8 */
[----:B------:R1:W-:Y:S04]  /*525f0*/  STL.64 [R1+0xc8], R82 ;  /* 0x0000c85201007387 */ /* 0x0003e80000100a00 */
[----:B------:R-:W-:Y:S04]  /*52600*/  STL.64 [R1+0xb0], R72 ;  /* 0x0000b04801007387 */ /* 0x000fe80000100a00 */
[----:B------:R2:W-:Y:S01]  /*52610*/  STL.64 [R1+0xb8], R74 ;  /* 0x0000b84a01007387 */ /* 0x0005e20000100a00 */
[C---:B-1----:R-:W-:Y:S08]  /*52620*/  HMMA.1688.F32.TF32 R80, R128.reuse, R48, R196 ;  /* 0x000000308050723c */ /* 0x042ff000000810c4 */
[----:B--2---:R-:W-:Y:S01]  /*52630*/  HMMA.1688.F32.TF32 R72, R128, R44, R224 ;  /* 0x0000002c8048723c */ /* 0x004fe200000810e0 */
[----:B------:R-:W-:Y:S01]  /*52640*/  IMAD.MOV.U32 R248, RZ, RZ, R71 ;  /* 0x000000fffff87224 */ /* 0x000fe200078e0047 */
[----:B------:R-:W-:Y:S01]  /*52650*/  MOV R250, R69 ;  /* 0x0000004500fa7202 */ /* 0x000fe20000000f00 */
[----:B------:R-:W-:-:S02]  /*52660*/  IMAD.MOV.U32 R251, RZ, RZ, R68 ;  /* 0x000000fffffb7224 */ /* 0x000fc400078e0044 */
[----:B------:R-:W-:-:S03]  /*52670*/  IMAD.MOV.U32 R249, RZ, RZ, R70 ;  /* 0x000000fffff97224 */ /* 0x000fc600078e0046 */
[C---:B------:R-:W-:Y:S01]  /*52680*/  HMMA.1688.F32.TF32 R68, R128.reuse, R40, R180 ;  /* 0x000000288044723c */ /* 0x040fe200000810b4 */
[----:B------:R1:W-:Y:S04]  /*52690*/  STL [R1+0x416c], R248 ;  /* 0x00416cf801007387 */ /* 0x0003e80000100800 */
[----:B------:R2:W-:Y:S04]  /*526a0*/  STL [R1+0x4168], R250 ;  /* 0x004168fa01007387 */ /* 0x0005e80000100800 */
[----:B------:R-:W-:Y:S04]  /*526b0*/  STL [R1+0x4164], R251 ;  /* 0x004164fb01007387 */ /* 0x000fe80000100800 */
[----:B------:R3:W-:Y:S04]  /*526c0*/  STL [R1+0x4160], R249 ;  /* 0x004160f901007387 */ /* 0x0007e80000100800 */
[----:B------:R-:W-:Y:S04]  /*526d0*/  STL.64 [R1+0x90], R80 ;  /* 0x0000905001007387 */ /* 0x000fe80000100a00 */
[----:B------:R-:W-:Y:S04]  /*526e0*/  STL.64 [R1+0x98], R82 ;  /* 0x0000985201007387 */ /* 0x000fe80000100a00 */
[----:B------:R-:W-:Y:S04]  /*526f0*/  STL.64 [R1+0x80], R72 ;  /* 0x0000804801007387 */ /* 0x000fe80000100a00 */
[----:B------:R4:W-:Y:S01]  /*52700*/  STL.64 [R1+0x88], R74 ;  /* 0x0000884a01007387 */ /* 0x0009e20000100a00 */
[----:B-1----:R-:W-:Y:S01]  /*52710*/  MOV R248, R68 ;  /* 0x0000004400f87202 */ /* 0x002fe20000000f00 */
[----:B--2---:R-:W-:Y:S01]  /*52720*/  IMAD.MOV.U32 R250, RZ, RZ, R69 ;  /* 0x000000fffffa7224 */ /* 0x004fe200078e0045 */
[----:B---3--:R-:W-:Y:S01]  /*52730*/  MOV R249, R71 ;  /* 0x0000004700f97202 */ /* 0x008fe20000000f00 */
[----:B------:R-:W-:Y:S01]  /*52740*/  IMAD.MOV.U32 R251, RZ, RZ, R70 ;  /* 0x000000fffffb7224 */ /* 0x000fe200078e0046 */
[C---:B----4-:R-:W-:Y:S03]  /*52750*/  HMMA.1688.F32.TF32 R72, R128.reuse, R36, R216 ;  /* 0x000000248048723c */ /* 0x050fe600000810d8 */
[----:B------:R1:W-:Y:S05]  /*52760*/  STL [R1+0x417c], R249 ;  /* 0x00417cf901007387 */ /* 0x0003ea0000100800 */
[----:B------:R-:W-:Y:S01]  /*52770*/  HMMA.1688.F32.TF32 R68, R128, R32, R176 ;  /* 0x000000208044723c */ /* 0x000fe200000810b0 */
[----:B------:R2:W-:Y:S04]  /*52780*/  STL [R1+0x4178], R251 ;  /* 0x004178fb01007387 */ /* 0x0005e80000100800 */
[----:B------:R3:W-:Y:S04]  /*52790*/  STL [R1+0x4174], R248 ;  /* 0x004174f801007387 */ /* 0x0007e80000100800 */
[----:B------:R4:W-:Y:S04]  /*527a0*/  STL [R1+0x4170], R250 ;  /* 0x004170fa01007387 */ /* 0x0009e80000100800 */
[----:B------:R-:W-:Y:S04]  /*527b0*/  STL.64 [R1+0x60], R72 ;  /* 0x0000604801007387 */ /* 0x000fe80000100a00 */
[----:B------:R1:W-:Y:S04]  /*527c0*/  STL.64 [R1+0x68], R74 ;  /* 0x0000684a01007387 */ /* 0x0003e80000100a00 */
[----:B------:R-:W4:Y:S04]  /*527d0*/  LDL.LU R196, [R1+0x410] ;  /* 0x0004100001c47983 */ /* 0x000f280000300800 */
[----:B------:R-:W4:Y:S04]  /*527e0*/  LDL.LU R197, [R1+0x414] ;  /* 0x0004140001c57983 */ /* 0x000f280000300800 */
[----:B------:R-:W4:Y:S04]  /*527f0*/  LDL.LU R198, [R1+0x418] ;  /* 0x0004180001c67983 */ /* 0x000f280000300800 */
[----:B------:R-:W4:Y:S01]  /*52800*/  LDL.LU R199, [R1+0x41c] ;  /* 0x00041c0001c77983 */ /* 0x000f220000300800 */
[----:B-1----:R-:W-:-:S03]  /*52810*/  IMAD.MOV.U32 R249, RZ, RZ, R68 ;  /* 0x000000fffff97224 */ /* 0x002fc600078e0044 */
[----:B------:R-:W4:Y:S01]  /*52820*/  LDL.LU R244, [R1+0x450] ;  /* 0x0004500001f47983 */ /* 0x000f220000300800 */
[----:B--2---:R-:W-:-:S03]  /*52830*/  IMAD.MOV.U32 R251, RZ, RZ, R69 ;  /* 0x000000fffffb7224 */ /* 0x004fc600078e0045 */
[----:B------:R-:W2:Y:S01]  /*52840*/  LDL.LU R245, [R1+0x454] ;  /* 0x0004540001f57983 */ /* 0x000ea20000300800 */
[----:B---3--:R-:W-:-:S03]  /*52850*/  MOV R248, R70 ;  /* 0x0000004600f87202 */ /* 0x008fc60000000f00 */
[----:B------:R-:W2:Y:S01]  /*52860*/  LDL.LU R246, [R1+0x458] ;  /* 0x0004580001f67983 */ /* 0x000ea20000300800 */
[----:B----4-:R-:W-:-:S03]  /*52870*/  IMAD.MOV.U32 R250, RZ, RZ, R71 ;  /* 0x000000fffffa7224 */ /* 0x010fc600078e0047 */
        /* <DEDUP_REMOVED lines=25> */
[----:B------:R-:W-:-:S03]  /*52a10*/  IMAD.MOV.U32 R176, RZ, RZ, R236 ;  /* 0x000000ffffb07224 */ /* 0x000fc600078e00ec */
[----:B------:R-:W4:Y:S01]  /*52a20*/  LDL.LU R224, [R1+0x490] ;  /* 0x0004900001e07983 */ /* 0x000f220000300800 */
[----:B------:R-:W-:-:S03]  /*52a30*/  MOV R177, R237 ;  /* 0x000000ed00b17202 */ /* 0x000fc60000000f00 */
[----:B------:R-:W4:Y:S01]  /*52a40*/  LDL.LU R225, [R1+0x494] ;  /* 0x0004940001e17983 */ /* 0x000f220000300800 */
[----:B------:R-:W-:-:S03]  /*52a50*/  IMAD.MOV.U32 R178, RZ, RZ, R238 ;  /* 0x000000ffffb27224 */ /* 0x000fc600078e00ee */
[----:B------:R-:W4:Y:S01]  /*52a60*/  LDL.LU R226, [R1+0x498] ;  /* 0x0004980001e27983 */ /* 0x000f220000300800 */
[----:B------:R-:W-:-:S03]  /*52a70*/  IMAD.MOV.U32 R179, RZ, RZ, R239 ;  /* 0x000000ffffb37224 */ /* 0x000fc600078e00ef */
[----:B------:R-:W4:Y:S04]  /*52a80*/  LDL.LU R227, [R1+0x49c] ;  /* 0x00049c0001e37983 */ /* 0x000f280000300800 */
[----:B------:R-:W4:Y:S04]  /*52a90*/  LDL.LU R236, [R1+0x42cc] ;  /* 0x0042cc0001ec7983 */ /* 0x000f280000300800 */
[----:B------:R-:W4:Y:S04]  /*52aa0*/  LDL.LU R237, [R1+0x42c8] ;  /* 0x0042c80001ed7983 */ /* 0x000f280000300800 */
[----:B------:R-:W4:Y:S04]  /*52ab0*/  LDL.LU R238, [R1+0x42c4] ;  /* 0x0042c40001ee7983 */ /* 0x000f280000300800 */
[----:B------:R-:W4:Y:S04]  /*52ac0*/  LDL.LU R239, [R1+0x42c0] ;  /* 0x0042c00001ef7983 */ /* 0x000f280000300800 */
[----:B------:R-:W-:Y:S04]  /*52ad0*/  STL [R1+0x418c], R249 ;  /* 0x00418cf901007387 */ /* 0x000fe80000100800 */
[----:B------:R-:W-:Y:S04]  /*52ae0*/  STL [R1+0x4188], R251 ;  /* 0x004188fb01007387 */ /* 0x000fe80000100800 */
[----:B------:R1:W-:Y:S04]  /*52af0*/  STL [R1+0x4184], R248 ;  /* 0x004184f801007387 */ /* 0x0003e80000100800 */
[----:B------:R1:W-:Y:S01]  /*52b00*/  STL [R1+0x4180], R250 ;  /* 0x004180fa01007387 */ /* 0x0003e20000100800 */
[C---:B---3--:R-:W-:Y:S08]  /*52b10*/  HMMA.1688.F32.TF32 R72, R128.reuse, R28, R68 ;  /* 0x0000001c8048723c */ /* 0x048ff00000081044 */
[----:B--2---:R-:W-:Y:S11]  /*52b20*/  HMMA.1688.F32.TF32 R68, R128, R24, R244 ;  /* 0x000000188044723c */ /* 0x004ff600000810f4 */
[----:B------:R-:W-:Y:S04]  /*52b30*/  STL.64 [R1+0x40], R72 ;  /* 0x0000404801007387 */ /* 0x000fe80000100a00 */
[----:B------:R-:W-:Y:S04]  /*52b40*/  STL.64 [R1+0x48], R74 ;  /* 0x0000484a01007387 */ /* 0x000fe80000100a00 */
[----:B-1----:R-:W-:Y:S01]  /*52b50*/  MOV R248, R68 ;  /* 0x0000004400f87202 */ /* 0x002fe20000000f00 */
[----:B------:R4:W-:Y:S01]  /*52b60*/  STL.64 [R1+0x38], R70 ;  /* 0x0000384601007387 */ /* 0x0009e20000100a00 */
[----:B------:R-:W-:-:S02]  /*52b70*/  IMAD.MOV.U32 R250, RZ, RZ, R69 ;  /* 0x000000fffffa7224 */ /* 0x000fc400078e0045 */
[----:B----4-:R-:W-:Y:S01]  /*52b80*/  HMMA.1688.F32.TF32 R68, R128, R20, R204 ;  /* 0x000000148044723c */ /* 0x010fe200000810cc */
[----:B------:R-:W-:Y:S04]  /*52b90*/  STL [R1+0x4194], R248 ;  /* 0x004194f801007387 */ /* 0x000fe80000100800 */
[----:B------:R-:W-:-:S14]  /*52ba0*/  STL [R1+0x4190], R250 ;  /* 0x004190fa01007387 */ /* 0x000fdc0000100800 */
[----:B------:R-:W-:Y:S01]  /*52bb0*/  IMAD.MOV.U32 R249, RZ, RZ, R70 ;  /* 0x000000fffff97224 */ /* 0x000fe200078e0046 */
[----:B------:R1:W-:Y:S01]  /*52bc0*/  STL.64 [R1+0x20], R68 ;  /* 0x0000204401007387 */ /* 0x0003e20000100a00 */
[----:B------:R-:W-:Y:S02]  /*52bd0*/  MOV R251, R71 ;  /* 0x0000004700fb7202 */ /* 0x000fe40000000f00 */
[C---:B-1----:R-:W-:Y:S08]  /*52be0*/  HMMA.1688.F32.TF32 R68, R128.reuse, R16, R232 ;  /* 0x000000108044723c */ /* 0x042ff000000810e8 */
[----:B------:R-:W-:Y:S11]  /*52bf0*/  HMMA.1688.F32.TF32 R72, R128, R12, R200 ;  /* 0x0000000c8048723c */ /* 0x000ff600000810c8 */
[----:B------:R-:W-:Y:S01]  /*52c00*/  IMAD.MOV.U32 R248, RZ, RZ, R70 ;  /* 0x000000fffff87224 */ /* 0x000fe200078e0046 */
[----:B------:R1:W-:Y:S01]  /*52c10*/  STL.64 [R1+0x10], R68 ;  /* 0x0000104401007387 */ /* 0x0003e20000100a00 */
[----:B------:R-:W-:-:S02]  /*52c20*/  IMAD.MOV.U32 R250, RZ, RZ, R71 ;  /* 0x000000fffffa7224 */ /* 0x000fc400078e0047 */
[----:B-1----:R-:W-:-:S15]  /*52c30*/  HMMA.1688.F32.TF32 R68, R128, R8, R196 ;  /* 0x000000088044723c */ /* 0x002fde00000810c4 */
[----:B------:R-:W-:-:S04]  /*52c40*/  NOP ;  /* 0x0000000000007918 */ /* 0x000fc80000000000 */
[----:B------:R-:W-:Y:S04]  /*52c50*/  STL.64 [R1+0x40b8], R70 ;  /* 0x0040b84601007387 */ /* 0x000fe80000100a00 */
[----:B------:R-:W-:Y:S04]  /*52c60*/  STL.64 [R1], R72 ;  /* 0x0000004801007387 */ /* 0x000fe80000100a00 */
[----:B------:R1:W-:Y:S04]  /*52c70*/  STL.64 [R1+0x8], R74 ;  /* 0x0000084a01007387 */ /* 0x0003e80000100a00 */
[----:B------:R2:W-:Y:S01]  /*52c80*/  STL.64 [R1+0x40b0], R68 ;  /* 0x0040b04401007387 */ /* 0x0005e20000100a00 */
[----:B-1----:R-:W-:Y:S08]  /*52c90*/  HMMA.1688.F32.TF32 R72, R128, R4, R236 ;  /* 0x000000048048723c */ /* 0x002ff000000810ec */
[C---:B--2---:R-:W-:Y:S08]  /*52ca0*/  HMMA.1688.F32.TF32 R68, R76.reuse, R64, R224 ;  /* 0x000000404c44723c */ /* 0x044ff000000810e0 */
[C---:B------:R-:W-:Y:S03]  /*52cb0*/  HMMA.1688.F32.TF32 R80, R76.reuse, R60, R180 ;  /* 0x0000003c4c50723c */ /* 0x040fe600000810b4 */
[----:B------:R-:W-:Y:S04]  /*52cc0*/  STL.64 [R1+0x40c8], R74 ;  /* 0x0040c84a01007387 */ /* 0x000fe80000100a00 */
[----:B------:R1:W-:Y:S04]  /*52cd0*/  STL.64 [R1+0x40c0], R72 ;  /* 0x0040c04801007387 */ /* 0x0003e80000100a00 */
[----:B------:R-:W-:Y:S04]  /*52ce0*/  STL.64 [R1+0x1e0], R68 ;  /* 0x0001e04401007387 */ /* 0x000fe80000100a00 */
[----:B------:R2:W-:Y:S01]  /*52cf0*/  STL.64 [R1+0x1e8], R70 ;  /* 0x0001e84601007387 */ /* 0x0005e20000100a00 */
[C---:B-1----:R-:W-:Y:S08]  /*52d00*/  HMMA.1688.F32.TF32 R72, R76.reuse, R56, R216 ;  /* 0x000000384c48723c */ /* 0x042ff000000810d8 */
[----:B--2---:R-:W-:Y:S01]  /*52d10*/  HMMA.1688.F32.TF32 R68, R76, R52, R176 ;  /* 0x000000344c44723c */ /* 0x004fe200000810b0 */
[----:B------:R1:W-:Y:S04]  /*52d20*/  STL.64 [R1+0x1d0], R80 ;  /* 0x0001d05001007387 */ /* 0x0003e80000100a00 */
[----:B------:R2:W-:Y:S04]  /*52d30*/  STL.64 [R1+0x1d8], R82 ;  /* 0x0001d85201007387 */ /* 0x0005e80000100a00 */
[----:B------:R-:W3:Y:S04]  /*52d40*/  LDL.LU R180, [R1+0x670] ;  /* 0x0006700001b47983 */ /* 0x000ee80000300800 */
[----:B------:R-:W-:Y:S04]  /*52d50*/  STL.64 [R1+0x1c0], R72 ;  /* 0x0001c04801007387 */ /* 0x000fe80000100a00 */
[----:B------:R4:W-:Y:S04]  /*52d60*/  STL.64 [R1+0x1c8], R74 ;  /* 0x0001c84a01007387 */ /* 0x0009e80000100a00 */
        /* <DEDUP_REMOVED lines=15> */
[----:B--2---:R-:W3:Y:S04]  /*52e60*/  LDL.LU R82, [R1+0x5f8] ;  /* 0x0005f80001527983 */ /* 0x004ee80000300800 */
[----:B------:R-:W3:Y:S04]  /*52e70*/  LDL.LU R83, [R1+0x5fc] ;  /* 0x0005fc0001537983 */ /* 0x000ee80000300800 */
        /* <DEDUP_REMOVED lines=35> */
[----:B------:R-:W3:Y:S01]  /*530b0*/  LDL.LU R224, [R1+0x7c0] ;  /* 0x0007c00001e07983 */ /* 0x000ee20000300800 */
[----:B------:R-:W-:-:S03]  /*530c0*/  IMAD.MOV.U32 R177, RZ, RZ, R241 ;  /* 0x000000ffffb17224 */ /* 0x000fc600078e00f1 */
[----:B------:R-:W3:Y:S01]  /*530d0*/  LDL.LU R225, [R1+0x7c4] ;  /* 0x0007c40001e17983 */ /* 0x000ee20000300800 */
[----:B------:R-:W-:-:S03]  /*530e0*/  IMAD.MOV.U32 R178, RZ, RZ, R242 ;  /* 0x000000ffffb27224 */ /* 0x000fc600078e00f2 */
[----:B------:R-:W3:Y:S01]  /*530f0*/  LDL.LU R226, [R1+0x7c8] ;  /* 0x0007c80001e27983 */ /* 0x000ee20000300800 */
[----:B------:R-:W-:-:S03]  /*53100*/  MOV R179, R243 ;  /* 0x000000f300b37202 */ /* 0x000fc60000000f00 */
[----:B------:R-:W3:Y:S04]  /*53110*/  LDL.LU R227, [R1+0x7cc] ;  /* 0x0007cc0001e37983 */ /* 0x000ee80000300800 */
[----:B------:R-:W3:Y:S04]  /*53120*/  LDL.LU R240, [R1+0x42bc] ;  /* 0x0042bc0001f07983 */ /* 0x000ee80000300800 */
[----:B------:R-:W3:Y:S04]  /*53130*/  LDL.LU R241, [R1+0x42b8] ;  /* 0x0042b80001f17983 */ /* 0x000ee80000300800 */
[----:B------:R-:W3:Y:S04]  /*53140*/  LDL.LU R242, [R1+0x42b4] ;  /* 0x0042b40001f27983 */ /* 0x000ee80000300800 */
[----:B------:R-:W3:Y:S01]  /*53150*/  LDL.LU R243, [R1+0x42b0] ;  /* 0x0042b00001f37983 */ /* 0x000ee20000300800 */
[C---:B----4-:R-:W-:Y:S08]  /*53160*/  HMMA.1688.F32.TF32 R72, R76.reuse, R44, R92 ;  /* 0x0000002c4c48723c */ /* 0x050ff0000008105c */
[C---:B--2---:R-:W-:Y:S08]  /*53170*/  HMMA.1688.F32.TF32 R96, R76.reuse, R48, R96 ;  /* 0x000000304c60723c */ /* 0x044ff00000081060 */
[C---:B---3--:R-:W-:Y:S11]  /*53180*/  HMMA.1688.F32.TF32 R68, R76.reuse, R40, R88 ;  /* 0x000000284c44723c */ /* 0x048ff60000081058 */
[----:B------:R-:W-:Y:S04]  /*53190*/  STL.64 [R1+0x1a0], R96 ;  /* 0x0001a06001007387 */ /* 0x000fe80000100a00 */
[----:B------:R-:W-:Y:S01]  /*531a0*/  STL.64 [R1+0x1a8], R98 ;  /* 0x0001a86201007387 */ /* 0x000fe20000100a00 */
[C---:B------:R-:W-:Y:S03]  /*531b0*/  HMMA.1688.F32.TF32 R84, R76.reuse, R36, R84 ;  /* 0x000000244c54723c */ /* 0x040fe60000081054 */
        /* <DEDUP_REMOVED lines=16> */
[----:B------:R-:W-:Y:S04]  /*532c0*/  STL.64 [R1+0x148], R82 ;  /* 0x0001485201007387 */ /* 0x000fe80000100a00 */
[----:B------:R-:W2:Y:S04]  /*532d0*/  LDL.LU R180, [R1+0x790] ;  /* 0x0007900001b47983 */ /* 0x000ea80000300800 */
[----:B------:R-:W-:Y:S04]  /*532e0*/  STL.64 [R1+0x130], R72 ;  /* 0x0001304801007387 */ /* 0x000fe80000100a00 */
[----:B------:R1:W-:Y:S04]  /*532f0*/  STL.64 [R1+0x138], R74 ;  /* 0x0001384a01007387 */ /* 0x0003e80000100a00 */
[----:B------:R-:W-:Y:S04]  /*53300*/  STL.64 [R1+0x120], R68 ;  /* 0x0001204401007387 */ /* 0x000fe80000100a00 */
[----:B------:R3:W-:Y:S01]  /*53310*/  STL.64 [R1+0x128], R70 ;  /* 0x0001284601007387 */ /* 0x0007e20000100a00 */
[C---:B-1----:R-:W-:Y:S03]  /*53320*/  HMMA.1688.F32.TF32 R72, R76.reuse, R12, R200 ;  /* 0x0000000c4c48723c */ /* 0x042fe600000810c8 */
[----:B------:R-:W2:Y:S04]  /*53330*/  LDL.LU R181, [R1+0x794] ;  /* 0x0007940001b57983 */ /* 0x000ea80000300800 */
[----:B------:R-:W2:Y:S01]  /*53340*/  LDL.LU R182, [R1+0x798] ;  /* 0x0007980001b67983 */ /* 0x000ea20000300800 */
[C---:B---3--:R-:W-:Y:S03]  /*53350*/  HMMA.1688.F32.TF32 R68, R76.reuse, R8, R172 ;  /* 0x000000084c44723c */ /* 0x048fe600000810ac */
[----:B------:R-:W2:Y:S04]  /*53360*/  LDL.LU R183, [R1+0x79c] ;  /* 0x00079c0001b77983 */ /* 0x000ea80000300800 */
[----:B------:R-:W-:Y:S01]  /*53370*/  LDS R172, [R0+UR14+0x6180] ;  /* 0x0061800e00ac7984 */ /* 0x000fe20008000800 */
[----:B------:R-:W-:Y:S03]  /*53380*/  HMMA.1688.F32.TF32 R76, R76, R4, R240 ;  /* 0x000000044c4c723c */ /* 0x000fe600000810f0 */
[----:B------:R-:W-:Y:S04]  /*53390*/  LDS R174, [R0+UR14+0x6980] ;  /* 0x0069800e00ae7984 */ /* 0x000fe80008000800 */
[----:B------:R-:W-:Y:S04]  /*533a0*/  STL.64 [R1+0x110], R72 ;  /* 0x0001104801007387 */ /* 0x000fe80000100a00 */
[----:B------:R1:W-:Y:S01]  /*533b0*/  STL.64 [R1+0x118], R74 ;  /* 0x0001184a01007387 */ /* 0x0003e20000100a00 */
[C---:B------:R-:W-:Y:S03]  /*533c0*/  HMMA.1688.F32.TF32 R80, R108.reuse, R64, R196 ;  /* 0x000000406c50723c */ /* 0x040fe600000810c4 */
[----:B------:R-:W-:Y:S04]  /*533d0*/  LDS R173, [R3+UR14+0x6180] ;  /* 0x0061800e03ad7984 */ /* 0x000fe80008000800 */
[----:B------:R-:W3:Y:S04]  /*533e0*/  LDS R175, [R3+UR14+0x6980] ;  /* 0x0069800e03af7984 */ /* 0x000ee80008000800 */
[----:B------:R-:W-:Y:S04]  /*533f0*/  STL.64 [R1+0x3ff8], R78 ;  /* 0x003ff84e01007387 */ /* 0x000fe80000100a00 */
[----:B------:R-:W-:Y:S04]  /*53400*/  STL.64 [R1+0x100], R68 ;  /* 0x0001004401007387 */ /* 0x000fe80000100a00 */
[----:B------:R-:W-:Y:S04]  /*53410*/  STL.64 [R1+0x108], R70 ;  /* 0x0001084601007387 */ /* 0x000fe80000100a00 */
[----:B------:R4:W-:Y:S01]  /*53420*/  STL.64 [R1+0x3ff0], R76 ;  /* 0x003ff04c01007387 */ /* 0x0009e20000100a00 */
[----:B-1----:R-:W-:Y:S01]  /*53430*/  HMMA.1688.F32.TF32 R72, R108, R56, R216 ;  /* 0x000000386c48723c */ /* 0x002fe200000810d8 */
[----:B------:R-:W-:-:S02]  /*53440*/  IMAD.MOV.U32 R166, RZ, RZ, R137 ;  /* 0x000000ffffa67224 */ /* 0x000fc400078e0089 */
[----:B------:R-:W-:Y:S04]  /*53450*/  LDS R240, [R167+UR14+0x6180] ;  /* 0x0061800ea7f07984 */ /* 0x000fe80008000800 */
[----:B------:R-:W-:Y:S01]  /*53460*/  LDS R242, [R167+UR14+0x6980] ;  /* 0x0069800ea7f27984 */ /* 0x000fe20008000800 */
[C---:B----4-:R-:W-:Y:S01]  /*53470*/  HMMA.1688.F32.TF32 R76, R108.reuse, R60, R224 ;  /* 0x0000003c6c4c723c */ /* 0x050fe200000810e0 */
[----:B------:R-:W-:Y:S01]  /*53480*/  MOV R162, R141 ;  /* 0x0000008d00a27202 */ /* 0x000fe20000000f00 */
[----:B------:R-:W-:Y:S01]  /*53490*/  IMAD.MOV.U32 R163, RZ, RZ, R140 ;  /* 0x000000ffffa37224 */ /* 0x000fe200078e008c */
[----:B------:R-:W-:Y:S04]  /*534a0*/  LDS R241, [R252+UR14+0x6180] ;  /* 0x0061800efcf17984 */ /* 0x000fe80008000800 */
[----:B------:R-:W1:Y:S01]  /*534b0*/  LDS R243, [R252+UR14+0x6980] ;  /* 0x0069800efcf37984 */ /* 0x000e620008000800 */
[C---:B------:R-:W-:Y:S03]  /*534c0*/  HMMA.1688.F32.TF32 R68, R108.reuse, R52, R176 ;  /* 0x000000346c44723c */ /* 0x040fe600000810b0 */
[----:B------:R-:W-:Y:S08]  /*534d0*/  STL [R1+0x3fe8], R83 ;  /* 0x003fe85301007387 */ /* 0x000ff00000100800 */
        /* <DEDUP_REMOVED lines=9> */
[----:B------:R-:W4:Y:S04]  /*53570*/  LDL.LU R219, [R1+0x77c] ;  /* 0x00077c0001db7983 */ /* 0x000f280000300800 */
        /* <DEDUP_REMOVED lines=8> */
[----:B--2---:R-:W-:-:S15]  /*53600*/  HMMA.1688.F32.TF32 R68, R108, R48, R180 ;  /* 0x000000306c44723c */ /* 0x004fde00000810b4 */
[----:B------:R-:W-:-:S04]  /*53610*/  NOP ;  /* 0x0000000000007918 */ /* 0x000fc80000000000 */
[----:B------:R-:W-:Y:S04]  /*53620*/  STL [R1+0x234], R69 ;  /* 0x0002344501007387 */ /* 0x000fe80000100800 */
[----:B------:R4:W-:Y:S04]  /*53630*/  STL.64 [R1+0x238], R70 ;  /* 0x0002384601007387 */ /* 0x0009e80000100a00 */
[----:B------:R-:W2:Y:S04]  /*53640*/  LDL.LU R204, [R1+0x730] ;  /* 0x0007300001cc7983 */ /* 0x000ea80000300800 */
[----:B------:R-:W2:Y:S04]  /*53650*/  LDL.LU R205, [R1+0x734] ;  /* 0x0007340001cd7983 */ /* 0x000ea80000300800 */
[----:B------:R-:W2:Y:S04]  /*53660*/  LDL.LU R206, [R1+0x738] ;  /* 0x0007380001ce7983 */ /* 0x000ea80000300800 */
[----:B------:R-:W2:Y:S04]  /*53670*/  LDL.LU R207, [R1+0x73c] ;  /* 0x00073c0001cf7983 */ /* 0x000ea80000300800 */
[----:B------:R-:W2:Y:S04]  /*53680*/  LDL.LU R232, [R1+0x750] ;  /* 0x0007500001e87983 */ /* 0x000ea80000300800 */
[----:B------:R-:W2:Y:S01]  /*53690*/  LDL.LU R233, [R1+0x754] ;  /* 0x0007540001e97983 */ /* 0x000ea20000300800 */
[----:B------:R-:W-:-:S03]  /*536a0*/  IMAD.MOV.U32 R83, RZ, RZ, R68 ;  /* 0x000000ffff537224 */ /* 0x000fc600078e0044 */
        /* <DEDUP_REMOVED lines=14> */
[C---:B----4-:R-:W-:Y:S03]  /*53790*/  HMMA.1688.F32.TF32 R68, R108.reuse, R40, R216 ;  /* 0x000000286c44723c */ /* 0x050fe600000810d8 */
[----:B------:R-:W4:Y:S04]  /*537a0*/  LDL.LU R180, [R1+0x700] ;  /* 0x0007000001b47983 */ /* 0x000f280000300800 */
[----:B------:R-:W4:Y:S04]  /*537b0*/  LDL.LU R181, [R1+0x704] ;  /* 0x0007040001b57983 */ /* 0x000f280000300800 */
[----:B------:R-:W4:Y:S04]  /*537c0*/  LDL.LU R182, [R1+0x708] ;  /* 0x0007080001b67983 */ /* 0x000f280000300800 */
[----:B------:R-:W4:Y:S01]  /*537d0*/  LDL.LU R183, [R1+0x70c] ;  /* 0x00070c0001b77983 */ /* 0x000f220000300800 */
[----:B---3--:R-:W-:Y:S03]  /*537e0*/  HMMA.1688.F32.TF32 R72, R108, R44, R224 ;  /* 0x0000002c6c48723c */ /* 0x008fe600000810e0 */
[----:B------:R3:W-:Y:S04]  /*537f0*/  STL.64 [R1+0x4008], R82 ;  /* 0x0040085201007387 */ /* 0x0007e80000100a00 */
[----:B------:R1:W-:-:S12]  /*53800*/  STL.64 [R1+0x4000], R80 ;  /* 0x0040005001007387 */ /* 0x0003d80000100a00 */
[----:B------:R-:W-:Y:S04]  /*53810*/  STL.64 [R1+0x220], R72 ;  /* 0x0002204801007387 */ /* 0x000fe80000100a00 */
[----:B------:R-:W-:Y:S04]  /*53820*/  STL.64 [R1+0x228], R74 ;  /* 0x0002284a01007387 */ /* 0x000fe80000100a00 */
[----:B------:R-:W3:Y:S01]  /*53830*/  LDL.LU R216, [R1+0x7d0] ;  /* 0x0007d00001d87983 */ /* 0x000ee20000300800 */
[----:B------:R-:W-:Y:S03]  /*53840*/  HMMA.1688.F32.TF32 R224, R108, R36, R176 ;  /* 0x000000246ce0723c */ /* 0x000fe600000810b0 */
[----:B------:R1:W-:Y:S01]  /*53850*/  STL.64 [R1+0x210], R68 ;  /* 0x0002104401007387 */ /* 0x0003e20000100a00 */
[----:B------:R-:W-:-:S03]  /*53860*/  IMAD.MOV.U32 R176, RZ, RZ, R228 ;  /* 0x000000ffffb07224 */ /* 0x000fc600078e00e4 */
[----:B------:R1:W-:Y:S01]  /*53870*/  STL.64 [R1+0x218], R70 ;  /* 0x0002184601007387 */ /* 0x0003e20000100a00 */
[----:B------:R-:W-:-:S03]  /*53880*/  MOV R177, R229 ;  /* 0x000000e500b17202 */ /* 0x000fc60000000f00 */
[----:B------:R-:W3:Y:S01]  /*53890*/  LDL.LU R217, [R1+0x7d4] ;  /* 0x0007d40001d97983 */ /* 0x000ee20000300800 */
[----:B------:R-:W-:-:S03]  /*538a0*/  IMAD.MOV.U32 R178, RZ, RZ, R230 ;  /* 0x000000ffffb27224 */ /* 0x000fc600078e00e6 */
[----:B------:R-:W3:Y:S01]  /*538b0*/  LDL.LU R218, [R1+0x7d8] ;  /* 0x0007d80001da7983 */ /* 0x000ee20000300800 */
[----:B------:R-:W-:-:S03]  /*538c0*/  IMAD.MOV.U32 R179, RZ, RZ, R231 ;  /* 0x000000ffffb37224 */ /* 0x000fc600078e00e7 */
[----:B------:R-:W3:Y:S04]  /*538d0*/  LDL.LU R219, [R1+0x7dc] ;  /* 0x0007dc0001db7983 */ /* 0x000ee80000300800 */
[----:B------:R-:W3:Y:S04]  /*538e0*/  LDL.LU R228, [R1+0x42ac] ;  /* 0x0042ac0001e47983 */ /* 0x000ee80000300800 */
[----:B------:R-:W3:Y:S04]  /*538f0*/  LDL.LU R229, [R1+0x42a8] ;  /* 0x0042a80001e57983 */ /* 0x000ee80000300800 */
[----:B------:R-:W3:Y:S04]  /*53900*/  LDL.LU R230, [R1+0x42a4] ;  /* 0x0042a40001e67983 */ /* 0x000ee80000300800 */
[----:B------:R-:W3:Y:S01]  /*53910*/  LDL.LU R231, [R1+0x42a0] ;  /* 0x0042a00001e77983 */ /* 0x000ee20000300800 */
[C---:B------:R-:W-:Y:S03]  /*53920*/  HMMA.1688.F32.TF32 R112, R172.reuse, R64, R220 ;  /* 0x00000040ac70723c */ /* 0x040fe600000810dc */
[----:B------:R-:W-:Y:S04]  /*53930*/  STL.64 [R1+0x3fd0], R226 ;  /* 0x003fd0e201007387 */ /* 0x000fe80000100a00 */
[----:B------:R1:W-:Y:S01]  /*53940*/  STL.64 [R1+0x3fc8], R224 ;  /* 0x003fc8e001007387 */ /* 0x0003e20000100a00 */
[----:B------:R-:W-:Y:S01]  /*53950*/  HMMA.1688.F32.TF32 R120, R172, R56, R176 ;  /* 0x00000038ac78723c */ /* 0x000fe200000810b0 */
[----:B------:R-:W-:Y:S01]  /*53960*/  IMAD.MOV.U32 R176, RZ, RZ, R153 ;  /* 0x000000ffffb07224 */ /* 0x000fe200078e0099 */
[----:B------:R-:W-:Y:S01]  /*53970*/  MOV R178, R149 ;  /* 0x0000009500b27202 */ /* 0x000fe20000000f00 */
[----:B------:R-:W-:-:S02]  /*53980*/  IMAD.MOV.U32 R177, RZ, RZ, R152 ;  /* 0x000000ffffb17224 */ /* 0x000fc400078e0098 */
[----:B------:R-:W-:Y:S02]  /*53990*/  IMAD.MOV.U32 R179, RZ, RZ, R148 ;  /* 0x000000ffffb37224 */ /* 0x000fe400078e0094 */
[----:B------:R-:W-:Y:S01]  /*539a0*/  IMAD.MOV.U32 R167, RZ, RZ, R136 ;  /* 0x000000ffffa77224 */ /* 0x000fe200078e0088 */
[C---:B--2---:R-:W-:Y:S08]  /*539b0*/  HMMA.1688.F32.TF32 R88, R108.reuse, R24, R204 ;  /* 0x000000186c58723c */ /* 0x044ff000000810cc */
[C---:B------:R-:W-:Y:S08]  /*539c0*/  HMMA.1688.F32.TF32 R232, R108.reuse, R32, R232 ;  /* 0x000000206ce8723c */ /* 0x040ff000000810e8 */
[C---:B------:R-:W-:Y:S08]  /*539d0*/  HMMA.1688.F32.TF32 R84, R108.reuse, R28, R244 ;  /* 0x0000001c6c54723c */ /* 0x040ff000000810f4 */
[C---:B------:R-:W-:Y:S03]  /*539e0*/  HMMA.1688.F32.TF32 R92, R108.reuse, R20, R200 ;  /* 0x000000146c5c723c */ /* 0x040fe600000810c8 */
[----:B------:R-:W-:Y:S05]  /*539f0*/  STL.64 [R1+0x3fe0], R234 ;  /* 0x003fe0ea01007387 */ /* 0x000fea0000100a00 */
[C---:B------:R-:W-:Y:S01]  /*53a00*/  HMMA.1688.F32.TF32 R96, R108.reuse, R16, R196 ;  /* 0x000000106c60723c */ /* 0x040fe200000810c4 */
[----:B------:R-:W-:Y:S04]  /*53a10*/  STL.64 [R1+0x3fd8], R232 ;  /* 0x003fd8e801007387 */ /* 0x000fe80000100a00 */
[----:B------:R-:W-:Y:S03]  /*53a20*/  STL.64 [R1+0x4018], R86 ;  /* 0x0040185601007387 */ /* 0x000fe60000100a00 */
[----:B----4-:R-:W-:Y:S01]  /*53a30*/  HMMA.1688.F32.TF32 R100, R108, R12, R180 ;  /* 0x0000000c6c64723c */ /* 0x010fe200000810b4 */
        /* <DEDUP_REMOVED lines=9> */
[----:B---3--:R-:W-:Y:S08]  /*53ad0*/  HMMA.1688.F32.TF32 R116, R172, R60, R216 ;  /* 0x0000003cac74723c */ /* 0x008ff000000810d8 */
[----:B------:R-:W-:Y:S08]  /*53ae0*/  HMMA.1688.F32.TF32 R104, R108, R8, R228 ;  /* 0x000000086c68723c */ /* 0x000ff000000810e4 */
[----:B------:R-:W-:Y:S01]  /*53af0*/  HMMA.1688.F32.TF32 R160, R172, R16, R160 ;  /* 0x00000010aca0723c */ /* 0x000fe200000810a0 */
[----:B------:R-:W-:Y:S01]  /*53b00*/  IMAD.MOV.U32 R83, RZ, RZ, R192 ;  /* 0x000000ffff537224 */ /* 0x000fe200078e00c0 */
[----:B------:R-:W-:Y:S01]  /*53b10*/  MOV R82, R193 ;  /* 0x000000c100527202 */ /* 0x000fe20000000f00 */
[----:B-1----:R-:W-:Y:S01]  /*53b20*/  IMAD.MOV.U32 R81, RZ, RZ, R194 ;  /* 0x000000ffff517224 */ /* 0x002fe200078e00c2 */
[----:B------:R-:W-:Y:S01]  /*53b30*/  MOV R79, R212 ;  /* 0x000000d4004f7202 */ /* 0x000fe20000000f00 */
[----:B------:R-:W-:Y:S01]  /*53b40*/  IMAD.MOV.U32 R80, RZ, RZ, R195 ;  /* 0x000000ffff507224 */ /* 0x000fe200078e00c3 */
[----:B------:R-:W-:Y:S02]  /*53b50*/  LDS R244, [R0+UR14+0x7000] ;  /* 0x0070000e00f47984 */ /* 0x000fe40008000800 */
[----:B------:R-:W-:Y:S02]  /*53b60*/  HMMA.1688.F32.TF32 R108, R108, R4, R184 ;  /* 0x000000046c6c723c */ /* 0x000fe400000810b8 */
[----:B------:R-:W-:Y:S04]  /*53b70*/  LDS R246, [R0+UR14+0x7800] ;  /* 0x0078000e00f67984 */ /* 0x000fe80008000800 */
[----:B------:R-:W-:Y:S04]  /*53b80*/  STL.64 [R1+0x4068], R106 ;  /* 0x0040686a01007387 */ /* 0x000fe80000100a00 */
[----:B------:R-:W-:Y:S01]  /*53b90*/  STL.64 [R1+0x4060], R104 ;  /* 0x0040606801007387 */ /* 0x000fe20000100a00 */
[----:B------:R-:W-:Y:S01]  /*53ba0*/  MOV R216, R157 ;  /* 0x0000009d00d87202 */ /* 0x000fe20000000f00 */
[----:B------:R-:W-:Y:S01]  /*53bb0*/  IMAD.MOV.U32 R217, RZ, RZ, R156 ;  /* 0x000000ffffd97224 */ /* 0x000fe200078e009c */
[----:B------:R-:W-:Y:S01]  /*53bc0*/  HMMA.1688.F32.TF32 R164, R172, R12, R164 ;  /* 0x0000000caca4723c */ /* 0x000fe200000810a4 */
[----:B------:R-:W-:Y:S04]  /*53bd0*/  LDS R245, [R3+UR14+0x7000] ;  /* 0x0070000e03f57984 */ /* 0x000fe80008000800 */
[----:B------:R-:W1:Y:S04]  /*53be0*/  LDS R247, [R3+UR14+0x7800] ;  /* 0x0078000e03f77984 */ /* 0x000e680008000800 */
[----:B------:R-:W-:Y:S04]  /*53bf0*/  STL.64 [R1+0x4078], R110 ;  /* 0x0040786e01007387 */ /* 0x000fe80000100a00 */
[----:B------:R-:W-:Y:S04]  /*53c00*/  STL.64 [R1+0x4070], R108 ;  /* 0x0040706c01007387 */ /* 0x000fe80000100a00 */
[----:B------:R-:W-:Y:S04]  /*53c10*/  STL.64 [R1+0x4088], R114 ;  /* 0x0040887201007387 */ /* 0x000fe80000100a00 */
[----:B------:R-:W-:Y:S04]  /*53c20*/  STL.64 [R1+0x4080], R112 ;  /* 0x0040807001007387 */ /* 0x000fe80000100a00 */
[----:B------:R-:W-:Y:S04]  /*53c30*/  STL.64 [R1+0x4098], R118 ;  /* 0x0040987601007387 */ /* 0x000fe80000100a00 */
[----:B------:R-:W-:Y:S04]  /*53c40*/  STL.64 [R1+0x4090], R116 ;  /* 0x0040907401007387 */ /* 0x000fe80000100a00 */
[----:B------:R-:W2:Y:S01]  /*53c50*/  LDL.LU R157, [R1+0x429c] ;  /* 0x00429c00019d7983 */ /* 0x000ea20000300800 */
[----:B------:R-:W-:-:S03]  /*53c60*/  MOV R219, R170 ;  /* 0x000000aa00db7202 */ /* 0x000fc60000000f00 */
[----:B------:R-:W2:Y:S01]  /*53c70*/  LDL.LU R156, [R1+0x4298] ;  /* 0x00429800019c7983 */ /* 0x000ea20000300800 */
[----:B------:R-:W-:-:S03]  /*53c80*/  IMAD.MOV.U32 R218, RZ, RZ, R171 ;  /* 0x000000ffffda7224 */ /* 0x000fc600078e00ab */
[----:B------:R-:W3:Y:S01]  /*53c90*/  LDL.LU R153, [R1+0x4294] ;  /* 0x0042940001997983 */ /* 0x000ee20000300800 */
[----:B------:R-:W-:-:S03]  /*53ca0*/  IMAD.MOV.U32 R170, RZ, RZ, R145 ;  /* 0x000000ffffaa7224 */ /* 0x000fc600078e0091 */
[----:B------:R-:W3:Y:S01]  /*53cb0*/  LDL.LU R152, [R1+0x4290] ;  /* 0x0042900001987983 */ /* 0x000ee20000300800 */
[----:B------:R-:W-:-:S03]  /*53cc0*/  MOV R171, R144 ;  /* 0x0000009000ab7202 */ /* 0x000fc60000000f00 */
[----:B------:R-:W4:Y:S04]  /*53cd0*/  LDL.LU R149, [R1+0x428c] ;  /* 0x00428c0001957983 */ /* 0x000f280000300800 */
[----:B------:R-:W4:Y:S04]  /*53ce0*/  LDL.LU R148, [R1+0x4288] ;  /* 0x0042880001947983 */ /* 0x000f280000300800 */
[----:B------:R-:W2:Y:S04]  /*53cf0*/  LDL.LU R145, [R1+0x4284] ;  /* 0x0042840001917983 */ /* 0x000ea80000300800 */
[----:B------:R-:W2:Y:S04]  /*53d00*/  LDL.LU R144, [R1+0x4280] ;  /* 0x0042800001907983 */ /* 0x000ea80000300800 */
[----:B------:R-:W2:Y:S04]  /*53d10*/  LDL.LU R137, [R1+0x427c] ;  /* 0x00427c0001897983 */ /* 0x000ea80000300800 */
[----:B------:R-:W3:Y:S04]  /*53d20*/  LDL.LU R136, [R1+0x4278] ;  /* 0x0042780001887983 */ /* 0x000ee80000300800 */
[----:B------:R-:W4:Y:S04]  /*53d30*/  LDL.LU R141, [R1+0x4274] ;  /* 0x00427400018d7983 */ /* 0x000f280000300800 */
[----:B------:R-:W4:Y:S01]  /*53d40*/  LDL.LU R140, [R1+0x4270] ;  /* 0x00427000018c7983 */ /* 0x000f220000300800 */
[----:B--2---:R-:W-:-:S03]  /*53d50*/  IMAD.MOV.U32 R146, RZ, RZ, R137 ;  /* 0x000000ffff927224 */ /* 0x004fc600078e0089 */
[----:B------:R-:W2:Y:S01]  /*53d60*/  LDL.LU R137, [R1+0x426c] ;  /* 0x00426c0001897983 */ /* 0x000ea20000300800 */
[----:B---3--:R-:W-:-:S03]  /*53d70*/  MOV R147, R136 ;  /* 0x0000008800937202 */ /* 0x008fc60000000f00 */
        /* <DEDUP_REMOVED lines=28> */
[----:B------:R-:W-:Y:S04]  /*53f40*/  STL.64 [R1+0x40d8], R122 ;  /* 0x0040d87a01007387 */ /* 0x000fe80000100a00 */
[----:B------:R-:W-:Y:S01]  /*53f50*/  STL.64 [R1+0x40d0], R120 ;  /* 0x0040d07801007387 */ /* 0x000fe20000100a00 */
[C---:B------:R-:W-:Y:S08]  /*53f60*/  HMMA.1688.F32.TF32 R168, R172.reuse, R8, R168 ;  /* 0x00000008aca8723c */ /* 0x040ff000000810a8 */
[C---:B---3--:R-:W-:Y:S08]  /*53f70*/  HMMA.1688.F32.TF32 R128, R172.reuse, R48, R200 ;  /* 0x00000030ac80723c */ /* 0x048ff000000810c8 */
[C---:B--2---:R-:W-:Y:S08]  /*53f80*/  HMMA.1688.F32.TF32 R124, R172.reuse, R52, R204 ;  /* 0x00000034ac7c723c */ /* 0x044ff000000810cc */
[C---:B----4-:R-:W-:Y:S08]  /*53f90*/  HMMA.1688.F32.TF32 R132, R172.reuse, R44, R196 ;  /* 0x0000002cac84723c */ /* 0x050ff000000810c4 */
[C---:B------:R-:W-:Y:S08]  /*53fa0*/  HMMA.1688.F32.TF32 R136, R172.reuse, R40, R136 ;  /* 0x00000028ac88723c */ /* 0x040ff00000081088 */
[C---:B------:R-:W-:Y:S01]  /*53fb0*/  HMMA.1688.F32.TF32 R140, R172.reuse, R36, R140 ;  /* 0x00000024ac8c723c */ /* 0x040fe2000008108c */
[----:B------:R-:W-:Y:S07]  /*53fc0*/  STL.64 [R1+0x40e8], R126 ;  /* 0x0040e87e01007387 */ /* 0x000fee0000100a00 */
[C---:B------:R-:W-:Y:S01]  /*53fd0*/  HMMA.1688.F32.TF32 R148, R172.reuse, R28, R148 ;  /* 0x0000001cac94723c */ /* 0x040fe20000081094 */
[----:B------:R-:W-:Y:S07]  /*53fe0*/  STL.64 [R1+0x40e0], R124 ;  /* 0x0040e07c01007387 */ /* 0x000fee0000100a00 */
        /* <DEDUP_REMOVED lines=13> */
[C---:B------:R-:W-:Y:S03]  /*540c0*/  HMMA.1688.F32.TF32 R156, R172.reuse, R20, R156 ;  /* 0x00000014ac9c723c */ /* 0x040fe6000008109c */
[----:B------:R-:W-:Y:S04]  /*540d0*/  STL.64 [R1+0x4158], R154 ;  /* 0x0041589a01007387 */ /* 0x000fe80000100a00 */
[----:B------:R-:W-:Y:S01]  /*540e0*/  STL.64 [R1+0x4150], R152 ;  /* 0x0041509801007387 */ /* 0x000fe20000100a00 */
[----:B------:R-:W-:Y:S03]  /*540f0*/  HMMA.1688.F32.TF32 R172, R172, R4, R180 ;  /* 0x00000004acac723c */ /* 0x000fe600000810b4 */
[----:B------:R-:W2:Y:S04]  /*54100*/  LDL.LU R68, [R1+0x8b0] ;  /* 0x0008b00001447983 */ /* 0x000ea80000300800 */
[----:B------:R-:W2:Y:S01]  /*54110*/  LDL.LU R69, [R1+0x8b4] ;  /* 0x0008b40001457983 */ /* 0x000ea20000300800 */
[----:B------:R-:W-:Y:S03]  /*54120*/  HMMA.1688.F32.TF32 R180, R240, R60, R216 ;  /* 0x0000003cf0b4723c */ /* 0x000fe600000810d8 */
        /* <DEDUP_REMOVED lines=42> */
[----:B--2---:R-:W-:Y:S01]  /*543d0*/  HMMA.1688.F32.TF32 R220, R240, R44, R68 ;  /* 0x0000002cf0dc723c */ /* 0x004fe20000081044 */
[----:B------:R-:W-:Y:S01]  /*543e0*/  IMAD.MOV.U32 R68, RZ, RZ, R210 ;  /* 0x000000ffff447224 */ /* 0x000fe200078e00d2 */
[----:B------:R-:W-:-:S06]  /*543f0*/  MOV R69, R211 ;  /* 0x000000d300457202 */ /* 0x000fcc0000000f00 */
[----:B----4-:R-:W-:Y:S01]  /*54400*/  HMMA.1688.F32.TF32 R184, R240, R56, R72 ;  /* 0x00000038f0b8723c */ /* 0x010fe20000081048 */
[----:B------:R-:W-:Y:S01]  /*54410*/  IMAD.MOV.U32 R72, RZ, RZ, R213 ;  /* 0x000000ffff487224 */ /* 0x000fe200078e00d5 */
[----:B------:R-:W-:Y:S01]  /*54420*/  MOV R74, R208 ;  /* 0x000000d0004a7202 */ /* 0x000fe20000000f00 */
[----:B------:R-:W2:Y:S01]  /*54430*/  LDL.LU R213, [R1+0x4260] ;  /* 0x0042600001d57983 */ /* 0x000ea20000300800 */
[----:B------:R-:W-:Y:S02]  /*54440*/  IMAD.MOV.U32 R73, RZ, RZ, R214 ;  /* 0x000000ffff497224 */ /* 0x000fe400078e00d6 */
[----:B------:R-:W-:Y:S01]  /*54450*/  IMAD.MOV.U32 R75, RZ, RZ, R209 ;  /* 0x000000ffff4b7224 */ /* 0x000fe200078e00d1 */
[----:B------:R-:W2:Y:S04]  /*54460*/  LDL.LU R214, [R1+0x425c] ;  /* 0x00425c0001d67983 */ /* 0x000ea80000300800 */
[----:B------:R-:W4:Y:S04]  /*54470*/  LDL.LU R208, [R1+0x4258] ;  /* 0x0042580001d07983 */ /* 0x000f280000300800 */
[----:B------:R-:W4:Y:S04]  /*54480*/  LDL.LU R209, [R1+0x4254] ;  /* 0x0042540001d17983 */ /* 0x000f280000300800 */
[----:B------:R-:W4:Y:S04]  /*54490*/  LDL.LU R210, [R1+0x4250] ;  /* 0x0042500001d27983 */ /* 0x000f280000300800 */
[----:B------:R-:W4:Y:S01]  /*544a0*/  LDL.LU R211, [R1+0x424c] ;  /* 0x00424c0001d37983 */ /* 0x000f220000300800 */
[----:B------:R-:W-:-:S02]  /*544b0*/  IMAD.MOV.U32 R70, RZ, RZ, R215 ;  /* 0x000000ffff467224 */ /* 0x000fc400078e00d7 */
[----:B------:R-:W-:Y:S01]  /*544c0*/  IMAD.MOV.U32 R71, RZ, RZ, R2 ;  /* 0x000000ffff477224 */ /* 0x000fe200078e0002 */
[C---:B------:R-:W-:Y:S01]  /*544d0*/  HMMA.1688.F32.TF32 R80, R240.reuse, R8, R80 ;  /* 0x00000008f050723c */ /* 0x040fe20000081050 */
[----:B------:R-:W2:Y:S07]  /*544e0*/  LDL.LU R215, [R1+0x4248] ;  /* 0x0042480001d77983 */ /* 0x000eae0000300800 */
[----:B---3--:R-:W-:Y:S08]  /*544f0*/  HMMA.1688.F32.TF32 R192, R240, R40, R192 ;  /* 0x00000028f0c0723c */ /* 0x008ff000000810c0 */
[----:B-1----:R-:W-:Y:S08]  /*54500*/  HMMA.1688.F32.TF32 R68, R244, R62, R68 ;  /* 0x0000003ef444723c */ /* 0x002ff00000081044 */
[----:B------:R-:W-:Y:S03]  /*54510*/  HMMA.1688.F32.TF32 R228, R240, R36, R224 ;  /* 0x00000024f0e4723c */ /* 0x000fe600000810e0 */
[----:B------:R1:W-:Y:S04]  /*54520*/  STL [R1+0x3fc0], R194 ;  /* 0x003fc0c201007387 */ /* 0x0003e80000100800 */
[----:B------:R3:W-:Y:S01]  /*54530*/  STL [R1+0x3fbc], R195 ;  /* 0x003fbcc301007387 */ /* 0x0007e20000100800 */
[----:B------:R-:W-:Y:S01]  /*54540*/  IMAD.MOV.U32 R224, RZ, RZ, R27 ;  /* 0x000000ffffe07224 */ /* 0x000fe200078e001b */
[----:B------:R-:W-:-:S10]  /*54550*/  MOV R225, R26 ;  /* 0x0000001a00e17202 */ /* 0x000fd40000000f00 */
[----:B------:R-:W-:Y:S04]  /*54560*/  STL [R1+0x3fb8], R230 ;  /* 0x003fb8e601007387 */ /* 0x000fe80000100800 */
[----:B------:R1:W-:Y:S04]  /*54570*/  STL [R1+0x3fb4], R231 ;  /* 0x003fb4e701007387 */ /* 0x0003e80000100800 */
[----:B------:R-:W-:Y:S01]  /*54580*/  STL [R1+0xf0], R80 ;  /* 0x0000f05001007387 */ /* 0x000fe20000100800 */
[C---:B------:R-:W-:Y:S08]  /*54590*/  HMMA.1688.F32.TF32 R76, R240.reuse, R4, R76 ;  /* 0x00000004f04c723c */ /* 0x040ff0000008104c */
[----:B------:R-:W-:Y:S01]  /*545a0*/  HMMA.1688.F32.TF32 R236, R240, R16, R236 ;  /* 0x00000010f0ec723c */ /* 0x000fe200000810ec */
[----:B------:R-:W-:-:S02]  /*545b0*/  IMAD.MOV.U32 R17, RZ, RZ, R70 ;  /* 0x000000ffff117224 */ /* 0x000fc400078e0046 */
[----:B------:R-:W-:Y:S01]  /*545c0*/  IMAD.MOV.U32 R16, RZ, RZ, R71 ;  /* 0x000000ffff107224 */ /* 0x000fe200078e0047 */
[----:B------:R-:W-:Y:S01]  /*545d0*/  MOV R71, R38 ;  /* 0x0000002600477202 */ /* 0x000fe20000000f00 */
[----:B------:R-:W-:-:S06]  /*545e0*/  IMAD.MOV.U32 R70, RZ, RZ, R39 ;  /* 0x000000ffff467224 */ /* 0x000fcc00078e0027 */
[----:B-1----:R-:W-:Y:S01]  /*545f0*/  MOV R194, R76 ;  /* 0x0000004c00c27202 */ /* 0x002fe20000000f00 */
[----:B---3--:R-:W-:Y:S02]  /*54600*/  IMAD.MOV.U32 R195, RZ, RZ, R77 ;  /* 0x000000ffffc37224 */ /* 0x008fe400078e004d */
[----:B------:R-:W-:Y:S01]  /*54610*/  IMAD.MOV.U32 R76, RZ, RZ, R35 ;  /* 0x000000ffff4c7224 */ /* 0x000fe200078e0023 */
[----:B------:R-:W-:Y:S01]  /*54620*/  MOV R231, R79 ;  /* 0x0000004f00e77202 */ /* 0x000fe20000000f00 */
[----:B------:R-:W-:Y:S01]  /*54630*/  IMAD.MOV.U32 R230, RZ, RZ, R78 ;  /* 0x000000ffffe67224 */ /* 0x000fe200078e004e */
[----:B------:R-:W-:Y:S01]  /*54640*/  MOV R78, R31 ;  /* 0x0000001f004e7202 */ /* 0x000fe20000000f00 */
[----:B------:R-:W-:Y:S02]  /*54650*/  IMAD.MOV.U32 R77, RZ, RZ, R34 ;  /* 0x000000ffff4d7224 */ /* 0x000fe400078e0022 */
[----:B------:R-:W-:Y:S02]  /*54660*/  IMAD.MOV.U32 R79, RZ, RZ, R30 ;  /* 0x000000ffff4f7224 */ /* 0x000fe400078e001e */
[----:B------:R-:W-:-:S02]  /*54670*/  IMAD.MOV.U32 R226, RZ, RZ, R15 ;  /* 0x000000ffffe27224 */ /* 0x000fc400078e000f */
[----:B------:R-:W-:Y:S01]  /*54680*/  IMAD.MOV.U32 R227, RZ, RZ, R14 ;  /* 0x000000ffffe37224 */ /* 0x000fe200078e000e */
[----:B------:R-:W-:Y:S01]  /*54690*/  MOV R232, R18 ;  /* 0x0000001200e87202 */ /* 0x000fe20000000f00 */
[----:B------:R-:W-:Y:S01]  /*546a0*/  IMAD.MOV.U32 R233, RZ, RZ, R19 ;  /* 0x000000ffffe97224 */ /* 0x000fe200078e0013 */
[----:B------:R-:W-:Y:S01]  /*546b0*/  MOV R235, R23 ;  /* 0x0000001700eb7202 */ /* 0x000fe20000000f00 */
[----:B------:R-:W-:Y:S01]  /*546c0*/  IMAD.MOV.U32 R234, RZ, RZ, R22 ;  /* 0x000000ffffea7224 */ /* 0x000fe200078e0016 */
[----:B----4-:R-:W-:Y:S01]  /*546d0*/  HMMA.1688.F32.TF32 R208, R240, R20, R208 ;  /* 0x00000014f0d0723c */ /* 0x010fe200000810d0 */
[----:B------:R-:W-:Y:S01]  /*546e0*/  IMAD.MOV.U32 R21, RZ, RZ, R68 ;  /* 0x000000ffff157224 */ /* 0x000fe200078e0044 */
[----:B------:R-:W-:Y:S01]  /*546f0*/  MOV R20, R69 ;  /* 0x0000004500147202 */ /* 0x000fe20000000f00 */
[----:B------:R-:W-:Y:S01]  /*54700*/  IMAD.MOV.U32 R69, RZ, RZ, R42 ;  /* 0x000000ffff457224 */ /* 0x000fe200078e002a */
[----:B------:R-:W-:Y:S02]  /*54710*/  MOV R68, R43 ;  /* 0x0000002b00447202 */ /* 0x000fe40000000f00 */
        /* <DEDUP_REMOVED lines=24> */
[----:B------:R-:W-:Y:S01]  /*548a0*/  HMMA.1688.F32.TF32 R72, R244, R66, R72 ;  /* 0x00000042f448723c */ /* 0x000fe20000081048 */
[----:B------:R-:W-:Y:S01]  /*548b0*/  IMAD.MOV.U32 R84, RZ, RZ, R46 ;  /* 0x000000ffff547224 */ /* 0x000fe200078e002e */
[----:B------:R-:W-:Y:S01]  /*548c0*/  MOV R85, R58 ;  /* 0x0000003a00557202 */ /* 0x000fe20000000f00 */
[----:B------:R-:W-:-:S02]  /*548d0*/  IMAD.MOV.U32 R86, RZ, RZ, R59 ;  /* 0x000000ffff567224 */ /* 0x000fc400078e003b */
[----:B------:R-:W-:-:S03]  /*548e0*/  IMAD.MOV.U32 R87, RZ, RZ, R54 ;  /* 0x000000ffff577224 */ /* 0x000fc600078e0036 */
[----:B--2---:R-:W-:Y:S11]  /*548f0*/  HMMA.1688.F32.TF32 R212, R240, R12, R212 ;  /* 0x0000000cf0d4723c */ /* 0x004ff600000810d4 */
[----:B------:R-:W-:Y:S01]  /*54900*/  IMAD.MOV.U32 R13, RZ, RZ, R72 ;  /* 0x000000ffff0d7224 */ /* 0x000fe200078e0048 */
[----:B------:R-:W-:Y:S01]  /*54910*/  MOV R72, R55 ;  /* 0x0000003700487202 */ /* 0x000fe20000000f00 */
[----:B------:R-:W-:-:S02]  /*54920*/  IMAD.MOV.U32 R12, RZ, RZ, R73 ;  /* 0x000000ffff0c7224 */ /* 0x000fc400078e0049 */
[----:B------:R-:W-:Y:S01]  /*54930*/  IMAD.MOV.U32 R73, RZ, RZ, R47 ;  /* 0x000000ffff497224 */ /* 0x000fe200078e002f */
[----:B------:R-:W-:Y:S01]  /*54940*/  MOV R5, R74 ;  /* 0x0000004a00057202 */ /* 0x000fe20000000f00 */
[----:B------:R-:W-:Y:S01]  /*54950*/  IMAD.MOV.U32 R4, RZ, RZ, R75 ;  /* 0x000000ffff047224 */ /* 0x000fe200078e004b */
[----:B------:R-:W-:Y:S01]  /*54960*/  MOV R75, R51 ;  /* 0x00000033004b7202 */ /* 0x000fe20000000f00 */
[----:B------:R-:W-:Y:S02]  /*54970*/  IMAD.MOV.U32 R74, RZ, RZ, R50 ;  /* 0x000000ffff4a7224 */ /* 0x000fe400078e0032 */
[----:B---3--:R-:W-:Y:S01]  /*54980*/  IMAD.MOV.U32 R91, RZ, RZ, R43 ;  /* 0x000000ffff5b7224 */ /* 0x008fe200078e002b */
[----:B----4-:R-:W-:Y:S01]  /*54990*/  MOV R90, R42 ;  /* 0x0000002a005a7202 */ /* 0x010fe20000000f00 */
[----:B------:R-:W-:Y:S02]  /*549a0*/  IMAD.MOV.U32 R89, RZ, RZ, R39 ;  /* 0x000000ffff597224 */ /* 0x000fe400078e0027 */
        /* <DEDUP_REMOVED lines=8> */
[----:B------:R-:W2:Y:S04]  /*54a30*/  LDL.LU R14, [R1+0x4204] ;  /* 0x00420400010e7983 */ /* 0x000ea80000300800 */
[----:B------:R-:W2:Y:S01]  /*54a40*/  LDL.LU R15, [R1+0x4200] ;  /* 0x00420000010f7983 */ /* 0x000ea20000300800 */
[----:B------:R-:W-:Y:S01]  /*54a50*/  IMAD.MOV.U32 R98, RZ, RZ, R26 ;  /* 0x000000ffff627224 */ /* 0x000fe200078e001a */
[----:B------:R-:W-:-:S02]  /*54a60*/  MOV R102, R18 ;  /* 0x0000001200667202 */ /* 0x000fc40000000f00 */
[----:B------:R-:W3:Y:S01]  /*54a70*/  LDL.LU R18, [R1+0x41fc] ;  /* 0x0041fc0001127983 */ /* 0x000ee20000300800 */
[----:B------:R-:W-:-:S03]  /*54a80*/  IMAD.MOV.U32 R103, RZ, RZ, R19 ;  /* 0x000000ffff677224 */ /* 0x000fc600078e0013 */
[----:B------:R-:W3:Y:S01]  /*54a90*/  LDL.LU R19, [R1+0x41f8] ;  /* 0x0041f80001137983 */ /* 0x000ee20000300800 */
[----:B------:R-:W-:-:S03]  /*54aa0*/  IMAD.MOV.U32 R96, RZ, RZ, R22 ;  /* 0x000000ffff607224 */ /* 0x000fc600078e0016 */
        /* <DEDUP_REMOVED lines=21> */
[C---:B------:R-:W-:Y:S08]  /*54c00*/  HMMA.1688.F32.TF32 R216, R240.reuse, R52, R216 ;  /* 0x00000034f0d8723c */ /* 0x040ff000000810d8 */
[C---:B------:R-:W-:Y:S08]  /*54c10*/  HMMA.1688.F32.TF32 R188, R240.reuse, R48, R188 ;  /* 0x00000030f0bc723c */ /* 0x040ff000000810bc */
[C---:B------:R-:W-:Y:S08]  /*54c20*/  HMMA.1688.F32.TF32 R200, R240.reuse, R28, R200 ;  /* 0x0000001cf0c8723c */ /* 0x040ff000000810c8 */
[C---:B------:R-:W-:Y:S08]  /*54c30*/  HMMA.1688.F32.TF32 R204, R240.reuse, R24, R204 ;  /* 0x00000018f0cc723c */ /* 0x040ff000000810cc */
[----:B------:R-:W-:Y:S08]  /*54c40*/  HMMA.1688.F32.TF32 R196, R240, R32, R196 ;  /* 0x00000020f0c4723c */ /* 0x000ff000000810c4 */
[C---:B--2---:R-:W-:Y:S08]  /*54c50*/  HMMA.1688.F32.TF32 R68, R244.reuse, R14, R68 ;  /* 0x0000000ef444723c */ /* 0x044ff00000081044 */
[C---:B---3--:R-:W-:Y:S08]  /*54c60*/  HMMA.1688.F32.TF32 R72, R244.reuse, R18, R72 ;  /* 0x00000012f448723c */ /* 0x048ff00000081048 */
[C---:B----4-:R-:W-:Y:S08]  /*54c70*/  HMMA.1688.F32.TF32 R76, R244.reuse, R22, R76 ;  /* 0x00000016f44c723c */ /* 0x050ff0000008104c */
[C---:B------:R-:W-:Y:S08]  /*54c80*/  HMMA.1688.F32.TF32 R92, R244.reuse, R42, R92 ;  /* 0x0000002af45c723c */ /* 0x040ff0000008105c */
[----:B------:R-:W-:Y:S11]  /*54c90*/  HMMA.1688.F32.TF32 R96, R244, R46, R96 ;  /* 0x0000002ef460723c */ /* 0x000ff60000081060 */
[----:B------:R-:W-:Y:S01]  /*54ca0*/  IMAD.MOV.U32 R61, RZ, RZ, R92 ;  /* 0x000000ffff3d7224 */ /* 0x000fe200078e005c */
[----:B------:R-:W-:Y:S01]  /*54cb0*/  MOV R60, R93 ;  /* 0x0000005d003c7202 */ /* 0x000fe20000000f00 */
[----:B------:R-:W-:-:S02]  /*54cc0*/  IMAD.MOV.U32 R57, RZ, RZ, R94 ;  /* 0x000000ffff397224 */ /* 0x000fc400078e005e */
[----:B------:R-:W-:Y:S02]  /*54cd0*/  IMAD.MOV.U32 R56, RZ, RZ, R95 ;  /* 0x000000ffff387224 */ /* 0x000fe400078e005f */
[C---:B------:R-:W-:Y:S02]  /*54ce0*/  HMMA.1688.F32.TF32 R92, R244.reuse, R34, R84 ;  /* 0x00000022f45c723c */ /* 0x040fe40000081054 */
[----:B------:R-:W-:Y:S01]  /*54cf0*/  IMAD.MOV.U32 R53, RZ, RZ, R96 ;  /* 0x000000ffff357224 */ /* 0x000fe200078e0060 */
[----:B------:R-:W-:Y:S01]  /*54d00*/  MOV R49, R98 ;  /* 0x0000006200317202 */ /* 0x000fe20000000f00 */
[----:B------:R-:W-:Y:S02]  /*54d10*/  IMAD.MOV.U32 R52, RZ, RZ, R97 ;  /* 0x000000ffff347224 */ /* 0x000fe400078e0061 */
[----:B------:R-:W-:Y:S02]  /*54d20*/  IMAD.MOV.U32 R48, RZ, RZ, R99 ;  /* 0x000000ffff307224 */ /* 0x000fe400078e0063 */
[C---:B------:R-:W-:Y:S08]  /*54d30*/  HMMA.1688.F32.TF32 R96, R244.reuse, R38, R88 ;  /* 0x00000026f460723c */ /* 0x040ff00000081058 */
        /* <DEDUP_REMOVED lines=10> */
[----:B------:R-:W-:Y:S04]  /*54de0*/  STL.64 [R1+0x6d0], R76 ;  /* 0x0006d04c01007387 */ /* 0x000fe80000100a00 */
[----:B------:R-:W-:Y:S04]  /*54df0*/  STL.64 [R1+0x6d8], R78 ;  /* 0x0006d84e01007387 */ /* 0x000fe80000100a00 */
[----:B------:R-:W3:Y:S01]  /*54e00*/  LDL.LU R224, [R1+0x340] ;  /* 0x0003400001e07983 */ /* 0x000ee20000300800 */
[C---:B------:R-:W-:Y:S03]  /*54e10*/  HMMA.1688.F32.TF32 R100, R244.reuse, R50, R100 ;  /* 0x00000032f464723c */ /* 0x040fe60000081064 */
[----:B------:R-:W-:Y:S04]  /*54e20*/  STL.64 [R1+0x6c0], R72 ;  /* 0x0006c04801007387 */ /* 0x000fe80000100a00 */
[----:B------:R4:W-:Y:S04]  /*54e30*/  STL.64 [R1+0x6c8], R74 ;  /* 0x0006c84a01007387 */ /* 0x0009e80000100a00 */
[----:B------:R1:W-:Y:S04]  /*54e40*/  STL.64 [R1+0x6b0], R68 ;  /* 0x0006b04401007387 */ /* 0x0003e80000100a00 */
[----:B------:R1:W-:Y:S01]  /*54e50*/  STL.64 [R1+0x6b8], R70 ;  /* 0x0006b84601007387 */ /* 0x0003e20000100a00 */
[----:B------:R-:W-:Y:S03]  /*54e60*/  HMMA.1688.F32.TF32 R108, R244, R58, R108 ;  /* 0x0000003af46c723c */ /* 0x000fe6000008106c */
        /* <DEDUP_REMOVED lines=14> */
[----:B------:R-:W2:Y:S01]  /*54f50*/  LDL.LU R95, [R1+0x39c] ;  /* 0x00039c00015f7983 */ /* 0x000ea20000300800 */
[----:B------:R-:W-:-:S03]  /*54f60*/  MOV R45, R100 ;  /* 0x00000064002d7202 */ /* 0x000fc60000000f00 */
        /* <DEDUP_REMOVED lines=32> */
[----:B------:R-:W-:Y:S03]  /*55170*/  HMMA.1688.F32.TF32 R104, R244, R54, R104 ;  /* 0x00000036f468723c */ /* 0x000fe60000081068 */
        /* <DEDUP_REMOVED lines=34> */
[----:B----4-:R-:W-:-:S03]  /*553a0*/  MOV R75, R6 ;  /* 0x00000006004b7202 */ /* 0x010fc60000000f00 */
[----:B------:R-:W4:Y:S01]  /*553b0*/  LDL.LU R91, [R1+0x37c] ;  /* 0x00037c00015b7983 */ /* 0x000f220000300800 */
[----:B------:R-:W-:-:S03]  /*553c0*/  IMAD.MOV.U32 R76, RZ, RZ, R7 ;  /* 0x000000ffff4c7224 */ /* 0x000fc600078e0007 */
[----:B------:R-:W2:Y:S01]  /*553d0*/  LDL.LU R72, [R1+0x320] ;  /* 0x0003200001487983 */ /* 0x000ea20000300800 */
[----:B------:R-:W-:-:S03]  /*553e0*/  IMAD.MOV.U32 R77, RZ, RZ, R10 ;  /* 0x000000ffff4d7224 */ /* 0x000fc600078e000a */
[----:B------:R-:W2:Y:S01]  /*553f0*/  LDL.LU R73, [R1+0x324] ;  /* 0x0003240001497983 */ /* 0x000ea20000300800 */
[----:B------:R-:W-:-:S03]  /*55400*/  MOV R78, R11 ;  /* 0x0000000b004e7202 */ /* 0x000fc60000000f00 */
[----:B------:R-:W2:Y:S04]  /*55410*/  LDL.LU R74, [R1+0x328] ;  /* 0x00032800014a7983 */ /* 0x000ea80000300800 */
[----:B------:R-:W2:Y:S04]  /*55420*/  LDL.LU R6, [R1+0x41a4] ;  /* 0x0041a40001067983 */ /* 0x000ea80000300800 */
[----:B------:R-:W2:Y:S04]  /*55430*/  LDL.LU R7, [R1+0x41a0] ;  /* 0x0041a00001077983 */ /* 0x000ea80000300800 */
[----:B------:R-:W3:Y:S04]  /*55440*/  LDL.LU R10, [R1+0x419c] ;  /* 0x00419c00010a7983 */ /* 0x000ee80000300800 */
[----:B------:R-:W3:Y:S04]  /*55450*/  LDL.LU R11, [R1+0x4198] ;  /* 0x00419800010b7983 */ /* 0x000ee80000300800 */
[----:B------:R-:W4:Y:S04]  /*55460*/  LDL.LU R79, [R1+0x33c] ;  /* 0x00033c00014f7983 */ /* 0x000f280000300800 */
[----:B------:R-:W4:Y:S04]  /*55470*/  LDL.LU R68, [R1+0x310] ;  /* 0x0003100001447983 */ /* 0x000f280000300800 */
[----:B------:R-:W4:Y:S04]  /*55480*/  LDL.LU R69, [R1+0x314] ;  /* 0x0003140001457983 */ /* 0x000f280000300800 */
[----:B------:R-:W4:Y:S04]  /*55490*/  LDL.LU R70, [R1+0x318] ;  /* 0x0003180001467983 */ /* 0x000f280000300800 */
[----:B------:R-:W4:Y:S01]  /*554a0*/  LDL.LU R71, [R1+0x31c] ;  /* 0x00031c0001477983 */ /* 0x000f220000300800 */
[----:B------:R-:W-:Y:S01]  /*554b0*/  IMAD.MOV.U32 R8, RZ, RZ, R83 ;  /* 0x000000ffff087224 */ /* 0x000fe200078e0053 */
[----:B------:R-:W-:Y:S01]  /*554c0*/  LOP3.LUT R83, R0, 0x40, RZ, 0x3c, !PT ;  /* 0x0000004000537812 */ /* 0x000fe200078e3cff */
[----:B------:R-:W-:Y:S01]  /*554d0*/  HMMA.1688.F32.TF32 R176, R240, R64, R176 ;  /* 0x00000040f0b0723c */ /* 0x000fe200000810b0 */
[----:B------:R-:W-:Y:S04]  /*554e0*/  LDS R241, [R252+UR14+0x7000] ;  /* 0x0070000efcf17984 */ /* 0x000fe80008000800 */
[----:B------:R-:W-:Y:S04]  /*554f0*/  LDS R240, [R83+UR14+0x7000] ;  /* 0x0070000e53f07984 */ /* 0x000fe80008000800 */
[----:B------:R-:W-:Y:S04]  /*55500*/  LDS R242, [R83+UR14+0x7800] ;  /* 0x0078000e53f27984 */ /* 0x000fe80008000800 */
[----:B------:R-:W1:Y:S01]  /*55510*/  LDS R243, [R252+UR14+0x7800] ;  /* 0x0078000efcf37984 */ /* 0x000e620008000800 */
[----:B------:R-:W-:Y:S01]  /*55520*/  MOV R2, R81 ;  /* 0x0000005100027202 */ /* 0x000fe20000000f00 */
[----:B------:R-:W-:Y:S01]  /*55530*/  IMAD.MOV.U32 R9, RZ, RZ, R82 ;  /* 0x000000ffff097224 */ /* 0x000fe200078e0052 */
[----:B------:R-:W-:Y:S01]  /*55540*/  MOV R82, R248 ;  /* 0x000000f800527202 */ /* 0x000fe20000000f00 */
[C---:B--2---:R-:W-:Y:S08]  /*55550*/  HMMA.1688.F32.TF32 R140, R244.reuse, R6, R140 ;  /* 0x00000006f48c723c */ /* 0x044ff0000008108c */
[----:B---3--:R-:W-:Y:S01]  /*55560*/  HMMA.1688.F32.TF32 R144, R244, R10, R144 ;  /* 0x0000000af490723c */ /* 0x008fe20000081090 */
[----:B------:R-:W-:Y:S04]  /*55570*/  LDS R244, [R0+UR14+0x7080] ;  /* 0x0070800e00f47984 */ /* 0x000fe80008000800 */
[----:B------:R-:W-:Y:S04]  /*55580*/  LDS R246, [R0+UR14+0x7880] ;  /* 0x0078800e00f67984 */ /* 0x000fe80008000800 */
[----:B------:R-:W-:Y:S04]  /*55590*/  LDS R245, [R3+UR14+0x7080] ;  /* 0x0070800e03f57984 */ /* 0x000fe80008000800 */
[----:B------:R-:W2:Y:S06]  /*555a0*/  LDS R247, [R3+UR14+0x7880] ;  /* 0x0078800e03f77984 */ /* 0x000eac0008000800 */
[----:B------:R-:W-:Y:S04]  /*555b0*/  STL.64 [R1+0x6a0], R144 ;  /* 0x0006a09001007387 */ /* 0x000fe80000100a00 */
[----:B------:R1:W-:Y:S04]  /*555c0*/  STL.64 [R1+0x6a8], R146 ;  /* 0x0006a89201007387 */ /* 0x0003e80000100a00 */
[----:B------:R-:W-:Y:S04]  /*555d0*/  STL.64 [R1+0x380], R140 ;  /* 0x0003808c01007387 */ /* 0x000fe80000100a00 */
[----:B------:R3:W-:Y:S01]  /*555e0*/  STL.64 [R1+0x388], R142 ;  /* 0x0003888e01007387 */ /* 0x0007e20000100a00 */
[C---:B-1----:R-:W-:Y:S08]  /*555f0*/  HMMA.1688.F32.TF32 R144, R240.reuse, R66, R136 ;  /* 0x00000042f090723c */ /* 0x042ff00000081088 */
[C---:B---3--:R-:W-:Y:S08]  /*55600*/  HMMA.1688.F32.TF32 R140, R240.reuse, R62, R132 ;  /* 0x0000003ef08c723c */ /* 0x048ff00000081084 */
[C---:B------:R-:W-:Y:S08]  /*55610*/  HMMA.1688.F32.TF32 R136, R240.reuse, R58, R128 ;  /* 0x0000003af088723c */ /* 0x040ff00000081080 */
[C---:B------:R-:W-:Y:S08]  /*55620*/  HMMA.1688.F32.TF32 R132, R240.reuse, R54, R124 ;  /* 0x00000036f084723c */ /* 0x040ff0000008107c */
[C---:B------:R-:W-:Y:S08]  /*55630*/  HMMA.1688.F32.TF32 R128, R240.reuse, R50, R120 ;  /* 0x00000032f080723c */ /* 0x040ff00000081078 */
[C---:B------:R-:W-:Y:S01]  /*55640*/  HMMA.1688.F32.TF32 R124, R240.reuse, R46, R116 ;  /* 0x0000002ef07c723c */ /* 0x040fe20000081074 */
[----:B------:R-:W-:Y:S07]  /*55650*/  STL.64 [R1+0x690], R144 ;  /* 0x0006909001007387 */ /* 0x000fee0000100a00 */
        /* <DEDUP_REMOVED lines=9> */
[----:B------:R-:W-:Y:S04]  /*556f0*/  STL.64 [R1+0x678], R138 ;  /* 0x0006788a01007387 */ /* 0x000fe80000100a00 */
[----:B------:R-:W-:Y:S03]  /*55700*/  STL.64 [R1+0x660], R132 ;  /* 0x0006608401007387 */ /* 0x000fe60000100a00 */
[C---:B------:R-:W-:Y:S01]  /*55710*/  HMMA.1688.F32.TF32 R100, R240.reuse, R22, R92 ;  /* 0x00000016f064723c */ /* 0x040fe2000008105c */
[----:B------:R-:W-:Y:S04]  /*55720*/  STL.64 [R1+0x668], R134 ;  /* 0x0006688601007387 */ /* 0x000fe80000100a00 */
[----:B------:R-:W-:Y:S03]  /*55730*/  STL.64 [R1+0x650], R128 ;  /* 0x0006508001007387 */ /* 0x000fe60000100a00 */
[C---:B----4-:R-:W-:Y:S01]  /*55740*/  HMMA.1688.F32.TF32 R96, R240.reuse, R18, R88 ;  /* 0x00000012f060723c */ /* 0x050fe20000081058 */
[----:B------:R-:W-:Y:S04]  /*55750*/  STL.64 [R1+0x658], R130 ;  /* 0x0006588201007387 */ /* 0x000fe80000100a00 */
[----:B------:R-:W-:Y:S03]  /*55760*/  STL.64 [R1+0x640], R124 ;  /* 0x0006407c01007387 */ /* 0x000fe60000100a00 */
[C---:B------:R-:W-:Y:S01]  /*55770*/  HMMA.1688.F32.TF32 R92, R240.reuse, R14, R84 ;  /* 0x0000000ef05c723c */ /* 0x040fe20000081054 */
[----:B------:R-:W-:Y:S04]  /*55780*/  STL.64 [R1+0x648], R126 ;  /* 0x0006487e01007387 */ /* 0x000fe80000100a00 */
[----:B------:R-:W-:Y:S03]  /*55790*/  STL.64 [R1+0x630], R120 ;  /* 0x0006307801007387 */ /* 0x000fe60000100a00 */
[C---:B------:R-:W-:Y:S01]  /*557a0*/  HMMA.1688.F32.TF32 R88, R240.reuse, R10, R232 ;  /* 0x0000000af058723c */ /* 0x040fe200000810e8 */
[----:B------:R-:W-:Y:S04]  /*557b0*/  STL.64 [R1+0x638], R122 ;  /* 0x0006387a01007387 */ /* 0x000fe80000100a00 */
[----:B------:R-:W-:Y:S03]  /*557c0*/  STL.64 [R1+0x620], R116 ;  /* 0x0006207401007387 */ /* 0x000fe60000100a00 */
[----:B------:R-:W-:Y:S01]  /*557d0*/  HMMA.1688.F32.TF32 R84, R240, R6, R224 ;  /* 0x00000006f054723c */ /* 0x000fe200000810e0 */
[----:B------:R-:W-:Y:S07]  /*557e0*/  STL.64 [R1+0x628], R118 ;  /* 0x0006287601007387 */ /* 0x000fee0000100a00 */
[C---:B--2---:R-:W-:Y:S01]  /*557f0*/  HMMA.1688.F32.TF32 R76, R244.reuse, R66, R76 ;  /* 0x00000042f44c723c */ /* 0x044fe2000008104c */
[----:B------:R-:W-:Y:S04]  /*55800*/  STL.64 [R1+0x610], R112 ;  /* 0x0006107001007387 */ /* 0x000fe80000100a00 */
[----:B------:R-:W-:Y:S03]  /*55810*/  STL.64 [R1+0x618], R114 ;  /* 0x0006187201007387 */ /* 0x000fe60000100a00 */
[C---:B------:R-:W-:Y:S01]  /*55820*/  HMMA.1688.F32.TF32 R72, R244.reuse, R62, R72 ;  /* 0x0000003ef448723c */ /* 0x040fe20000081048 */
[----:B------:R-:W-:Y:S04]  /*55830*/  STL.64 [R1+0x600], R108 ;  /* 0x0006006c01007387 */ /* 0x000fe80000100a00 */
[----:B------:R-:W-:Y:S03]  /*55840*/  STL.64 [R1+0x608], R110 ;  /* 0x0006086e01007387 */ /* 0x000fe60000100a00 */
        /* <DEDUP_REMOVED lines=14> */
[----:B------:R-:W2:Y:S04]  /*55930*/  LDL.LU R80, [R1+0x10] ;  /* 0x0000100001507983 */ /* 0x000ea80000300800 */
[----:B------:R-:W-:Y:S04]  /*55940*/  STL.64 [R1+0x4c0], R72 ;  /* 0x0004c04801007387 */ /* 0x000fe80000100a00 */
[----:B------:R-:W-:Y:S04]  /*55950*/  STL.64 [R1+0x4c8], R74 ;  /* 0x0004c84a01007387 */ /* 0x000fe80000100a00 */
[----:B------:R-:W-:Y:S04]  /*55960*/  STL.64 [R1+0x4b0], R68 ;  /* 0x0004b04401007387 */ /* 0x000fe80000100a00 */
[----:B------:R-:W-:Y:S04]  /*55970*/  STL.64 [R1+0x4b8], R70 ;  /* 0x0004b84601007387 */ /* 0x000fe80000100a00 */
[----:B------:R-:W-:Y:S04]  /*55980*/  LDS R240, [R83+UR14+0x7080] ;  /* 0x0070800e53f07984 */ /* 0x000fe80008000800 */
[----:B------:R1:W-:Y:S04]  /*55990*/  LDS R242, [R83+UR14+0x7880] ;  /* 0x0078800e53f27984 */ /* 0x0003e80008000800 */
[----:B------:R-:W2:Y:S04]  /*559a0*/  LDL.LU R81, [R1+0x14] ;  /* 0x0000140001517983 */ /* 0x000ea80000300800 */
[----:B------:R-:W3:Y:S01]  /*559b0*/  LDL.LU R248, [R1+0x4194] ;  /* 0x0041940001f87983 */ /* 0x000ee20000300800 */
[----:B-1----:R-:W-:-:S03]  /*559c0*/  IMAD.MOV.U32 R83, RZ, RZ, R250 ;  /* 0x000000ffff537224 */ /* 0x002fc600078e00fa */
[----:B------:R-:W4:Y:S01]  /*559d0*/  LDL.LU R250, [R1+0x4190] ;  /* 0x0041900001fa7983 */ /* 0x000f220000300800 */
[----:B------:R-:W-:Y:S01]  /*559e0*/  IMAD.MOV.U32 R226, RZ, RZ, R249 ;  /* 0x000000ffffe27224 */ /* 0x000fe200078e00f9 */
[----:B------:R-:W-:Y:S02]  /*559f0*/  MOV R227, R251 ;  /* 0x000000fb00e37202 */ /* 0x000fe40000000f00 */
[----:B------:R-:W2:Y:S04]  /*55a00*/  LDL.LU R224, [R1+0x20] ;  /* 0x0000200001e07983 */ /* 0x000ea80000300800 */
[----:B------:R-:W2:Y:S04]  /*55a10*/  LDL.LU R225, [R1+0x24] ;  /* 0x0000240001e17983 */ /* 0x000ea80000300800 */
[----:B------:R-:W2:Y:S04]  /*55a20*/  LDL.LU R249, [R1+0x418c] ;  /* 0x00418c0001f97983 */ /* 0x000ea80000300800 */
[----:B------:R-:W2:Y:S04]  /*55a30*/  LDL.LU R251, [R1+0x4188] ;  /* 0x0041880001fb7983 */ /* 0x000ea80000300800 */
[----:B------:R-:W-:Y:S04]  /*55a40*/  LDS R241, [R252+UR14+0x7080] ;  /* 0x0070800efcf17984 */ /* 0x000fe80008000800 */
[----:B------:R-:W1:Y:S01]  /*55a50*/  LDS R243, [R252+UR14+0x7880] ;  /* 0x0078800efcf37984 */ /* 0x000e620008000800 */
[----:B---3--:R-:W-:-:S03]  /*55a60*/  IMAD.MOV.U32 R232, RZ, RZ, R248 ;  /* 0x000000ffffe87224 */ /* 0x008fc600078e00f8 */
[----:B------:R-:W3:Y:S01]  /*55a70*/  LDL.LU R248, [R1+0x4184] ;  /* 0x0041840001f87983 */ /* 0x000ee20000300800 */
[----:B----4-:R-:W-:-:S03]  /*55a80*/  IMAD.MOV.U32 R233, RZ, RZ, R250 ;  /* 0x000000ffffe97224 */ /* 0x010fc600078e00fa */
[----:B------:R-:W4:Y:S04]  /*55a90*/  LDL.LU R250, [R1+0x4180] ;  /* 0x0041800001fa7983 */ /* 0x000f280000300800 */
[----:B------:R-:W4:Y:S04]  /*55aa0*/  LDL.LU R234, [R1+0x38] ;  /* 0x0000380001ea7983 */ /* 0x000f280000300800 */
[----:B------:R-:W4:Y:S01]  /*55ab0*/  LDL.LU R235, [R1+0x3c] ;  /* 0x00003c0001eb7983 */ /* 0x000f220000300800 */
[----:B--2---:R-:W-:-:S03]  /*55ac0*/  MOV R88, R249 ;  /* 0x000000f900587202 */ /* 0x004fc60000000f00 */
[----:B------:R-:W2:Y:S01]  /*55ad0*/  LDL.LU R249, [R1+0x417c] ;  /* 0x00417c0001f97983 */ /* 0x000ea20000300800 */
[----:B------:R-:W-:-:S03]  /*55ae0*/  IMAD.MOV.U32 R89, RZ, RZ, R251 ;  /* 0x000000ffff597224 */ /* 0x000fc600078e00fb */
[----:B------:R-:W2:Y:S01]  /*55af0*/  LDL.LU R251, [R1+0x4178] ;  /* 0x0041780001fb7983 */ /* 0x000ea20000300800 */
[----:B---3--:R-:W-:-:S03]  /*55b00*/  IMAD.MOV.U32 R90, RZ, RZ, R248 ;  /* 0x000000ffff5a7224 */ /* 0x008fc600078e00f8 */
[----:B------:R-:W3:Y:S01]  /*55b10*/  LDL.LU R248, [R1+0x4174] ;  /* 0x0041740001f87983 */ /* 0x000ee20000300800 */
[----:B----4-:R-:W-:-:S03]  /*55b20*/  MOV R91, R250 ;  /* 0x000000fa005b7202 */ /* 0x010fc60000000f00 */
[----:B------:R-:W4:Y:S04]  /*55b30*/  LDL.LU R250, [R1+0x4170] ;  /* 0x0041700001fa7983 */ /* 0x000f280000300800 */
[----:B------:R-:W4:Y:S04]  /*55b40*/  LDL.LU R92, [R1+0x60] ;  /* 0x00006000015c7983 */ /* 0x000f280000300800 */
[----:B------:R-:W4:Y:S04]  /*55b50*/  LDL.LU R93, [R1+0x64] ;  /* 0x00006400015d7983 */ /* 0x000f280000300800 */
[----:B------:R-:W4:Y:S01]  /*55b60*/  LDL.LU R94, [R1+0x68] ;  /* 0x00006800015e7983 */ /* 0x000f220000300800 */
[----:B--2---:R-:W-:Y:S01]  /*55b70*/  IMAD.MOV.U32 R99, RZ, RZ, R249 ;  /* 0x000000ffff637224 */ /* 0x004fe200078e00f9 */
[----:B------:R-:W-:-:S02]  /*55b80*/  MOV R98, R251 ;  /* 0x000000fb00627202 */ /* 0x000fc40000000f00 */
[----:B------:R-:W2:Y:S01]  /*55b90*/  LDL.LU R95, [R1+0x6c] ;  /* 0x00006c00015f7983 */ /* 0x000ea20000300800 */
[----:B---3--:R-:W-:-:S03]  /*55ba0*/  IMAD.MOV.U32 R96, RZ, RZ, R248 ;  /* 0x000000ffff607224 */ /* 0x008fc600078e00f8 */
[----:B------:R-:W3:Y:S01]  /*55bb0*/  LDL.LU R248, [R1+0x416c] ;  /* 0x00416c0001f87983 */ /* 0x000ee20000300800 */
[----:B----4-:R-:W-:-:S03]  /*55bc0*/  IMAD.MOV.U32 R97, RZ, RZ, R250 ;  /* 0x000000ffff617224 */ /* 0x010fc600078e00fa */
[----:B------:R-:W4:Y:S04]  /*55bd0*/  LDL.LU R250, [R1+0x4168] ;  /* 0x0041680001fa7983 */ /* 0x000f280000300800 */
[----:B------:R-:W2:Y:S04]  /*55be0*/  LDL.LU R251, [R1+0x4164] ;  /* 0x0041640001fb7983 */ /* 0x000ea80000300800 */
[----:B------:R-:W2:Y:S04]  /*55bf0*/  LDL.LU R249, [R1+0x4160] ;  /* 0x0041600001f97983 */ /* 0x000ea80000300800 */
[----:B------:R-:W2:Y:S04]  /*55c00*/  LDL.LU R104, [R1+0x90] ;  /* 0x0000900001687983 */ /* 0x000ea80000300800 */
[----:B------:R-:W2:Y:S04]  /*55c10*/  LDL.LU R105, [R1+0x94] ;  /* 0x0000940001697983 */ /* 0x000ea80000300800 */
[----:B------:R-:W2:Y:S04]  /*55c20*/  LDL.LU R106, [R1+0x98] ;  /* 0x00009800016a7983 */ /* 0x000ea80000300800 */
[----:B------:R-:W2:Y:S01]  /*55c30*/  LDL.LU R107, [R1+0x9c] ;  /* 0x00009c00016b7983 */ /* 0x000ea20000300800 */
[----:B---3--:R-:W-:-:S03]  /*55c40*/  IMAD.MOV.U32 R111, RZ, RZ, R248 ;  /* 0x000000ffff6f7224 */ /* 0x008fc600078e00f8 */
[----:B------:R-:W3:Y:S01]  /*55c50*/  LDL.LU R248, [R1+0x1f0] ;  /* 0x0001f00001f87983 */ /* 0x000ee20000300800 */
[----:B----4-:R-:W-:Y:S01]  /*55c60*/  MOV R109, R250 ;  /* 0x000000fa006d7202 */ /* 0x010fe20000000f00 */
[----:B--2---:R-:W-:Y:S02]  /*55c70*/  IMAD.MOV.U32 R108, RZ, RZ, R251 ;  /* 0x000000ffff6c7224 */ /* 0x004fe400078e00fb */
[----:B------:R-:W-:Y:S02]  /*55c80*/  IMAD.MOV.U32 R110, RZ, RZ, R249 ;  /* 0x000000ffff6e7224 */ /* 0x000fe400078e00f9 */
        /* <DEDUP_REMOVED lines=65> */
[----:B------:R-:W4:Y:S04]  /*560a0*/  LDL.LU R76, [R1] ;  /* 0x00000000014c7983 */ /* 0x000f280000300800 */
[----:B------:R-:W4:Y:S04]  /*560b0*/  LDL.LU R77, [R1+0x4] ;  /* 0x00000400014d7983 */ /* 0x000f280000300800 */
[----:B------:R-:W4:Y:S04]  /*560c0*/  LDL.LU R78, [R1+0x8] ;  /* 0x00000800014e7983 */ /* 0x000f280000300800 */
[----:B------:R-:W4:Y:S01]  /*560d0*/  LDL.LU R79, [R1+0xc] ;  /* 0x00000c00014f7983 */ /* 0x000f220000300800 */
[C---:B---3--:R-:W-:Y:S08]  /*560e0*/  HMMA.1688.F32.TF32 R248, R244.reuse, R10, R248 ;  /* 0x0000000af4f8723c */ /* 0x048ff000000810f8 */
[C---:B--2---:R-:W-:Y:S08]  /*560f0*/  HMMA.1688.F32.TF32 R72, R244.reuse, R18, R72 ;  /* 0x00000012f448723c */ /* 0x044ff00000081048 */
[C---:B----4-:R-:W-:Y:S08]  /*56100*/  HMMA.1688.F32.TF32 R120, R244.reuse, R22, R120 ;  /* 0x00000016f478723c */ /* 0x050ff00000081078 */
        /* <DEDUP_REMOVED lines=56> */
[----:B------:R-:W2:Y:S02]  /*56490*/  LDL.LU.64 R248, [R1+0x40a0] ;  /* 0x0040a00001f87983 */ /* 0x000ea40000300a00 */
[----:B--2---:R-:W-:Y:S02]  /*564a0*/  HMMA.1688.F32.TF32 R244, R244, R6, R248 ;  /* 0x00000006f4f4723c */ /* 0x004fe400000810f8 */
[----:B------:R-:W2:-:S15]  /*564b0*/  LDL.LU R248, [R1+0xd0] ;  /* 0x0000d00001f87983 */ /* 0x000e9e0000300800 */
[----:B------:R-:W-:Y:S02]  /*564c0*/  NOP ;  /* 0x0000000000007918 */ /* 0x000fe40000000000 */
[----:B------:R-:W-:Y:S04]  /*564d0*/  STL.64 [R1+0x1f0], R244 ;  /* 0x0001f0f401007387 */ /* 0x000fe80000100a00 */
[----:B------:R-:W-:Y:S04]  /*564e0*/  STL.64 [R1+0x1f8], R246 ;  /* 0x0001f8f601007387 */ /* 0x000fe80000100a00 */
[----:B------:R-:W2:Y:S04]  /*564f0*/  LDL.LU R249, [R1+0xd4] ;  /* 0x0000d40001f97983 */ /* 0x000ea80000300800 */
[----:B------:R-:W2:Y:S04]  /*56500*/  LDL.LU R250, [R1+0xd8] ;  /* 0x0000d80001fa7983 */ /* 0x000ea80000300800 */
[----:B------:R-:W2:Y:S01]  /*56510*/  LDL.LU R251, [R1+0xdc] ;  /* 0x0000dc0001fb7983 */ /* 0x000ea20000300800 */
[C---:B------:R-:W-:Y:S03]  /*56520*/  HMMA.1688.F32.TF32 R116, R240.reuse, R62, R116 ;  /* 0x0000003ef074723c */ /* 0x040fe60000081074 */
[----:B------:R-:W-:Y:S04]  /*56530*/  LDS R244, [R0+UR14+0x7100] ;  /* 0x0071000e00f47984 */ /* 0x000fe80008000800 */
[----:B------:R-:W-:Y:S01]  /*56540*/  LDS R246, [R0+UR14+0x7900] ;  /* 0x0079000e00f67984 */ /* 0x000fe20008000800 */
[C---:B------:R-:W-:Y:S03]  /*56550*/  HMMA.1688.F32.TF32 R112, R240.reuse, R58, R112 ;  /* 0x0000003af070723c */ /* 0x040fe60000081070 */
[----:B------:R-:W-:Y:S04]  /*56560*/  LDS R245, [R3+UR14+0x7100] ;  /* 0x0071000e03f57984 */ /* 0x000fe80008000800 */
[----:B------:R-:W1:Y:S01]  /*56570*/  LDS R247, [R3+UR14+0x7900] ;  /* 0x0079000e03f77984 */ /* 0x000e620008000800 */
        /* <DEDUP_REMOVED lines=8> */
[----:B--2---:R-:W-:-:S15]  /*56600*/  HMMA.1688.F32.TF32 R248, R240, R66, R248 ;  /* 0x00000042f0f8723c */ /* 0x004fde00000810f8 */
[----:B------:R-:W-:-:S04]  /*56610*/  NOP ;  /* 0x0000000000007918 */ /* 0x000fc80000000000 */
        /* <DEDUP_REMOVED lines=21> */
[C---:B-1----:R-:W-:Y:S08]  /*56770*/  HMMA.1688.F32.TF32 R88, R240.reuse, R22, R224 ;  /* 0x00000016f058723c */ /* 0x042ff000000810e0 */
[C---:B--2---:R-:W-:Y:S08]  /*56780*/  HMMA.1688.F32.TF32 R84, R240.reuse, R18, R80 ;  /* 0x00000012f054723c */ /* 0x044ff00000081050 */
        /* <DEDUP_REMOVED lines=11> */
[----:B-1----:R-:W3:Y:S04]  /*56840*/  LDL.LU R76, [R1+0x100] ;  /* 0x00010000014c7983 */ /* 0x002ee80000300800 */
[----:B------:R1:W-:Y:S04]  /*56850*/  STL.64 [R1+0x500], R80 ;  /* 0x0005005001007387 */ /* 0x0003e80000100a00 */
[----:B------:R1:W-:Y:S04]  /*56860*/  STL.64 [R1+0x508], R82 ;  /* 0x0005085201007387 */ /* 0x0003e80000100a00 */
[----:B------:R-:W-:Y:S04]  /*56870*/  STL.64 [R1+0x270], R68 ;  /* 0x0002704401007387 */ /* 0x000fe80000100a00 */
[----:B------:R-:W-:Y:S04]  /*56880*/  STL.64 [R1+0x278], R70 ;  /* 0x0002784601007387 */ /* 0x000fe80000100a00 */
[----:B------:R-:W3:Y:S04]  /*56890*/  LDL.LU R77, [R1+0x104] ;  /* 0x00010400014d7983 */ /* 0x000ee80000300800 */
[----:B--2---:R-:W3:Y:S04]  /*568a0*/  LDL.LU R78, [R1+0x108] ;  /* 0x00010800014e7983 */ /* 0x004ee80000300800 */
[----:B------:R-:W3:Y:S04]  /*568b0*/  LDL.LU R79, [R1+0x10c] ;  /* 0x00010c00014f7983 */ /* 0x000ee80000300800 */
[----:B-1----:R-:W2:Y:S04]  /*568c0*/  LDL.LU R80, [R1+0x110] ;  /* 0x0001100001507983 */ /* 0x002ea80000300800 */
        /* <DEDUP_REMOVED lines=55> */
[----:B------:R-:W-:-:S03]  /*56c40*/  LOP3.LUT R75, R0, 0x40, RZ, 0x3c, !PT ;  /* 0x00000040004b7812 */ /* 0x000fc600078e3cff */
[----:B------:R-:W-:Y:S04]  /*56c50*/  LDS R69, [R252+UR14+0x7100] ;  /* 0x0071000efc457984 */ /* 0x000fe80008000800 */
[----:B------:R-:W-:Y:S04]  /*56c60*/  LDS R68, [R75+UR14+0x7100] ;  /* 0x0071000e4b447984 */ /* 0x000fe80008000800 */
[----:B------:R-:W-:Y:S04]  /*56c70*/  LDS R70, [R75+UR14+0x7900] ;  /* 0x0079000e4b467984 */ /* 0x000fe80008000800 */
[----:B------:R-:W1:Y:S04]  /*56c80*/  LDS R71, [R252+UR14+0x7900] ;  /* 0x0079000efc477984 */ /* 0x000e680008000800 */
[----:B------:R-:W-:Y:S04]  /*56c90*/  LDS R72, [R75+UR14+0x7180] ;  /* 0x0071800e4b487984 */ /* 0x000fe80008000800 */
[----:B------:R-:W-:Y:S04]  /*56ca0*/  LDS R74, [R75+UR14+0x7980] ;  /* 0x0079800e4b4a7984 */ /* 0x000fe80008000800 */
[----:B------:R-:W-:Y:S01]  /*56cb0*/  LDS R75, [R252+UR14+0x7980] ;  /* 0x0079800efc4b7984 */ /* 0x000fe20008000800 */
[C---:B---3--:R-:W-:Y:S08]  /*56cc0*/  HMMA.1688.F32.TF32 R76, R244.reuse, R10, R76 ;  /* 0x0000000af44c723c */ /* 0x048ff0000008104c */
[C---:B--2---:R-:W-:Y:S08]  /*56cd0*/  HMMA.1688.F32.TF32 R80, R244.reuse, R14, R80 ;  /* 0x0000000ef450723c */ /* 0x044ff00000081050 */
[C---:B----4-:R-:W-:Y:S08]  /*56ce0*/  HMMA.1688.F32.TF32 R84, R244.reuse, R18, R84 ;  /* 0x00000012f454723c */ /* 0x050ff00000081054 */
        /* <DEDUP_REMOVED lines=9> */
[----:B------:R-:W-:Y:S01]  /*56d80*/  STL.64 [R1+0x360], R112 ;  /* 0x0003607001007387 */ /* 0x000fe20000100a00 */
[C---:B------:R-:W-:Y:S03]  /*56d90*/  HMMA.1688.F32.TF32 R108, R244.reuse, R50, R108 ;  /* 0x00000032f46c723c */ /* 0x040fe6000008106c */
[----:B------:R3:W-:Y:S05]  /*56da0*/  STL.64 [R1+0x368], R114 ;  /* 0x0003687201007387 */ /* 0x0007ea0000100a00 */
[C---:B------:R-:W-:Y:S01]  /*56db0*/  HMMA.1688.F32.TF32 R232, R244.reuse, R42, R232 ;  /* 0x0000002af4e8723c */ /* 0x040fe200000810e8 */
[----:B---3--:R-:W3:Y:S07]  /*56dc0*/  LDL.LU.64 R114, [R1+0x4088] ;  /* 0x0040880001727983 */ /* 0x008eee0000300a00 */
[C---:B------:R-:W-:Y:S01]  /*56dd0*/  HMMA.1688.F32.TF32 R104, R244.reuse, R46, R104 ;  /* 0x0000002ef468723c */ /* 0x040fe20000081068 */
[----:B------:R-:W3:Y:S04]  /*56de0*/  LDL.LU.64 R112, [R1+0x4080] ;  /* 0x0040800001707983 */ /* 0x000ee80000300a00 */
[----:B------:R4:W-:Y:S04]  /*56df0*/  STL.64 [R1+0x350], R240 ;  /* 0x000350f001007387 */ /* 0x0009e80000100a00 */
[----:B------:R1:W-:Y:S04]  /*56e00*/  STL.64 [R1+0x358], R242 ;  /* 0x000358f201007387 */ /* 0x0003e80000100a00 */
[----:B----4-:R-:W4:Y:S04]  /*56e10*/  LDL.LU R240, [R1+0x220] ;  /* 0x0002200001f07983 */ /* 0x010f280000300800 */
[----:B------:R1:W-:Y:S04]  /*56e20*/  STL.64 [R1+0x4f0], R248 ;  /* 0x0004f0f801007387 */ /* 0x0003e80000100a00 */
[----:B------:R1:W-:Y:S04]  /*56e30*/  STL.64 [R1+0x4f8], R250 ;  /* 0x0004f8fa01007387 */ /* 0x0003e80000100a00 */
[----:B------:R-:W4:Y:S04]  /*56e40*/  LDL.LU R241, [R1+0x224] ;  /* 0x0002240001f17983 */ /* 0x000f280000300800 */
[----:B-1----:R-:W4:Y:S04]  /*56e50*/  LDL.LU R242, [R1+0x228] ;  /* 0x0002280001f27983 */ /* 0x002f280000300800 */
[----:B------:R-:W4:Y:S04]  /*56e60*/  LDL.LU R243, [R1+0x22c] ;  /* 0x00022c0001f37983 */ /* 0x000f280000300800 */
[----:B------:R-:W2:Y:S04]  /*56e70*/  LDL.LU R248, [R1+0x210] ;  /* 0x0002100001f87983 */ /* 0x000ea80000300800 */
[----:B------:R-:W2:Y:S01]  /*56e80*/  LDL.LU R249, [R1+0x214] ;  /* 0x0002140001f97983 */ /* 0x000ea20000300800 */
[C---:B------:R-:W-:Y:S03]  /*56e90*/  HMMA.1688.F32.TF32 R100, R244.reuse, R34, R100 ;  /* 0x00000022f464723c */ /* 0x040fe60000081064 */
[----:B------:R-:W2:Y:S04]  /*56ea0*/  LDL.LU R250, [R1+0x218] ;  /* 0x0002180001fa7983 */ /* 0x000ea80000300800 */
[----:B------:R-:W2:Y:S04]  /*56eb0*/  LDL.LU R251, [R1+0x21c] ;  /* 0x00021c0001fb7983 */ /* 0x000ea80000300800 */
        /* <DEDUP_REMOVED lines=10> */
[----:B------:R1:W-:Y:S04]  /*56f60*/  STL.64 [R1+0x310], R232 ;  /* 0x000310e801007387 */ /* 0x0003e80000100a00 */
[----:B------:R1:W-:Y:S01]  /*56f70*/  STL.64 [R1+0x318], R234 ;  /* 0x000318ea01007387 */ /* 0x0003e20000100a00 */
[C---:B------:R-:W-:Y:S03]  /*56f80*/  HMMA.1688.F32.TF32 R88, R244.reuse, R22, R88 ;  /* 0x00000016f458723c */ /* 0x040fe60000081058 */
[----:B-1----:R-:W2:Y:S04]  /*56f90*/  LDL.LU R232, [R1+0x260] ;  /* 0x0002600001e87983 */ /* 0x002ea80000300800 */
        /* <DEDUP_REMOVED lines=37> */
[----:B--2---:R-:W-:Y:S01]  /*571f0*/  HMMA.1688.F32.TF32 R76, R244, R6, R76 ;  /* 0x00000006f44c723c */ /* 0x004fe2000008104c */
[----:B------:R-:W-:-:S02]  /*57200*/  MOV R244, R83 ;  /* 0x0000005300f47202 */ /* 0x000fc40000000f00 */
[----:B------:R-:W2:-:S15]  /*57210*/  LDL.LU R83, [R1+0x3fe8] ;  /* 0x003fe80001537983 */ /* 0x000e9e0000300800 */
[----:B------:R-:W-:Y:S01]  /*57220*/  NOP ;  /* 0x0000000000007918 */ /* 0x000fe20000000000 */
[----:B------:R-:W-:Y:S04]  /*57230*/  STL.64 [R1+0x4e0], R76 ;  /* 0x0004e04c01007387 */ /* 0x000fe80000100a00 */
[----:B------:R-:W-:Y:S04]  /*57240*/  STL.64 [R1+0x4e8], R78 ;  /* 0x0004e84e01007387 */ /* 0x000fe80000100a00 */
[----:B------:R-:W3:Y:S04]  /*57250*/  LDL.LU R245, [R1+0x234] ;  /* 0x0002340001f57983 */ /* 0x000ee80000300800 */
[----:B------:R-:W3:Y:S04]  /*57260*/  LDL.LU R246, [R1+0x238] ;  /* 0x0002380001f67983 */ /* 0x000ee80000300800 */
[----:B------:R-:W3:Y:S01]  /*57270*/  LDL.LU R247, [R1+0x23c] ;  /* 0x00023c0001f77983 */ /* 0x000ee20000300800 */
[C---:B------:R-:W-:Y:S03]  /*57280*/  HMMA.1688.F32.TF32 R232, R68.reuse, R62, R232 ;  /* 0x0000003e44e8723c */ /* 0x040fe600000810e8 */
[----:B------:R-:W-:Y:S04]  /*57290*/  LDS R76, [R0+UR14+0x7180] ;  /* 0x0071800e004c7984 */ /* 0x000fe80008000800 */
[----:B------:R-:W-:Y:S01]  /*572a0*/  LDS R78, [R0+UR14+0x7980] ;  /* 0x0079800e004e7984 */ /* 0x000fe20008000800 */
[C---:B------:R-:W-:Y:S03]  /*572b0*/  HMMA.1688.F32.TF32 R224, R68.reuse, R58, R224 ;  /* 0x0000003a44e0723c */ /* 0x040fe600000810e0 */
[----:B------:R-:W-:Y:S04]  /*572c0*/  LDS R77, [R3+UR14+0x7180] ;  /* 0x0071800e034d7984 */ /* 0x000fe80008000800 */
[----:B------:R-:W1:Y:S01]  /*572d0*/  LDS R79, [R3+UR14+0x7980] ;  /* 0x0079800e034f7984 */ /* 0x000e620008000800 */
[----:B--2---:R-:W-:-:S15]  /*572e0*/  HMMA.1688.F32.TF32 R80, R68, R66, R80 ;  /* 0x000000424450723c */ /* 0x004fde0000081050 */
[----:B------:R-:W-:-:S04]  /*572f0*/  NOP ;  /* 0x0000000000007918 */ /* 0x000fc80000000000 */
[----:B------:R2:W-:Y:S04]  /*57300*/  STL [R1+0x3e84], R80 ;  /* 0x003e845001007387 */ /* 0x0005e80000100800 */
[----:B------:R1:W-:Y:S04]  /*57310*/  STL [R1+0x3e80], R81 ;  /* 0x003e805101007387 */ /* 0x0003e80000100800 */
[----:B------:R1:W-:Y:S04]  /*57320*/  STL [R1+0x3e7c], R82 ;  /* 0x003e7c5201007387 */ /* 0x0003e80000100800 */
[----:B------:R3:W-:Y:S04]  /*57330*/  STL [R1+0x3e78], R83 ;  /* 0x003e785301007387 */ /* 0x0007e80000100800 */
[----:B--2---:R-:W2:Y:S04]  /*57340*/  LDL.LU R80, [R1+0x240] ;  /* 0x0002400001507983 */ /* 0x004ea80000300800 */
[----:B-1----:R-:W2:Y:S04]  /*57350*/  LDL.LU R81, [R1+0x244] ;  /* 0x0002440001517983 */ /* 0x002ea80000300800 */
[----:B------:R-:W2:Y:S04]  /*57360*/  LDL.LU R82, [R1+0x248] ;  /* 0x0002480001527983 */ /* 0x000ea80000300800 */
[----:B---3--:R-:W2:Y:S04]  /*57370*/  LDL.LU R83, [R1+0x24c] ;  /* 0x00024c0001537983 */ /* 0x008ea80000300800 */
[----:B------:R-:W-:Y:S04]  /*57380*/  STL.64 [R1+0x810], R232 ;  /* 0x000810e801007387 */ /* 0x000fe80000100a00 */
[----:B------:R1:W-:Y:S04]  /*57390*/  STL.64 [R1+0x818], R234 ;  /* 0x000818ea01007387 */ /* 0x0003e80000100a00 */
[----:B-1----:R-:W3:Y:S04]  /*573a0*/  LDL.LU.64 R234, [R1+0x3fe0] ;  /* 0x003fe00001ea7983 */ /* 0x002ee80000300a00 */
[----:B------:R-:W3:Y:S04]  /*573b0*/  LDL.LU.64 R232, [R1+0x3fd8] ;  /* 0x003fd80001e87983 */ /* 0x000ee80000300a00 */
[----:B------:R-:W-:Y:S04]  /*573c0*/  STL.64 [R1+0x800], R224 ;  /* 0x000800e001007387 */ /* 0x000fe80000100a00 */
[----:B------:R1:W-:Y:S04]  /*573d0*/  STL.64 [R1+0x808], R226 ;  /* 0x000808e201007387 */ /* 0x0003e80000100a00 */
[----:B-1----:R-:W3:Y:S04]  /*573e0*/  LDL.LU.64 R226, [R1+0x3fd0] ;  /* 0x003fd00001e27983 */ /* 0x002ee80000300a00 */
[----:B------:R-:W3:Y:S01]  /*573f0*/  LDL.LU.64 R224, [R1+0x3fc8] ;  /* 0x003fc80001e07983 */ /* 0x000ee20000300a00 */
[C---:B------:R-:W-:Y:S08]  /*57400*/  HMMA.1688.F32.TF32 R244, R68.reuse, R50, R244 ;  /* 0x0000003244f4723c */ /* 0x040ff000000810f4 */
[C---:B----4-:R-:W-:Y:S08]  /*57410*/  HMMA.1688.F32.TF32 R240, R68.reuse, R46, R240 ;  /* 0x0000002e44f0723c */ /* 0x050ff000000810f0 */
[----:B--2---:R-:W-:-:S15]  /*57420*/  HMMA.1688.F32.TF32 R80, R68, R54, R80 ;  /* 0x000000364450723c */ /* 0x004fde0000081050 */
[----:B------:R-:W-:-:S04]  /*57430*/  NOP ;  /* 0x0000000000007918 */ /* 0x000fc80000000000 */
[----:B------:R-:W-:Y:S04]  /*57440*/  STL.64 [R1+0x7f0], R80 ;  /* 0x0007f05001007387 */ /* 0x000fe80000100a00 */
[----:B------:R1:W-:Y:S02]  /*57450*/  STL.64 [R1+0x7f8], R82 ;  /* 0x0007f85201007387 */ /* 0x0003e40000100a00 */
[C---:B-1----:R-:W-:Y:S02]  /*57460*/  HMMA.1688.F32.TF32 R80, R68.reuse, R42, R248 ;  /* 0x0000002a4450723c */ /* 0x042fe400000810f8 */
[----:B------:R-:W-:Y:S04]  /*57470*/  STL.64 [R1+0x7e0], R244 ;  /* 0x0007e0f401007387 */ /* 0x000fe80000100a00 */
[----:B------:R-:W-:Y:S02]  /*57480*/  STL.64 [R1+0x7e8], R246 ;  /* 0x0007e8f601007387 */ /* 0x000fe40000100a00 */
[----:B---3--:R-:W-:Y:S11]  /*57490*/  HMMA.1688.F32.TF32 R224, R68, R38, R224 ;  /* 0x0000002644e0723c */ /* 0x008ff600000810e0 */
[----:B------:R1:W-:Y:S04]  /*574a0*/  STL [R1+0x7c4], R81 ;  /* 0x0007c45101007387 */ /* 0x0003e80000100800 */
[----:B------:R-:W-:Y:S04]  /*574b0*/  STL.64 [R1+0x7d0], R240 ;  /* 0x0007d0f001007387 */ /* 0x000fe80000100a00 */
[----:B------:R-:W-:Y:S04]  /*574c0*/  STL.64 [R1+0x7d8], R242 ;  /* 0x0007d8f201007387 */ /* 0x000fe80000100a00 */
[----:B------:R2:W-:Y:S01]  /*574d0*/  STL.64 [R1+0x7c8], R82 ;  /* 0x0007c85201007387 */ /* 0x0005e20000100a00 */
[----:B-1----:R-:W-:Y:S01]  /*574e0*/  MOV R81, R226 ;  /* 0x000000e200517202 */ /* 0x002fe20000000f00 */
[----:B--2---:R-:W-:-:S02]  /*574f0*/  IMAD.MOV.U32 R83, RZ, RZ, R80 ;  /* 0x000000ffff537224 */ /* 0x004fc400078e0050 */
[----:B------:R-:W-:Y:S02]  /*57500*/  IMAD.MOV.U32 R80, RZ, RZ, R225 ;  /* 0x000000ffff507224 */ /* 0x000fe400078e00e1 */
[----:B------:R-:W-:Y:S01]  /*57510*/  IMAD.MOV.U32 R82, RZ, RZ, R227 ;  /* 0x000000ffff527224 */ /* 0x000fe200078e00e3 */
[----:B------:R-:W-:Y:S04]  /*57520*/  STL [R1+0x3e88], R83 ;  /* 0x003e885301007387 */ /* 0x000fe80000100800 */
[----:B------:R1:W-:Y:S02]  /*57530*/  STL [R1+0x7b0], R224 ;  /* 0x0007b0e001007387 */ /* 0x0003e40000100800 */
[----:B-1----:R-:W-:-:S15]  /*57540*/  HMMA.1688.F32.TF32 R224, R68, R34, R232 ;  /* 0x0000002244e0723c */ /* 0x002fde00000810e8 */
[----:B------:R-:W-:-:S04]  /*57550*/  NOP ;  /* 0x0000000000007918 */ /* 0x000fc80000000000 */
[----:B------:R-:W-:Y:S01]  /*57560*/  IMAD.MOV.U32 R83, RZ, RZ, R227 ;  /* 0x000000ffff537224 */ /* 0x000fe200078e00e3 */
[----:B------:R-:W-:Y:S04]  /*57570*/  STL.64 [R1+0x7a0], R224 ;  /* 0x0007a0e001007387 */ /* 0x000fe80000100a00 */
[----:B------:R-:W-:Y:S04]  /*57580*/  STL [R1+0x7a8], R226 ;  /* 0x0007a8e201007387 */ /* 0x000fe80000100800 */
[----:B------:R-:W-:Y:S04]  /*57590*/  STL.64 [R1+0x3e98], R82 ;  /* 0x003e985201007387 */ /* 0x000fe80000100a00 */
[----:B------:R1:W-:Y:S02]  /*575a0*/  STL.64 [R1+0x3e90], R80 ;  /* 0x003e905001007387 */ /* 0x0003e40000100a00 */
[C---:B-1----:R-:W-:Y:S08]  /*575b0*/  HMMA.1688.F32.TF32 R80, R68.reuse, R30, R84 ;  /* 0x0000001e4450723c */ /* 0x042ff00000081054 */
[C---:B------:R-:W-:Y:S08]  /*575c0*/  HMMA.1688.F32.TF32 R84, R68.reuse, R26, R88 ;  /* 0x0000001a4454723c */ /* 0x040ff00000081058 */
[C---:B------:R-:W-:Y:S08]  /*575d0*/  HMMA.1688.F32.TF32 R88, R68.reuse, R22, R92 ;  /* 0x000000164458723c */ /* 0x040ff0000008105c */
[C---:B------:R-:W-:Y:S08]  /*575e0*/  HMMA.1688.F32.TF32 R92, R68.reuse, R18, R96 ;  /* 0x00000012445c723c */ /* 0x040ff00000081060 */
[C---:B------:R-:W-:Y:S08]  /*575f0*/  HMMA.1688.F32.TF32 R96, R68.reuse, R14, R100 ;  /* 0x0000000e4460723c */ /* 0x040ff00000081064 */
[C---:B------:R-:W-:Y:S08]  /*57600*/  HMMA.1688.F32.TF32 R100, R68.reuse, R10, R104 ;  /* 0x0000000a4464723c */ /* 0x040ff00000081068 */
[----:B------:R-:W-:Y:S01]  /*57610*/  HMMA.1688.F32.TF32 R68, R68, R6, R108 ;  /* 0x000000064444723c */ /* 0x000fe2000008106c */
        /* <DEDUP_REMOVED lines=44> */
[----:B-1----:R-:W-:Y:S01]  /*578e0*/  HMMA.1688.F32.TF32 R68, R76, R6, R172 ;  /* 0x000000064c44723c */ /* 0x002fe200000810ac */
        /* <DEDUP_REMOVED lines=14> */
[----:B------:R-:W-:Y:S01]  /*579d0*/  STL.64 [R1+0x3fa8], R166 ;  /* 0x003fa8a601007387 */ /* 0x000fe20000100a00 */
[----:B------:R-:W-:-:S03]  /*579e0*/  IMAD.MOV.U32 R249, RZ, RZ, R195 ;  /* 0x000000fffff97224 */ /* 0x000fc600078e00c3 */
[----:B------:R-:W-:Y:S04]  /*579f0*/  STL.64 [R1+0x3fa0], R164 ;  /* 0x003fa0a401007387 */ /* 0x000fe80000100a00 */
[----:B------:R-:W-:Y:S04]  /*57a00*/  STL.64 [R1+0x550], R68 ;  /* 0x0005504401007387 */ /* 0x000fe80000100a00 */
[----:B------:R1:W-:Y:S01]  /*57a10*/  STL.64 [R1+0x558], R70 ;  /* 0x0005584601007387 */ /* 0x0003e20000100a00 */
[----:B------:R-:W-:-:S03]  /*57a20*/  MOV R250, R230 ;  /* 0x000000e600fa7202 */ /* 0x000fc60000000f00 */
[----:B------:R-:W2:Y:S01]  /*57a30*/  LDL.LU R194, [R1+0x3fc0] ;  /* 0x003fc00001c27983 */ /* 0x000ea20000300800 */
[----:B------:R-:W-:-:S03]  /*57a40*/  IMAD.MOV.U32 R251, RZ, RZ, R231 ;  /* 0x000000fffffb7224 */ /* 0x000fc600078e00e7 */
[----:B------:R-:W2:Y:S04]  /*57a50*/  LDL.LU R195, [R1+0x3fbc] ;  /* 0x003fbc0001c37983 */ /* 0x000ea80000300800 */
[----:B------:R-:W3:Y:S04]  /*57a60*/  LDL.LU R230, [R1+0x3fb8] ;  /* 0x003fb80001e67983 */ /* 0x000ee80000300800 */
[----:B------:R-:W3:Y:S01]  /*57a70*/  LDL.LU R231, [R1+0x3fb4] ;  /* 0x003fb40001e77983 */ /* 0x000ee20000300800 */
[----:B------:R-:W-:-:S03]  /*57a80*/  IMAD.MOV.U32 R241, RZ, RZ, R2 ;  /* 0x000000fffff17224 */ /* 0x000fc600078e0002 */
[----:B------:R-:W4:Y:S04]  /*57a90*/  LDL.LU R240, [R1+0xf0] ;  /* 0x0000f00001f07983 */ /* 0x000f280000300800 */
[----:B------:R-:W4:Y:S01]  /*57aa0*/  LDL.LU R2, [R1+0x3fb0] ;  /* 0x003fb00001027983 */ /* 0x000f220000300800 */
[----:B------:R-:W-:Y:S01]  /*57ab0*/  HMMA.1688.F32.TF32 R172, R72, R66, R176 ;  /* 0x0000004248ac723c */ /* 0x000fe200000810b0 */
[----:B------:R-:W-:-:S07]  /*57ac0*/  IMAD.MOV.U32 R84, RZ, RZ, R61 ;  /* 0x000000ffff547224 */ /* 0x000fce00078e003d */
[----:B------:R-:W-:Y:S01]  /*57ad0*/  HMMA.1688.F32.TF32 R196, R72, R34, R196 ;  /* 0x0000002248c4723c */ /* 0x000fe200000810c4 */
[----:B------:R-:W-:-:S07]  /*57ae0*/  MOV R85, R60 ;  /* 0x0000003c00557202 */ /* 0x000fce0000000f00 */
[----:B------:R-:W-:Y:S01]  /*57af0*/  HMMA.1688.F32.TF32 R200, R72, R30, R200 ;  /* 0x0000001e48c8723c */ /* 0x000fe200000810c8 */
[----:B------:R-:W-:-:S07]  /*57b00*/  IMAD.MOV.U32 R86, RZ, RZ, R57 ;  /* 0x000000ffff567224 */ /* 0x000fce00078e0039 */
[----:B------:R-:W-:Y:S01]  /*57b10*/  HMMA.1688.F32.TF32 R224, R72, R54, R216 ;  /* 0x0000003648e0723c */ /* 0x000fe200000810d8 */
[----:B------:R-:W-:Y:S01]  /*57b20*/  IMAD.MOV.U32 R87, RZ, RZ, R56 ;  /* 0x000000ffff577224 */ /* 0x000fe200078e0038 */
[----:B------:R-:W-:-:S06]  /*57b30*/  MOV R88, R53 ;  /* 0x0000003500587202 */ /* 0x000fcc0000000f00 */
[C---:B------:R-:W-:Y:S01]  /*57b40*/  HMMA.1688.F32.TF32 R232, R72.reuse, R26, R204 ;  /* 0x0000001a48e8723c */ /* 0x040fe200000810cc */
[----:B------:R-:W-:Y:S01]  /*57b50*/  IMAD.MOV.U32 R89, RZ, RZ, R52 ;  /* 0x000000ffff597224 */ /* 0x000fe200078e0034 */
[----:B------:R-:W-:Y:S01]  /*57b60*/  MOV R242, R9 ;  /* 0x0000000900f27202 */ /* 0x000fe20000000f00 */
[----:B------:R-:W-:Y:S01]  /*57b70*/  IMAD.MOV.U32 R243, RZ, RZ, R8 ;  /* 0x000000fffff37224 */ /* 0x000fe200078e0008 */
[----:B------:R-:W-:Y:S01]  /*57b80*/  MOV R91, R48 ;  /* 0x00000030005b7202 */ /* 0x000fe20000000f00 */
[----:B------:R-:W-:Y:S02]  /*57b90*/  IMAD.MOV.U32 R90, RZ, RZ, R49 ;  /* 0x000000ffff5a7224 */ /* 0x000fe400078e0031 */
[----:B------:R-:W-:Y:S01]  /*57ba0*/  IMAD.MOV.U32 R92, RZ, RZ, R45 ;  /* 0x000000ffff5c7224 */ /* 0x000fe200078e002d */
[----:B------:R-:W-:Y:S01]  /*57bb0*/  HMMA.1688.F32.TF32 R176, R72, R62, R180 ;  /* 0x0000003e48b0723c */ /* 0x000fe200000810b4 */
[----:B------:R-:W-:Y:S01]  /*57bc0*/  IMAD.MOV.U32 R93, RZ, RZ, R44 ;  /* 0x000000ffff5d7224 */ /* 0x000fe200078e002c */
[----:B------:R-:W-:Y:S01]  /*57bd0*/  MOV R94, R41 ;  /* 0x00000029005e7202 */ /* 0x000fe20000000f00 */
[----:B------:R-:W-:-:S05]  /*57be0*/  IMAD.MOV.U32 R95, RZ, RZ, R40 ;  /* 0x000000ffff5f7224 */ /* 0x000fca00078e0028 */
[C---:B------:R-:W-:Y:S01]  /*57bf0*/  HMMA.1688.F32.TF32 R212, R72.reuse, R14, R212 ;  /* 0x0000000e48d4723c */ /* 0x040fe200000810d4 */
[----:B------:R-:W-:Y:S01]  /*57c00*/  IMAD.MOV.U32 R100, RZ, RZ, R13 ;  /* 0x000000ffff647224 */ /* 0x000fe200078e000d */
[----:B------:R-:W-:Y:S01]  /*57c10*/  MOV R101, R12 ;  /* 0x0000000c00657202 */ /* 0x000fe20000000f00 */
[----:B------:R-:W-:Y:S01]  /*57c20*/  IMAD.MOV.U32 R102, RZ, RZ, R5 ;  /* 0x000000ffff667224 */ /* 0x000fe200078e0005 */
[----:B------:R-:W-:Y:S01]  /*57c30*/  MOV R82, R17 ;  /* 0x0000001100527202 */ /* 0x000fe20000000f00 */
[----:B------:R-:W-:Y:S02]  /*57c40*/  IMAD.MOV.U32 R103, RZ, RZ, R4 ;  /* 0x000000ffff677224 */ /* 0x000fe400078e0004 */
[----:B------:R-:W-:Y:S01]  /*57c50*/  IMAD.MOV.U32 R80, RZ, RZ, R21 ;  /* 0x000000ffff507224 */ /* 0x000fe200078e0015 */
[C---:B------:R-:W-:Y:S01]  /*57c60*/  HMMA.1688.F32.TF32 R180, R72.reuse, R58, R184 ;  /* 0x0000003a48b4723c */ /* 0x040fe200000810b8 */
[----:B------:R-:W-:Y:S02]  /*57c70*/  IMAD.MOV.U32 R81, RZ, RZ, R20 ;  /* 0x000000ffff517224 */ /* 0x000fe400078e0014 */
[----:B------:R-:W-:Y:S01]  /*57c80*/  IMAD.MOV.U32 R83, RZ, RZ, R16 ;  /* 0x000000ffff537224 */ /* 0x000fe200078e0010 */
[----:B------:R-:W-:Y:S01]  /*57c90*/  MOV R104, R29 ;  /* 0x0000001d00687202 */ /* 0x000fe20000000f00 */
[----:B------:R-:W-:Y:S01]  /*57ca0*/  IMAD.MOV.U32 R105, RZ, RZ, R28 ;  /* 0x000000ffff697224 */ /* 0x000fe200078e001c */
[----:B------:R-:W-:Y:S01]  /*57cb0*/  MOV R107, R24 ;  /* 0x00000018006b7202 */ /* 0x000fe20000000f00 */
[----:B------:R-:W-:Y:S01]  /*57cc0*/  IMAD.MOV.U32 R106, RZ, RZ, R25 ;  /* 0x000000ffff6a7224 */ /* 0x000fe200078e0019 */
[C---:B------:R-:W-:Y:S01]  /*57cd0*/  HMMA.1688.F32.TF32 R184, R72.reuse, R50, R188 ;  /* 0x0000003248b8723c */ /* 0x040fe200000810bc */
[----:B------:R-:W-:Y:S01]  /*57ce0*/  IMAD.MOV.U32 R96, RZ, RZ, R37 ;  /* 0x000000ffff607224 */ /* 0x000fe200078e0025 */
[----:B------:R-:W-:Y:S01]  /*57cf0*/  MOV R97, R36 ;  /* 0x0000002400617202 */ /* 0x000fe20000000f00 */
[----:B------:R-:W-:Y:S01]  /*57d00*/  IMAD.MOV.U32 R98, RZ, RZ, R33 ;  /* 0x000000ffff627224 */ /* 0x000fe200078e0021 */
[----:B------:R-:W-:Y:S04]  /*57d10*/  LDS R66, [R0+UR14+0x8880] ;  /* 0x0088800e00427984 */ /* 0x000fe80008000800 */
[C---:B------:R-:W-:Y:S01]  /*57d20*/  HMMA.1688.F32.TF32 R216, R72.reuse, R6, R248 ;  /* 0x0000000648d8723c */ /* 0x040fe200000810f8 */
[----:B------:R-:W-:Y:S04]  /*57d30*/  LDS R248, [R0+UR14+0x8000] ;  /* 0x0080000e00f87984 */ /* 0x000fe80008000800 */
[----:B------:R-:W-:Y:S04]  /*57d40*/  LDS R250, [R0+UR14+0x8800] ;  /* 0x0088000e00fa7984 */ /* 0x000fe80008000800 */
[----:B------:R-:W-:Y:S04]  /*57d50*/  LDS R249, [R3+UR14+0x8000] ;  /* 0x0080000e03f97984 */ /* 0x000fe80008000800 */
[----:B------:R-:W-:Y:S01]  /*57d60*/  LDS R251, [R3+UR14+0x8800] ;  /* 0x0088000e03fb7984 */ /* 0x000fe20008000800 */
[----:B------:R-:W-:Y:S01]  /*57d70*/  HMMA.1688.F32.TF32 R204, R72, R22, R208 ;  /* 0x0000001648cc723c */ /* 0x000fe200000810d0 */
[----:B------:R-:W-:-:S02]  /*57d80*/  IMAD.MOV.U32 R99, RZ, RZ, R32 ;  /* 0x000000ffff637224 */ /* 0x000fc400078e0020 */
[----:B------:R-:W-:Y:S05]  /*57d90*/  LDS R67, [R3+UR14+0x8880] ;  /* 0x0088800e03437984 */ /* 0x000fea0008000800 */
[C---:B------:R-:W-:Y:S08]  /*57da0*/  HMMA.1688.F32.TF32 R208, R72.reuse, R18, R236 ;  /* 0x0000001248d0723c */ /* 0x040ff000000810ec */
[C---:B-1----:R-:W-:Y:S01]  /*57db0*/  HMMA.1688.F32.TF32 R68, R72.reuse, R46, R220 ;  /* 0x0000002e4844723c */ /* 0x042fe200000810dc */
[----:B------:R-:W-:Y:S07]  /*57dc0*/  LDS R237, [R252+UR14+0x8180] ;  /* 0x0081800efced7984 */ /* 0x000fee0008000800 */
[C---:B--2---:R-:W-:Y:S08]  /*57dd0*/  HMMA.1688.F32.TF32 R188, R72.reuse, R42, R192 ;  /* 0x0000002a48bc723c */ /* 0x044ff000000810c0 */
[C---:B---3--:R-:W-:Y:S01]  /*57de0*/  HMMA.1688.F32.TF32 R192, R72.reuse, R38, R228 ;  /* 0x0000002648c0723c */ /* 0x048fe200000810e4 */
[----:B----4-:R-:W1:Y:S10]  /*57df0*/  LDSM.16.M88.4 R60, [R2+UR14+0x20100] ;  /* 0x0201000e023c783b */ /* 0x010e740008000200 */
[----:B------:R-:W-:Y:S04]  /*57e00*/  STL [R1+0x3d9c], R188 ;  /* 0x003d9cbc01007387 */ /* 0x000fe80000100800 */
[----:B------:R-:W-:Y:S04]  /*57e10*/  STL [R1+0x3d98], R189 ;  /* 0x003d98bd01007387 */ /* 0x000fe80000100800 */
[----:B------:R-:W-:Y:S04]  /*57e20*/  STL [R1+0x3d94], R190 ;  /* 0x003d94be01007387 */ /* 0x000fe80000100800 */
[----:B------:R-:W2:Y:S04]  /*57e30*/  LDSM.16.M88.4 R56, [R2+UR14+0x21100] ;  /* 0x0211000e0238783b */ /* 0x000ea80008000200 */
[----:B------:R-:W-:Y:S04]  /*57e40*/  STL [R1+0x3d90], R191 ;  /* 0x003d90bf01007387 */ /* 0x000fe80000100800 */
[----:B------:R-:W-:Y:S04]  /*57e50*/  STL [R1+0x3da8], R192 ;  /* 0x003da8c001007387 */ /* 0x000fe80000100800 */
[----:B------:R-:W3:Y:S04]  /*57e60*/  LDSM.16.M88.4 R52, [R2+UR14+0x22100] ;  /* 0x0221000e0234783b */ /* 0x000ee80008000200 */
[----:B------:R-:W-:Y:S04]  /*57e70*/  STL [R1+0x3da4], R193 ;  /* 0x003da4c101007387 */ /* 0x000fe80000100800 */
[----:B------:R-:W-:Y:S04]  /*57e80*/  STL [R1+0x3da0], R194 ;  /* 0x003da0c201007387 */ /* 0x000fe80000100800 */
[----:B------:R-:W4:Y:S04]  /*57e90*/  LDSM.16.M88.4 R48, [R2+UR14+0x23100] ;  /* 0x0231000e0230783b */ /* 0x000f280008000200 */
[----:B------:R-:W-:Y:S04]  /*57ea0*/  STL [R1+0x3d8c], R195 ;  /* 0x003d8cc301007387 */ /* 0x000fe80000100800 */
[----:B------:R-:W-:Y:S04]  /*57eb0*/  STL [R1+0x3db8], R196 ;  /* 0x003db8c401007387 */ /* 0x000fe80000100800 */
[----:B------:R-:W1:Y:S01]  /*57ec0*/  LDSM.16.M88.4 R44, [R2+UR14+0x24100] ;  /* 0x0241000e022c783b */ /* 0x000e620008000200 */
[----:B------:R-:W-:Y:S03]  /*57ed0*/  HMMA.1688.F32.TF32 R8, R72, R10, R240 ;  /* 0x0000000a4808723c */ /* 0x000fe600000810f0 */
[----:B------:R-:W-:Y:S04]  /*57ee0*/  STL [R1+0x3db4], R197 ;  /* 0x003db4c501007387 */ /* 0x000fe80000100800 */
[----:B------:R-:W-:Y:S04]  /*57ef0*/  STL [R1+0x3db0], R198 ;  /* 0x003db0c601007387 */ /* 0x000fe80000100800 */
[----:B------:R-:W1:Y:S04]  /*57f00*/  LDSM.16.M88.4 R40, [R2+UR14+0x25100] ;  /* 0x0251000e0228783b */ /* 0x000e680008000200 */
[----:B------:R-:W-:Y:S04]  /*57f10*/  STL [R1+0x3dac], R199 ;  /* 0x003dacc701007387 */ /* 0x000fe80000100800 */
[----:B------:R-:W1:Y:S04]  /*57f20*/  LDSM.16.M88.4 R244, [R2+UR14+0x2e100] ;  /* 0x02e1000e02f4783b */ /* 0x000e680008000200 */
[----:B------:R-:W-:Y:S04]  /*57f30*/  STL [R1+0x3dc4], R200 ;  /* 0x003dc4c801007387 */ /* 0x000fe80000100800 */
[----:B------:R-:W-:Y:S04]  /*57f40*/  STL [R1+0x3dc0], R201 ;  /* 0x003dc0c901007387 */ /* 0x000fe80000100800 */
[----:B------:R-:W1:Y:S04]  /*57f50*/  LDSM.16.M88.4 R240, [R2+UR14+0x2f100] ;  /* 0x02f1000e02f0783b */ /* 0x000e680008000200 */
        /* <DEDUP_REMOVED lines=19> */
[----:B------:R-:W-:Y:S01]  /*58090*/  STL [R1+0x3e04], R9 ;  /* 0x003e040901007387 */ /* 0x000fe20000100800 */
[C---:B-1----:R-:W-:Y:S03]  /*580a0*/  HMMA.1688.F32.TF32 R72, R248.reuse, R60, R100 ;  /* 0x0000003cf848723c */ /* 0x042fe60000081064 */
[----:B------:R-:W-:Y:S04]  /*580b0*/  STL [R1+0x3e00], R10 ;  /* 0x003e000a01007387 */ /* 0x000fe80000100800 */
[----:B------:R1:W-:Y:S04]  /*580c0*/  STL [R1+0x3d7c], R11 ;  /* 0x003d7c0b01007387 */ /* 0x0003e80000100800 */
[----:B------:R-:W-:Y:S04]  /*580d0*/  STL [R1+0x3e18], R216 ;  /* 0x003e18d801007387 */ /* 0x000fe80000100800 */
[----:B------:R-:W-:Y:S04]  /*580e0*/  STL [R1+0x3e14], R217 ;  /* 0x003e14d901007387 */ /* 0x000fe80000100800 */
[----:B------:R-:W-:Y:S04]  /*580f0*/  STL [R1+0x3e10], R218 ;  /* 0x003e10da01007387 */ /* 0x000fe80000100800 */
[----:B------:R-:W-:Y:S04]  /*58100*/  STL [R1+0x3e0c], R219 ;  /* 0x003e0cdb01007387 */ /* 0x000fe80000100800 */
[----:B------:R-:W-:Y:S04]  /*58110*/  STL [R1+0x3e20], R62 ;  /* 0x003e203e01007387 */ /* 0x000fe80000100800 */
[----:B------:R-:W-:Y:S04]  /*58120*/  STL [R1+0x3e1c], R63 ;  /* 0x003e1c3f01007387 */ /* 0x000fe80000100800 */
[----:B--2---:R-:W-:Y:S04]  /*58130*/  STL [R1+0x3e28], R58 ;  /* 0x003e283a01007387 */ /* 0x004fe80000100800 */
[----:B------:R-:W-:Y:S04]  /*58140*/  STL [R1+0x3e24], R59 ;  /* 0x003e243b01007387 */ /* 0x000fe80000100800 */
[----:B---3--:R-:W-:Y:S04]  /*58150*/  STL [R1+0x3e30], R54 ;  /* 0x003e303601007387 */ /* 0x008fe80000100800 */
[----:B------:R-:W-:Y:S04]  /*58160*/  STL [R1+0x3e2c], R55 ;  /* 0x003e2c3701007387 */ /* 0x000fe80000100800 */
[----:B----4-:R-:W-:Y:S04]  /*58170*/  STL [R1+0x3e38], R50 ;  /* 0x003e383201007387 */ /* 0x010fe80000100800 */
        /* <DEDUP_REMOVED lines=9> */
[----:B------:R-:W-:Y:S04]  /*58210*/  STL [R1+0x3800], R2 ;  /* 0x0038000201007387 */ /* 0x000fe80000100800 */
[----:B------:R-:W-:Y:S04]  /*58220*/  STL.64 [R1+0xe0], R72 ;  /* 0x0000e04801007387 */ /* 0x000fe80000100a00 */
        /* <DEDUP_REMOVED lines=10> */
[----:B------:R-:W-:Y:S01]  /*582d0*/  IMAD.MOV.U32 R198, RZ, RZ, R9 ;  /* 0x000000ffffc67224 */ /* 0x000fe200078e0009 */
[----:B------:R-:W-:Y:S01]  /*582e0*/  MOV R192, R11 ;  /* 0x0000000b00c07202 */ /* 0x000fe20000000f00 */
[----:B------:R-:W-:Y:S01]  /*582f0*/  IMAD.MOV.U32 R199, RZ, RZ, R10 ;  /* 0x000000ffffc77224 */ /* 0x000fe200078e000a */
[----:B------:R-:W4:Y:S01]  /*58300*/  LDL.LU R100, [R1+0x6f0] ;  /* 0x0006f00001647983 */ /* 0x000f220000300800 */
[----:B------:R-:W-:Y:S03]  /*58310*/  HMMA.1688.F32.TF32 R8, R248, R52, R104 ;  /* 0x00000034f808723c */ /* 0x000fe60000081068 */
[----:B------:R-:W4:Y:S04]  /*58320*/  LDL.LU R101, [R1+0x6f4] ;  /* 0x0006f40001657983 */ /* 0x000f280000300800 */
[----:B------:R-:W4:Y:S04]  /*58330*/  LDL.LU R102, [R1+0x6f8] ;  /* 0x0006f80001667983 */ /* 0x000f280000300800 */
[----:B------:R-:W4:Y:S04]  /*58340*/  LDL.LU R103, [R1+0x6fc] ;  /* 0x0006fc0001677983 */ /* 0x000f280000300800 */
[----:B------:R-:W4:Y:S04]  /*58350*/  LDL.LU R104, [R1+0x6e0] ;  /* 0x0006e00001687983 */ /* 0x000f280000300800 */
[----:B------:R-:W-:Y:S01]  /*58360*/  IMAD.MOV.U32 R200, RZ, RZ, R8 ;  /* 0x000000ffffc87224 */ /* 0x000fe200078e0008 */
[----:B------:R-:W-:Y:S01]  /*58370*/  MOV R202, R10 ;  /* 0x0000000a00ca7202 */ /* 0x000fe20000000f00 */
[----:B------:R-:W-:Y:S01]  /*58380*/  IMAD.MOV.U32 R201, RZ, RZ, R9 ;  /* 0x000000ffffc97224 */ /* 0x000fe200078e0009 */
[----:B------:R-:W4:Y:S01]  /*58390*/  LDL.LU R105, [R1+0x6e4] ;  /* 0x0006e40001697983 */ /* 0x000f220000300800 */
[----:B------:R-:W-:-:S02]  /*583a0*/  IMAD.MOV.U32 R196, RZ, RZ, R11 ;  /* 0x000000ffffc47224 */ /* 0x000fc400078e000b */
[----:B------:R-:W-:Y:S01]  /*583b0*/  HMMA.1688.F32.TF32 R8, R248, R48, R96 ;  /* 0x00000030f808723c */ /* 0x000fe20000081060 */
[----:B------:R-:W4:Y:S04]  /*583c0*/  LDL.LU R106, [R1+0x6e8] ;  /* 0x0006e800016a7983 */ /* 0x000f280000300800 */
[----:B------:R-:W4:Y:S04]  /*583d0*/  LDL.LU R107, [R1+0x6ec] ;  /* 0x0006ec00016b7983 */ /* 0x000f280000300800 */
[----:B------:R-:W1:Y:S04]  /*583e0*/  LDSM.16.M88.4 R36, [R2+UR14+0x26100] ;  /* 0x0261000e0224783b */ /* 0x000e680008000200 */
[----:B------:R-:W4:Y:S04]  /*583f0*/  LDL.LU R96, [R1+0x6d0] ;  /* 0x0006d00001607983 */ /* 0x000f280000300800 */
[----:B------:R-:W4:Y:S02]  /*58400*/  LDL.LU R97, [R1+0x6d4] ;  /* 0x0006d40001617983 */ /* 0x000f240000300800 */
[----:B------:R-:W-:Y:S01]  /*58410*/  IMAD.MOV.U32 R193, RZ, RZ, R8 ;  /* 0x000000ffffc17224 */ /* 0x000fe200078e0008 */
[----:B------:R-:W-:Y:S01]  /*58420*/  MOV R194, R9 ;  /* 0x0000000900c27202 */ /* 0x000fe20000000f00 */
[----:B------:R-:W-:Y:S01]  /*58430*/  IMAD.MOV.U32 R188, RZ, RZ, R10 ;  /* 0x000000ffffbc7224 */ /* 0x000fe200078e000a */
[----:B------:R-:W4:Y:S01]  /*58440*/  LDL.LU R98, [R1+0x6d8] ;  /* 0x0006d80001627983 */ /* 0x000f220000300800 */
[----:B------:R-:W-:-:S02]  /*58450*/  IMAD.MOV.U32 R189, RZ, RZ, R11 ;  /* 0x000000ffffbd7224 */ /* 0x000fc400078e000b */
[C---:B------:R-:W-:Y:S01]  /*58460*/  HMMA.1688.F32.TF32 R8, R248.reuse, R44, R92 ;  /* 0x0000002cf808723c */ /* 0x040fe2000008105c */
[----:B------:R-:W4:Y:S04]  /*58470*/  LDL.LU R99, [R1+0x6dc] ;  /* 0x0006dc0001637983 */ /* 0x000f280000300800 */
[----:B------:R-:W2:Y:S04]  /*58480*/  LDSM.16.M88.4 R32, [R2+UR14+0x27100] ;  /* 0x0271000e0220783b */ /* 0x000ea80008000200 */
[----:B------:R-:W4:Y:S04]  /*58490*/  LDL.LU R92, [R1+0x6c0] ;  /* 0x0006c000015c7983 */ /* 0x000f280000300800 */
[----:B------:R-:W4:Y:S04]  /*584a0*/  LDL.LU R93, [R1+0x6c4] ;  /* 0x0006c400015d7983 */ /* 0x000f280000300800 */
[----:B------:R-:W4:Y:S02]  /*584b0*/  LDL.LU R94, [R1+0x6c8] ;  /* 0x0006c800015e7983 */ /* 0x000f240000300800 */
        /* <DEDUP_REMOVED lines=13> */
[----:B------:R-:W3:Y:S01]  /*58590*/  LDSM.16.M88.4 R28, [R2+UR14+0x28100] ;  /* 0x0281000e021c783b */ /* 0x000ee20008000200 */
[----:B------:R-:W-:-:S02]  /*585a0*/  IMAD.MOV.U32 R206, RZ, RZ, R11 ;  /* 0x000000ffffce7224 */ /* 0x000fc400078e000b */
[----:B-1----:R-:W-:Y:S01]  /*585b0*/  HMMA.1688.F32.TF32 R8, R248, R36, R84 ;  /* 0x00000024f808723c */ /* 0x002fe20000081054 */
[----:B------:R-:W4:Y:S04]  /*585c0*/  LDSM.16.M88.4 R24, [R2+UR14+0x29100] ;  /* 0x0291000e0218783b */ /* 0x000f280008000200 */
[----:B------:R-:W1:Y:S04]  /*585d0*/  LDSM.16.M88.4 R20, [R2+UR14+0x2a100] ;  /* 0x02a1000e0214783b */ /* 0x000e680008000200 */
[----:B------:R-:W1:Y:S04]  /*585e0*/  LDSM.16.M88.4 R16, [R2+UR14+0x2b100] ;  /* 0x02b1000e0210783b */ /* 0x000e680008000200 */
[----:B------:R-:W1:Y:S04]  /*585f0*/  LDSM.16.M88.4 R12, [R2+UR14+0x2c100] ;  /* 0x02c1000e020c783b */ /* 0x000e680008000200 */
[----:B------:R1:W1:Y:S02]  /*58600*/  LDSM.16.M88.4 R4, [R2+UR14+0x2d100] ;  /* 0x02d1000e0204783b */ /* 0x0002640008000200 */
[----:B------:R-:W-:Y:S01]  /*58610*/  IMAD.MOV.U32 R214, RZ, RZ, R8 ;  /* 0x000000ffffd67224 */ /* 0x000fe200078e0008 */
[----:B------:R-:W-:Y:S01]  /*58620*/  MOV R208, R9 ;  /* 0x0000000900d07202 */ /* 0x000fe20000000f00 */
[----:B------:R-:W-:-:S02]  /*58630*/  IMAD.MOV.U32 R209, RZ, RZ, R10 ;  /* 0x000000ffffd17224 */ /* 0x000fc400078e000a */
[----:B------:R-:W-:Y:S02]  /*58640*/  IMAD.MOV.U32 R210, RZ, RZ, R11 ;  /* 0x000000ffffd27224 */ /* 0x000fe400078e000b */
[C---:B--2---:R-:W-:Y:S01]  /*58650*/  HMMA.1688.F32.TF32 R8, R248.reuse, R32, R80 ;  /* 0x00000020f808723c */ /* 0x044fe20000081050 */
        /* <DEDUP_REMOVED lines=8> */
[----:B---3--:R-:W-:Y:S01]  /*586e0*/  HMMA.1688.F32.TF32 R72, R248, R28, R108 ;  /* 0x0000001cf848723c */ /* 0x008fe2000008106c */
[----:B------:R-:W-:-:S02]  /*586f0*/  IMAD.MOV.U32 R191, RZ, RZ, R9 ;  /* 0x000000ffffbf7224 */ /* 0x000fc400078e0009 */
[----:B------:R-:W-:-:S15]  /*58700*/  IMAD.MOV.U32 R195, RZ, RZ, R10 ;  /* 0x000000ffffc37224 */ /* 0x000fde00078e000a */
[----:B------:R-:W-:Y:S01]  /*58710*/  NOP ;  /* 0x0000000000007918 */ /* 0x000fe20000000000 */
[----:B------:R-:W-:Y:S01]  /*58720*/  IMAD.MOV.U32 R9, RZ, RZ, R72 ;  /* 0x000000ffff097224 */ /* 0x000fe200078e0048 */
[----:B------:R-:W-:Y:S01]  /*58730*/  MOV R212, R74 ;  /* 0x0000004a00d47202 */ /* 0x000fe20000000f00 */
[----:B------:R-:W-:Y:S02]  /*58740*/  IMAD.MOV.U32 R10, RZ, RZ, R73 ;  /* 0x000000ffff0a7224 */ /* 0x000fe400078e0049 */
[----:B------:R-:W-:Y:S02]  /*58750*/  IMAD.MOV.U32 R213, RZ, RZ, R75 ;  /* 0x000000ffffd57224 */ /* 0x000fe400078e004b */
[----:B----4-:R-:W-:Y:S01]  /*58760*/  HMMA.1688.F32.TF32 R72, R248, R24, R100 ;  /* 0x00000018f848723c */ /* 0x010fe20000081064 */
[----:B------:R-:W-:-:S15]  /*58770*/  MOV R190, R8 ;  /* 0x0000000800be7202 */ /* 0x000fde0000000f00 */
[----:B------:R-:W-:-:S03]  /*58780*/  NOP ;  /* 0x0000000000007918 */ /* 0x000fc60000000000 */
[----:B------:R-:W-:Y:S01]  /*58790*/  IMAD.MOV.U32 R217, RZ, RZ, R72 ;  /* 0x000000ffffd97224 */ /* 0x000fe200078e0048 */
[----:B------:R-:W-:Y:S01]  /*587a0*/  MOV R218, R73 ;  /* 0x0000004900da7202 */ /* 0x000fe20000000f00 */
[----:B------:R-:W-:Y:S02]  /*587b0*/  IMAD.MOV.U32 R219, RZ, RZ, R74 ;  /* 0x000000ffffdb7224 */ /* 0x000fe400078e004a */
[----:B------:R-:W-:Y:S02]  /*587c0*/  IMAD.MOV.U32 R8, RZ, RZ, R75 ;  /* 0x000000ffff087224 */ /* 0x000fe400078e004b */
[----:B-1----:R-:W-:Y:S01]  /*587d0*/  HMMA.1688.F32.TF32 R72, R248, R20, R104 ;  /* 0x00000014f848723c */ /* 0x002fe20000081068 */
[----:B------:R-:W-:-:S15]  /*587e0*/  MOV R203, R11 ;  /* 0x0000000b00cb7202 */ /* 0x000fde0000000f00 */
[----:B------:R-:W-:-:S03]  /*587f0*/  NOP ;  /* 0x0000000000007918 */ /* 0x000fc60000000000 */
        /* <DEDUP_REMOVED lines=22> */
[----:B--2---:R-:W-:Y:S01]  /*58960*/  HMMA.1688.F32.TF32 R72, R248, R244, R84 ;  /* 0x000000f4f848723c */ /* 0x004fe20000081054 */
[----:B------:R-:W2:-:S15]  /*58970*/  LDL.LU R84, [R1+0x4d0] ;  /* 0x0004d00001547983 */ /* 0x000e9e0000300800 */
[----:B------:R-:W-:-:S03]  /*58980*/  NOP ;  /* 0x0000000000007918 */ /* 0x000fc60000000000 */
[----:B------:R-:W-:Y:S04]  /*58990*/  STL.64 [R1], R72 ;  /* 0x0000004801007387 */ /* 0x000fe80000100a00 */
[----:B------:R-:W-:Y:S04]  /*589a0*/  STL.64 [R1+0x8], R74 ;  /* 0x0000084a01007387 */ /* 0x000fe80000100a00 */
        /* <DEDUP_REMOVED lines=62> */
[----:B------:R-:W4:Y:S04]  /*58d90*/  LDL.LU R97, [R1+0x5c4] ;  /* 0x0005c40001617983 */ /* 0x000f280000300800 */
[----:B------:R-:W4:Y:S04]  /*58da0*/  LDL.LU R98, [R1+0x5c8] ;  /* 0x0005c80001627983 */ /* 0x000f280000300800 */
[----:B------:R-:W4:Y:S01]  /*58db0*/  LDL.LU R99, [R1+0x5cc] ;  /* 0x0005cc0001637983 */ /* 0x000f220000300800 */
[----:B------:R-:W-:Y:S01]  /*58dc0*/  MOV R223, R68 ;  /* 0x0000004400df7202 */ /* 0x000fe20000000f00 */
[----:B------:R-:W-:Y:S01]  /*58dd0*/  IMAD.MOV.U32 R222, RZ, RZ, R69 ;  /* 0x000000ffffde7224 */ /* 0x000fe200078e0045 */
[----:B------:R-:W-:Y:S01]  /*58de0*/  MOV R220, R71 ;  /* 0x0000004700dc7202 */ /* 0x000fe20000000f00 */
[----:B------:R-:W-:Y:S01]  /*58df0*/  IMAD.MOV.U32 R221, RZ, RZ, R70 ;  /* 0x000000ffffdd7224 */ /* 0x000fe200078e0046 */
[----:B------:R-:W-:Y:S04]  /*58e00*/  LDS R68, [R239+UR14+0x8000] ;  /* 0x0080000eef447984 */ /* 0x000fe80008000800 */
[----:B------:R-:W-:Y:S04]  /*58e10*/  LDS R70, [R239+UR14+0x8800] ;  /* 0x0088000eef467984 */ /* 0x000fe80008000800 */
[----:B------:R-:W-:Y:S04]  /*58e20*/  LDS R69, [R252+UR14+0x8000] ;  /* 0x0080000efc457984 */ /* 0x000fe80008000800 */
[----:B------:R-:W2:Y:S04]  /*58e30*/  LDS R71, [R252+UR14+0x8800] ;  /* 0x0088000efc477984 */ /* 0x000ea80008000800 */
[----:B------:R-:W4:Y:S04]  /*58e40*/  LDL.LU R88, [R1+0x340] ;  /* 0x0003400001587983 */ /* 0x000f280000300800 */
[----:B------:R-:W4:Y:S04]  /*58e50*/  LDL.LU R89, [R1+0x344] ;  /* 0x0003440001597983 */ /* 0x000f280000300800 */
[----:B------:R-:W-:Y:S04]  /*58e60*/  STL [R1+0x3d54], R248 ;  /* 0x003d54f801007387 */ /* 0x000fe80000100800 */
[----:B------:R-:W-:Y:S04]  /*58e70*/  STL [R1+0x3d50], R249 ;  /* 0x003d50f901007387 */ /* 0x000fe80000100800 */
[----:B------:R-:W-:Y:S04]  /*58e80*/  STL [R1+0x3d4c], R250 ;  /* 0x003d4cfa01007387 */ /* 0x000fe80000100800 */
[----:B------:R-:W-:Y:S01]  /*58e90*/  STL [R1+0x3d48], R251 ;  /* 0x003d48fb01007387 */ /* 0x000fe20000100800 */
[----:B------:R-:W-:-:S02]  /*58ea0*/  IMAD.MOV.U32 R90, RZ, RZ, R65 ;  /* 0x000000ffff5a7224 */ /* 0x000fc400078e0041 */
[----:B------:R-:W-:Y:S01]  /*58eb0*/  IMAD.MOV.U32 R91, RZ, RZ, R64 ;  /* 0x000000ffff5b7224 */ /* 0x000fe200078e0040 */
[----:B------:R-:W-:Y:S04]  /*58ec0*/  LDS R65, [R3+UR14+0x8080] ;  /* 0x0080800e03417984 */ /* 0x000fe80008000800 */
[----:B------:R-:W1:Y:S04]  /*58ed0*/  LDS R64, [R0+UR14+0x8080] ;  /* 0x0080800e00407984 */ /* 0x000e680008000800 */
[----:B------:R-:W-:Y:S04]  /*58ee0*/  LDS R236, [R239+UR14+0x8180] ;  /* 0x0081800eefec7984 */ /* 0x000fe80008000800 */
[----:B------:R-:W-:Y:S01]  /*58ef0*/  LDS R238, [R239+UR14+0x8980] ;  /* 0x0089800eefee7984 */ /* 0x000fe20008000800 */
[----:B--2---:R-:W-:Y:S03]  /*58f00*/  HMMA.1688.F32.TF32 R72, R68, R60, R80 ;  /* 0x0000003c4448723c */ /* 0x004fe60000081050 */
[----:B------:R-:W2:-:S15]  /*58f10*/  LDL.LU R80, [R1+0x4c0] ;  /* 0x0004c00001507983 */ /* 0x000e9e0000300800 */
[----:B------:R-:W-:Y:S01]  /*58f20*/  NOP ;  /* 0x0000000000007918 */ /* 0x000fe20000000000 */
[----:B------:R-:W-:Y:S04]  /*58f30*/  STL.64 [R1+0x1e0], R72 ;  /* 0x0001e04801007387 */ /* 0x000fe80000100a00 */
[----:B------:R1:W-:Y:S04]  /*58f40*/  STL.64 [R1+0x1e8], R74 ;  /* 0x0001e84a01007387 */ /* 0x0003e80000100a00 */
[----:B------:R-:W2:Y:S04]  /*58f50*/  LDL.LU R81, [R1+0x4c4] ;  /* 0x0004c40001517983 */ /* 0x000ea80000300800 */
[----:B------:R-:W2:Y:S04]  /*58f60*/  LDL.LU R82, [R1+0x4c8] ;  /* 0x0004c80001527983 */ /* 0x000ea80000300800 */
[----:B------:R-:W2:Y:S01]  /*58f70*/  LDL.LU R83, [R1+0x4cc] ;  /* 0x0004cc0001537983 */ /* 0x000ea20000300800 */
[C---:B---3--:R-:W-:Y:S08]  /*58f80*/  HMMA.1688.F32.TF32 R144, R68.reuse, R56, R144 ;  /* 0x000000384490723c */ /* 0x048ff00000081090 */
[C---:B------:R-:W-:Y:S08]  /*58f90*/  HMMA.1688.F32.TF32 R76, R68.reuse, R52, R140 ;  /* 0x00000034444c723c */ /* 0x040ff0000008108c */
[C---:B-1----:R-:W-:Y:S03]  /*58fa0*/  HMMA.1688.F32.TF32 R72, R68.reuse, R48, R136 ;  /* 0x000000304448723c */ /* 0x042fe60000081088 */
        /* <DEDUP_REMOVED lines=8> */
[C---:B----4-:R-:W-:Y:S01]  /*59030*/  HMMA.1688.F32.TF32 R72, R68.reuse, R36, R124 ;  /* 0x000000244448723c */ /* 0x050fe2000008107c */
        /* <DEDUP_REMOVED lines=8> */
[C---:B---3--:R-:W-:Y:S01]  /*590c0*/  HMMA.1688.F32.TF32 R72, R68.reuse, R24, R112 ;  /* 0x000000184448723c */ /* 0x048fe20000081070 */
        /* <DEDUP_REMOVED lines=8> */
[----:B---3--:R-:W-:Y:S01]  /*59150*/  HMMA.1688.F32.TF32 R72, R68, R12, R104 ;  /* 0x0000000c4448723c */ /* 0x008fe20000081068 */
[----:B------:R-:W-:Y:S04]  /*59160*/  STL.64 [R1+0x140], R108 ;  /* 0x0001406c01007387 */ /* 0x000fe80000100a00 */
[----:B------:R-:W-:-:S14]  /*59170*/  STL.64 [R1+0x148], R110 ;  /* 0x0001486e01007387 */ /* 0x000fdc0000100a00 */
[----:B------:R-:W-:Y:S01]  /*59180*/  STL.64 [R1+0x120], R72 ;  /* 0x0001204801007387 */ /* 0x000fe20000100a00 */
[----:B------:R-:W-:-:S03]  /*59190*/  MOV R248, R75 ;  /* 0x0000004b00f87202 */ /* 0x000fc60000000f00 */
[----:B------:R-:W-:Y:S04]  /*591a0*/  STL.64 [R1+0x130], R76 ;  /* 0x0001304c01007387 */ /* 0x000fe80000100a00 */
[----:B------:R1:W-:Y:S04]  /*591b0*/  STL.64 [R1+0x138], R78 ;  /* 0x0001384e01007387 */ /* 0x0003e80000100a00 */
[----:B------:R3:W-:Y:S01]  /*591c0*/  STL [R1+0x128], R74 ;  /* 0x0001284a01007387 */ /* 0x0007e20000100800 */
[C---:B-1----:R-:W-:Y:S08]  /*591d0*/  HMMA.1688.F32.TF32 R76, R68.reuse, R4, R96 ;  /* 0x00000004444c723c */ /* 0x042ff00000081060 */
[----:B---3--:R-:W-:Y:S01]  /*591e0*/  HMMA.1688.F32.TF32 R72, R68, R244, R92 ;  /* 0x000000f44448723c */ /* 0x008fe2000008105c */
[----:B------:R1:W-:-:S15]  /*591f0*/  STL [R1+0x3d58], R248 ;  /* 0x003d58f801007387 */ /* 0x0003de0000100800 */
[----:B------:R-:W-:-:S03]  /*59200*/  NOP ;  /* 0x0000000000007918 */ /* 0x000fc60000000000 */
[----:B------:R-:W-:Y:S01]  /*59210*/  STL.64 [R1+0x100], R72 ;  /* 0x0001004801007387 */ /* 0x000fe20000100a00 */
[----:B-1----:R-:W-:-:S03]  /*59220*/  IMAD.MOV.U32 R248, RZ, RZ, R75 ;  /* 0x000000fffff87224 */ /* 0x002fc600078e004b */
[----:B------:R-:W-:Y:S04]  /*59230*/  STL.64 [R1+0x110], R76 ;  /* 0x0001104c01007387 */ /* 0x000fe80000100a00 */
[----:B------:R-:W-:Y:S04]  /*59240*/  STL.64 [R1+0x118], R78 ;  /* 0x0001184e01007387 */ /* 0x000fe80000100a00 */
[----:B------:R1:W-:Y:S02]  /*59250*/  STL [R1+0x108], R74 ;  /* 0x0001084a01007387 */ /* 0x0003e40000100800 */
[----:B-1----:R-:W-:Y:S02]  /*59260*/  HMMA.1688.F32.TF32 R72, R68, R240, R88 ;  /* 0x000000f04448723c */ /* 0x002fe40000081058 */
[----:B------:R-:W-:Y:S04]  /*59270*/  STL [R1+0x3d5c], R248 ;  /* 0x003d5cf801007387 */ /* 0x000fe80000100800 */
[----:B------:R-:W-:Y:S04]  /*59280*/  LDS R68, [R239+UR14+0x8080] ;  /* 0x0080800eef447984 */ /* 0x000fe80008000800 */
[----:B------:R-:W-:Y:S04]  /*59290*/  LDS R70, [R239+UR14+0x8880] ;  /* 0x0088800eef467984 */ /* 0x000fe80008000800 */
[----:B------:R-:W-:Y:S04]  /*592a0*/  LDS R69, [R252+UR14+0x8080] ;  /* 0x0080800efc457984 */ /* 0x000fe80008000800 */
[----:B------:R-:W1:Y:S04]  /*592b0*/  LDS R71, [R252+UR14+0x8880] ;  /* 0x0088800efc477984 */ /* 0x000e680008000800 */
[----:B------:R-:W-:Y:S04]  /*592c0*/  STL.64 [R1+0xf0], R72 ;  /* 0x0000f04801007387 */ /* 0x000fe80000100a00 */
[----:B------:R3:W-:Y:S02]  /*592d0*/  STL.64 [R1+0xf8], R74 ;  /* 0x0000f84a01007387 */ /* 0x0007e40000100a00 */
[----:B---3--:R-:W-:-:S15]  /*592e0*/  HMMA.1688.F32.TF32 R72, R64, R60, R84 ;  /* 0x0000003c4048723c */ /* 0x008fde0000081054 */
[----:B------:R-:W-:-:S04]  /*592f0*/  NOP ;  /* 0x0000000000007918 */ /* 0x000fc80000000000 */
[----:B------:R-:W-:Y:S01]  /*59300*/  IMAD.MOV.U32 R247, RZ, RZ, R74 ;  /* 0x000000fffff77224 */ /* 0x000fe200078e004a */
[----:B------:R-:W-:Y:S01]  /*59310*/  MOV R246, R73 ;  /* 0x0000004900f67202 */ /* 0x000fe20000000f00 */
[----:B------:R-:W-:Y:S01]  /*59320*/  IMAD.MOV.U32 R243, RZ, RZ, R72 ;  /* 0x000000fffff37224 */ /* 0x000fe200078e0048 */
[----:B------:R2:W-:Y:S04]  /*59330*/  STL [R1+0x4dc], R75 ;  /* 0x0004dc4b01007387 */ /* 0x0005e80000100800 */
[----:B------:R3:W-:Y:S04]  /*59340*/  STL [R1+0x3d68], R247 ;  /* 0x003d68f701007387 */ /* 0x0007e80000100800 */
[----:B------:R4:W-:Y:S04]  /*59350*/  STL [R1+0x3d64], R246 ;  /* 0x003d64f601007387 */ /* 0x0009e80000100800 */
[----:B------:R1:W-:Y:S01]  /*59360*/  STL [R1+0x3d60], R243 ;  /* 0x003d60f301007387 */ /* 0x0003e20000100800 */
        /* <DEDUP_REMOVED lines=80> */
[----:B------:R-:W-:-:S05]  /*59870*/  IMAD.MOV.U32 R242, RZ, RZ, R75 ;  /* 0x000000fffff27224 */ /* 0x000fca00078e004b */
[----:B------:R1:W-:Y:S04]  /*59880*/  STL [R1+0x3d78], R242 ;  /* 0x003d78f201007387 */ /* 0x0003e80000100800 */
[----:B------:R-:W-:Y:S04]  /*59890*/  STL [R1+0x3d74], R251 ;  /* 0x003d74fb01007387 */ /* 0x000fe80000100800 */
[----:B------:R1:W-:Y:S04]  /*598a0*/  STL [R1+0x3d70], R250 ;  /* 0x003d70fa01007387 */ /* 0x0003e80000100800 */
[----:B------:R1:W-:Y:S02]  /*598b0*/  STL [R1+0x3d6c], R249 ;  /* 0x003d6cf901007387 */ /* 0x0003e40000100800 */
[-C--:B-1----:R-:W-:Y:S08]  /*598c0*/  HMMA.1688.F32.TF32 R88, R68, R52.reuse, R88 ;  /* 0x000000344458723c */ /* 0x082ff00000081058 */
[----:B--2---:R-:W-:-:S15]  /*598d0*/  HMMA.1688.F32.TF32 R72, R64, R52, R152 ;  /* 0x000000344048723c */ /* 0x004fde0000081098 */
[----:B------:R-:W-:-:S04]  /*598e0*/  NOP ;  /* 0x0000000000007918 */ /* 0x000fc80000000000 */
[----:B---3--:R-:W-:Y:S01]  /*598f0*/  MOV R247, R72 ;  /* 0x0000004800f77202 */ /* 0x008fe20000000f00 */
[----:B----4-:R-:W-:Y:S01]  /*59900*/  IMAD.MOV.U32 R246, RZ, RZ, R73 ;  /* 0x000000fffff67224 */ /* 0x010fe200078e0049 */
[----:B------:R-:W-:Y:S01]  /*59910*/  MOV R248, R75 ;  /* 0x0000004b00f87202 */ /* 0x000fe20000000f00 */
[----:B------:R-:W-:Y:S02]  /*59920*/  IMAD.MOV.U32 R243, RZ, RZ, R74 ;  /* 0x000000fffff37224 */ /* 0x000fe400078e004a */
[C---:B------:R-:W-:Y:S08]  /*59930*/  HMMA.1688.F32.TF32 R72, R64.reuse, R48, R148 ;  /* 0x000000304048723c */ /* 0x040ff00000081094 */
[C---:B------:R-:W-:Y:S11]  /*59940*/  HMMA.1688.F32.TF32 R76, R64.reuse, R40, R140 ;  /* 0x00000028404c723c */ /* 0x040ff6000008108c */
[----:B------:R-:W-:Y:S01]  /*59950*/  IMAD.MOV.U32 R242, RZ, RZ, R72 ;  /* 0x000000fffff27224 */ /* 0x000fe200078e0048 */
[----:B------:R-:W-:Y:S01]  /*59960*/  MOV R250, R74 ;  /* 0x0000004a00fa7202 */ /* 0x000fe20000000f00 */
[----:B------:R-:W-:Y:S01]  /*59970*/  IMAD.MOV.U32 R251, RZ, RZ, R73 ;  /* 0x000000fffffb7224 */ /* 0x000fe200078e0049 */
[----:B------:R-:W-:Y:S01]  /*59980*/  HMMA.1688.F32.TF32 R144, R64, R44, R144 ;  /* 0x0000002c4090723c */ /* 0x000fe20000081090 */
[----:B------:R-:W-:-:S07]  /*59990*/  IMAD.MOV.U32 R249, RZ, RZ, R75 ;  /* 0x000000fffff97224 */ /* 0x000fce00078e004b */
[C---:B------:R-:W-:Y:S08]  /*599a0*/  HMMA.1688.F32.TF32 R72, R64.reuse, R36, R136 ;  /* 0x000000244048723c */ /* 0x040ff00000081088 */
[C---:B------:R-:W-:Y:S03]  /*599b0*/  HMMA.1688.F32.TF32 R132, R64.reuse, R32, R132 ;  /* 0x000000204084723c */ /* 0x040fe60000081084 */
        /* <DEDUP_REMOVED lines=25> */
[----:B--2---:R-:W-:Y:S01]  /*59b50*/  HMMA.1688.F32.TF32 R72, R64, R240, R104 ;  /* 0x000000f04048723c */ /* 0x004fe20000081068 */
[----:B------:R-:W-:Y:S04]  /*59b60*/  STL.64 [R1+0x210], R108 ;  /* 0x0002106c01007387 */ /* 0x000fe80000100a00 */
[----:B------:R-:W-:Y:S04]  /*59b70*/  STL.64 [R1+0x218], R110 ;  /* 0x0002186e01007387 */ /* 0x000fe80000100a00 */
[----:B------:R-:W-:Y:S04]  /*59b80*/  LDS R64, [R0+UR14+0x8100] ;  /* 0x0081000e00407984 */ /* 0x000fe80008000800 */
        /* <DEDUP_REMOVED lines=8> */
[----:B------:R-:W1:Y:S08]  /*59c10*/  LDS R67, [R3+UR14+0x8900] ;  /* 0x0089000e03437984 */ /* 0x000e700008000800 */
[----:B------:R-:W-:Y:S04]  /*59c20*/  STL.64 [R1+0x460], R76 ;  /* 0x0004604c01007387 */ /* 0x000fe80000100a00 */
[----:B------:R2:W-:Y:S04]  /*59c30*/  STL.64 [R1+0x468], R78 ;  /* 0x0004684e01007387 */ /* 0x0005e80000100a00 */
[----:B------:R-:W-:Y:S04]  /*59c40*/  STL.64 [R1+0x450], R72 ;  /* 0x0004504801007387 */ /* 0x000fe80000100a00 */
[----:B------:R3:W-:Y:S01]  /*59c50*/  STL.64 [R1+0x458], R74 ;  /* 0x0004584a01007387 */ /* 0x0007e20000100a00 */
[C---:B--2---:R-:W-:Y:S08]  /*59c60*/  HMMA.1688.F32.TF32 R76, R68.reuse, R48, R84 ;  /* 0x00000030444c723c */ /* 0x044ff00000081054 */
[C---:B---3--:R-:W-:Y:S01]  /*59c70*/  HMMA.1688.F32.TF32 R72, R68.reuse, R44, R80 ;  /* 0x0000002c4448723c */ /* 0x048fe20000081050 */
[----:B------:R2:W-:Y:S04]  /*59c80*/  STL.64 [R1+0x440], R88 ;  /* 0x0004405801007387 */ /* 0x0005e80000100a00 */
[----:B------:R3:W-:Y:S04]  /*59c90*/  STL.64 [R1+0x448], R90 ;  /* 0x0004485a01007387 */ /* 0x0007e80000100a00 */
[----:B--2---:R-:W2:Y:S04]  /*59ca0*/  LDL.LU R88, [R1+0x290] ;  /* 0x0002900001587983 */ /* 0x004ea80000300800 */
[----:B------:R-:W-:Y:S04]  /*59cb0*/  STL.64 [R1+0x430], R76 ;  /* 0x0004304c01007387 */ /* 0x000fe80000100a00 */
[----:B------:R-:W-:Y:S04]  /*59cc0*/  STL.64 [R1+0x438], R78 ;  /* 0x0004384e01007387 */ /* 0x000fe80000100a00 */
        /* <DEDUP_REMOVED lines=129> */
[----:B------:R-:W-:Y:S03]  /*5a4e0*/  HMMA.1688.F32.TF32 R104, R68, R240, R104 ;  /* 0x000000f04468723c */ /* 0x000fe60000081068 */
        /* <DEDUP_REMOVED lines=26> */
[----:B------:R-:W2:Y:S04]  /*5a690*/  LDL.LU R68, [R1+0x2f0] ;  /* 0x0002f00001447983 */ /* 0x000ea80000300800 */
        /* <DEDUP_REMOVED lines=12> */
[C---:B------:R-:W-:Y:S01]  /*5a760*/  HMMA.1688.F32.TF32 R112, R64.reuse, R48, R112 ;  /* 0x000000304070723c */ /* 0x040fe20000081070 */
[----:B------:R-:W-:Y:S07]  /*5a770*/  STL.64 [R1+0x370], R124 ;  /* 0x0003707c01007387 */ /* 0x000fee0000100a00 */
[C---:B------:R-:W-:Y:S01]  /*5a780*/  HMMA.1688.F32.TF32 R108, R64.reuse, R44, R108 ;  /* 0x0000002c406c723c */ /* 0x040fe2000008106c */
[----:B------:R1:W-:Y:S04]  /*5a790*/  STL.64 [R1+0x378], R126 ;  /* 0x0003787e01007387 */ /* 0x0003e80000100a00 */
[----:B------:R-:W-:Y:S03]  /*5a7a0*/  LDS R239, [R252+UR14+0x8980] ;  /* 0x0089800efcef7984 */ /* 0x000fe60008000800 */
[C---:B------:R-:W-:Y:S01]  /*5a7b0*/  HMMA.1688.F32.TF32 R100, R64.reuse, R40, R100 ;  /* 0x000000284064723c */ /* 0x040fe20000081064 */
[----:B-1----:R-:W3:Y:S04]  /*5a7c0*/  LDL.LU.64 R126, [R1+0x3f08] ;  /* 0x003f0800017e7983 */ /* 0x002ee80000300a00 */
[----:B------:R-:W3:Y:S03]  /*5a7d0*/  LDL.LU.64 R124, [R1+0x3f00] ;  /* 0x003f0000017c7983 */ /* 0x000ee60000300a00 */
[C---:B------:R-:W-:Y:S01]  /*5a7e0*/  HMMA.1688.F32.TF32 R96, R64.reuse, R36, R96 ;  /* 0x000000244060723c */ /* 0x040fe20000081060 */
[----:B------:R-:W-:Y:S04]  /*5a7f0*/  STL.64 [R1+0x360], R120 ;  /* 0x0003607801007387 */ /* 0x000fe80000100a00 */
[----:B------:R1:W-:Y:S03]  /*5a800*/  STL.64 [R1+0x368], R122 ;  /* 0x0003687a01007387 */ /* 0x0003e60000100a00 */
[C---:B------:R-:W-:Y:S01]  /*5a810*/  HMMA.1688.F32.TF32 R80, R64.reuse, R32, R80 ;  /* 0x000000204050723c */ /* 0x040fe20000081050 */
        /* <DEDUP_REMOVED lines=25> */
[----:B------:R-:W4:Y:S01]  /*5a9b0*/  LDL.LU.64 R80, [R1+0x3e90] ;  /* 0x003e900001507983 */ /* 0x000f220000300a00 */
[----:B--2---:R-:W-:-:S15]  /*5a9c0*/  HMMA.1688.F32.TF32 R68, R64, R28, R68 ;  /* 0x0000001c4044723c */ /* 0x004fde0000081044 */
[----:B------:R-:W-:-:S04]  /*5a9d0*/  NOP ;  /* 0x0000000000007918 */ /* 0x000fc80000000000 */
[----:B------:R-:W-:Y:S04]  /*5a9e0*/  STL.64 [R1+0x2f0], R68 ;  /* 0x0002f04401007387 */ /* 0x000fe80000100a00 */
[----:B------:R1:W-:Y:S02]  /*5a9f0*/  STL.64 [R1+0x2f8], R70 ;  /* 0x0002f84601007387 */ /* 0x0003e40000100a00 */
[C---:B-1----:R-:W-:Y:S08]  /*5aa00*/  HMMA.1688.F32.TF32 R68, R64.reuse, R24, R72 ;  /* 0x000000184044723c */ /* 0x042ff00000081048 */
[C---:B------:R-:W-:Y:S11]  /*5aa10*/  HMMA.1688.F32.TF32 R72, R64.reuse, R20, R228 ;  /* 0x000000144048723c */ /* 0x040ff600000810e4 */
[----:B------:R-:W-:Y:S04]  /*5aa20*/  STL.64 [R1+0x2e0], R68 ;  /* 0x0002e04401007387 */ /* 0x000fe80000100a00 */
[----:B------:R1:W-:Y:S02]  /*5aa30*/  STL.64 [R1+0x2e8], R70 ;  /* 0x0002e84601007387 */ /* 0x0003e40000100a00 */
[C---:B-1----:R-:W-:Y:S02]  /*5aa40*/  HMMA.1688.F32.TF32 R68, R64.reuse, R16, R76 ;  /* 0x000000104044723c */ /* 0x042fe4000008104c */
[----:B------:R-:W-:Y:S04]  /*5aa50*/  STL.64 [R1+0x2d0], R72 ;  /* 0x0002d04801007387 */ /* 0x000fe80000100a00 */
[----:B------:R1:W-:Y:S02]  /*5aa60*/  STL.64 [R1+0x2d8], R74 ;  /* 0x0002d84a01007387 */ /* 0x0003e40000100a00 */
[C---:B------:R-:W-:Y:S02]  /*5aa70*/  HMMA.1688.F32.TF32 R76, R64.reuse, R12, R168 ;  /* 0x0000000c404c723c */ /* 0x040fe400000810a8 */
[----:B------:R-:W-:Y:S04]  /*5aa80*/  LDS R168, [R0+UR14+0x8180] ;  /* 0x0081800e00a87984 */ /* 0x000fe80008000800 */
[----:B------:R-:W-:Y:S02]  /*5aa90*/  LDS R170, [R0+UR14+0x8980] ;  /* 0x0089800e00aa7984 */ /* 0x000fe40008000800 */
[C---:B-1----:R-:W-:Y:S02]  /*5aaa0*/  HMMA.1688.F32.TF32 R72, R64.reuse, R4, R92 ;  /* 0x000000044048723c */ /* 0x042fe4000008105c */
[----:B------:R-:W-:Y:S04]  /*5aab0*/  LDS R169, [R3+UR14+0x8180] ;  /* 0x0081800e03a97984 */ /* 0x000fe80008000800 */
[----:B------:R-:W-:Y:S04]  /*5aac0*/  STL.64 [R1+0x2c0], R68 ;  /* 0x0002c04401007387 */ /* 0x000fe80000100a00 */
[----:B------:R1:W-:Y:S04]  /*5aad0*/  STL.64 [R1+0x2c8], R70 ;  /* 0x0002c84601007387 */ /* 0x0003e80000100a00 */
[----:B------:R-:W2:Y:S01]  /*5aae0*/  LDS R171, [R3+UR14+0x8980] ;  /* 0x0089800e03ab7984 */ /* 0x000ea20008000800 */
[----:B-1----:R-:W-:Y:S03]  /*5aaf0*/  HMMA.1688.F32.TF32 R68, R64, R244, R88 ;  /* 0x000000f44044723c */ /* 0x002fe60000081058 */
[----:B------:R1:W-:Y:S04]  /*5ab00*/  STL.64 [R1+0x2b0], R76 ;  /* 0x0002b04c01007387 */ /* 0x0003e80000100a00 */
[----:B------:R1:W-:Y:S04]  /*5ab10*/  STL.64 [R1+0x2b8], R78 ;  /* 0x0002b84e01007387 */ /* 0x0003e80000100a00 */
[----:B------:R4:W-:Y:S04]  /*5ab20*/  STL.64 [R1+0x2a0], R72 ;  /* 0x0002a04801007387 */ /* 0x0009e80000100a00 */
[----:B------:R1:W-:Y:S04]  /*5ab30*/  STL.64 [R1+0x2a8], R74 ;  /* 0x0002a84a01007387 */ /* 0x0003e80000100a00 */
[----:B------:R-:W2:Y:S04]  /*5ab40*/  LDL.LU R228, [R1+0x7d0] ;  /* 0x0007d00001e47983 */ /* 0x000ea80000300800 */
[----:B------:R-:W-:Y:S04]  /*5ab50*/  STL.64 [R1+0x290], R68 ;  /* 0x0002904401007387 */ /* 0x000fe80000100a00 */
[----:B------:R-:W-:Y:S04]  /*5ab60*/  STL.64 [R1+0x298], R70 ;  /* 0x0002984601007387 */ /* 0x000fe80000100a00 */
[----:B------:R-:W2:Y:S04]  /*5ab70*/  LDL.LU R229, [R1+0x7d4] ;  /* 0x0007d40001e57983 */ /* 0x000ea80000300800 */
[----:B------:R-:W2:Y:S04]  /*5ab80*/  LDL.LU R230, [R1+0x7d8] ;  /* 0x0007d80001e67983 */ /* 0x000ea80000300800 */
[----:B------:R-:W2:Y:S04]  /*5ab90*/  LDL.LU R231, [R1+0x7dc] ;  /* 0x0007dc0001e77983 */ /* 0x000ea80000300800 */
[----:B-1----:R-:W2:Y:S04]  /*5aba0*/  LDL.LU R76, [R1+0x7a0] ;  /* 0x0007a000014c7983 */ /* 0x002ea80000300800 */
[----:B------:R-:W2:Y:S04]  /*5abb0*/  LDL.LU R77, [R1+0x7a4] ;  /* 0x0007a400014d7983 */ /* 0x000ea80000300800 */
[----:B------:R-:W2:Y:S01]  /*5abc0*/  LDL.LU R78, [R1+0x7a8] ;  /* 0x0007a800014e7983 */ /* 0x000ea20000300800 */
[----:B---3--:R-:W-:-:S03]  /*5abd0*/  IMAD.MOV.U32 R79, RZ, RZ, R83 ;  /* 0x000000ffff4f7224 */ /* 0x008fc600078e0053 */
[----:B------:R-:W3:Y:S01]  /*5abe0*/  LDL.LU R83, [R1+0x3e88] ;  /* 0x003e880001537983 */ /* 0x000ee20000300800 */
        /* <DEDUP_REMOVED lines=13> */
[----:B------:R-:W4:Y:S01]  /*5acc0*/  LDL.LU R90, [R1+0x808] ;  /* 0x00080800015a7983 */ /* 0x000f220000300800 */
[----:B------:R-:W-:-:S03]  /*5acd0*/  IMAD.MOV.U32 R75, RZ, RZ, R82 ;  /* 0x000000ffff4b7224 */ /* 0x000fc600078e0052 */
[----:B------:R-:W4:Y:S04]  /*5ace0*/  LDL.LU R91, [R1+0x80c] ;  /* 0x00080c00015b7983 */ /* 0x000f280000300800 */
[----:B------:R-:W2:Y:S04]  /*5acf0*/  LDL.LU R72, [R1+0x7b0] ;  /* 0x0007b00001487983 */ /* 0x000ea80000300800 */
[----:B------:R-:W2:Y:S04]  /*5ad00*/  LDL.LU R80, [R1+0x3e84] ;  /* 0x003e840001507983 */ /* 0x000ea80000300800 */
[----:B------:R-:W2:Y:S04]  /*5ad10*/  LDL.LU R81, [R1+0x3e80] ;  /* 0x003e800001517983 */ /* 0x000ea80000300800 */
[----:B------:R-:W2:Y:S04]  /*5ad20*/  LDL.LU R82, [R1+0x3e7c] ;  /* 0x003e7c0001527983 */ /* 0x000ea80000300800 */
[----:B------:R-:W-:Y:S04]  /*5ad30*/  STL.64 [R1+0x3bd0], R66 ;  /* 0x003bd04201007387 */ /* 0x000fe80000100a00 */
[----:B------:R3:W-:Y:S02]  /*5ad40*/  STL.64 [R1+0x3bc8], R64 ;  /* 0x003bc84001007387 */ /* 0x0007e40000100a00 */
[----:B---3--:R-:W-:-:S02]  /*5ad50*/  MOV R64, R83 ;  /* 0x0000005300407202 */ /* 0x008fc40000000f00 */
[----:B------:R-:W2:Y:S04]  /*5ad60*/  LDL.LU R83, [R1+0x3e78] ;  /* 0x003e780001537983 */ /* 0x000ea80000300800 */
[----:B------:R-:W3:Y:S04]  /*5ad70*/  LDL.LU R65, [R1+0x7c4] ;  /* 0x0007c40001417983 */ /* 0x000ee80000300800 */
[----:B------:R-:W3:Y:S04]  /*5ad80*/  LDL.LU R66, [R1+0x7c8] ;  /* 0x0007c80001427983 */ /* 0x000ee80000300800 */
[----:B------:R-:W3:Y:S01]  /*5ad90*/  LDL.LU R67, [R1+0x7cc] ;  /* 0x0007cc0001437983 */ /* 0x000ee20000300800 */
[C---:B--2---:R-:W-:Y:S03]  /*5ada0*/  HMMA.1688.F32.TF32 R68, R104.reuse, R60, R80 ;  /* 0x0000003c6844723c */ /* 0x044fe60000081050 */
[----:B------:R-:W2:Y:S04]  /*5adb0*/  LDL.LU R80, [R1+0x790] ;  /* 0x0007900001507983 */ /* 0x000ea80000300800 */
[----:B------:R-:W2:Y:S04]  /*5adc0*/  LDL.LU R81, [R1+0x794] ;  /* 0x0007940001517983 */ /* 0x000ea80000300800 */
[----:B------:R-:W2:Y:S04]  /*5add0*/  LDL.LU R82, [R1+0x798] ;  /* 0x0007980001527983 */ /* 0x000ea80000300800 */
[----:B------:R-:W2:Y:S04]  /*5ade0*/  LDL.LU R83, [R1+0x79c] ;  /* 0x00079c0001537983 */ /* 0x000ea80000300800 */
[----:B------:R-:W-:Y:S04]  /*5adf0*/  STL.64 [R1+0x3be0], R70 ;  /* 0x003be04601007387 */ /* 0x000fe80000100a00 */
[----:B------:R1:W-:Y:S04]  /*5ae00*/  STL.64 [R1+0x3bd8], R68 ;  /* 0x003bd84401007387 */ /* 0x0003e80000100a00 */
[----:B-1----:R-:W2:Y:S04]  /*5ae10*/  LDL.LU R68, [R1+0x7e0] ;  /* 0x0007e00001447983 */ /* 0x002ea80000300800 */
[----:B------:R-:W2:Y:S04]  /*5ae20*/  LDL.LU R69, [R1+0x7e4] ;  /* 0x0007e40001457983 */ /* 0x000ea80000300800 */
[----:B------:R-:W2:Y:S04]  /*5ae30*/  LDL.LU R70, [R1+0x7e8] ;  /* 0x0007e80001467983 */ /* 0x000ea80000300800 */
[----:B------:R-:W2:Y:S01]  /*5ae40*/  LDL.LU R71, [R1+0x7ec] ;  /* 0x0007ec0001477983 */ /* 0x000ea20000300800 */
[C---:B------:R-:W-:Y:S08]  /*5ae50*/  HMMA.1688.F32.TF32 R92, R104.reuse, R56, R92 ;  /* 0x00000038685c723c */ /* 0x040ff0000008105c */
[C---:B----4-:R-:W-:Y:S08]  /*5ae60*/  HMMA.1688.F32.TF32 R88, R104.reuse, R52, R88 ;  /* 0x000000346858723c */ /* 0x050ff00000081058 */
[C---:B------:R-:W-:Y:S03]  /*5ae70*/  HMMA.1688.F32.TF32 R84, R104.reuse, R48, R84 ;  /* 0x000000306854723c */ /* 0x040fe60000081054 */
[----:B------:R-:W-:Y:S04]  /*5ae80*/  STL.64 [R1+0x530], R92 ;  /* 0x0005305c01007387 */ /* 0x000fe80000100a00 */
[----:B------:R1:W-:Y:S04]  /*5ae90*/  STL.64 [R1+0x538], R94 ;  /* 0x0005385e01007387 */ /* 0x0003e80000100a00 */
[----:B-1----:R-:W4:Y:S04]  /*5aea0*/  LDL.LU.64 R94, [R1+0x3e70] ;  /* 0x003e7000015e7983 */ /* 0x002f280000300a00 */
[----:B------:R-:W4:Y:S04]  /*5aeb0*/  LDL.LU.64 R92, [R1+0x3e68] ;  /* 0x003e6800015c7983 */ /* 0x000f280000300a00 */
        /* <DEDUP_REMOVED lines=8> */
[----:B--2---:R-:W-:-:S15]  /*5af40*/  HMMA.1688.F32.TF32 R68, R104, R44, R68 ;  /* 0x0000002c6844723c */ /* 0x004fde0000081044 */
[----:B------:R-:W-:-:S04]  /*5af50*/  NOP ;  /* 0x0000000000007918 */ /* 0x000fc80000000000 */
[----:B------:R-:W-:Y:S04]  /*5af60*/  STL.64 [R1+0x500], R68 ;  /* 0x0005004401007387 */ /* 0x000fe80000100a00 */
[----:B------:R1:W-:Y:S02]  /*5af70*/  STL.64 [R1+0x508], R70 ;  /* 0x0005084601007387 */ /* 0x0003e40000100a00 */
[----:B-1----:R-:W-:Y:S02]  /*5af80*/  HMMA.1688.F32.TF32 R68, R104, R40, R228 ;  /* 0x000000286844723c */ /* 0x002fe400000810e4 */
[----:B------:R-:W2:-:S15]  /*5af90*/  LDL.LU R228, [R1+0x560] ;  /* 0x0005600001e47983 */ /* 0x000e9e0000300800 */
[----:B------:R-:W-:Y:S02]  /*5afa0*/  NOP ;  /* 0x0000000000007918 */ /* 0x000fe40000000000 */
[----:B------:R-:W-:Y:S04]  /*5afb0*/  STL.64 [R1+0x4f0], R68 ;  /* 0x0004f04401007387 */ /* 0x000fe80000100a00 */
[----:B------:R3:W-:Y:S04]  /*5afc0*/  STL.64 [R1+0x4f8], R70 ;  /* 0x0004f84601007387 */ /* 0x0007e80000100a00 */
[----:B------:R-:W2:Y:S04]  /*5afd0*/  LDL.LU R229, [R1+0x564] ;  /* 0x0005640001e57983 */ /* 0x000ea80000300800 */
[----:B------:R-:W2:Y:S04]  /*5afe0*/  LDL.LU R230, [R1+0x568] ;  /* 0x0005680001e67983 */ /* 0x000ea80000300800 */
[----:B------:R-:W2:Y:S01]  /*5aff0*/  LDL.LU R231, [R1+0x56c] ;  /* 0x00056c0001e77983 */ /* 0x000ea20000300800 */
[C---:B---3--:R-:W-:Y:S08]  /*5b000*/  HMMA.1688.F32.TF32 R68, R104.reuse, R36, R64 ;  /* 0x000000246844723c */ /* 0x048ff00000081040 */
[C---:B------:R-:W-:Y:S08]  /*5b010*/  HMMA.1688.F32.TF32 R72, R104.reuse, R32, R72 ;  /* 0x000000206848723c */ /* 0x040ff00000081048 */
[C---:B------:R-:W-:Y:S08]  /*5b020*/  HMMA.1688.F32.TF32 R76, R104.reuse, R28, R76 ;  /* 0x0000001c684c723c */ /* 0x040ff0000008104c */
[----:B------:R-:W-:Y:S01]  /*5b030*/  HMMA.1688.F32.TF32 R80, R104, R24, R80 ;  /* 0x000000186850723c */ /* 0x000fe20000081050 */
[----:B------:R-:W-:-:S07]  /*5b040*/  IMAD.MOV.U32 R67, RZ, RZ, R68 ;  /* 0x000000ffff437224 */ /* 0x000fce00078e0044 */
[----:B----4-:R-:W-:Y:S01]  /*5b050*/  HMMA.1688.F32.TF32 R84, R104, R20, R84 ;  /* 0x000000146854723c */ /* 0x010fe20000081054 */
[----:B------:R-:W-:Y:S01]  /*5b060*/  IMAD.MOV.U32 R66, RZ, RZ, R69 ;  /* 0x000000ffff427224 */ /* 0x000fe200078e0045 */
[----:B------:R-:W-:Y:S01]  /*5b070*/  MOV R65, R70 ;  /* 0x0000004600417202 */ /* 0x000fe20000000f00 */
[----:B------:R-:W-:-:S05]  /*5b080*/  IMAD.MOV.U32 R64, RZ, RZ, R71 ;  /* 0x000000ffff407224 */ /* 0x000fca00078e0047 */
[C---:B------:R-:W-:Y:S01]  /*5b090*/  HMMA.1688.F32.TF32 R88, R104.reuse, R16, R88 ;  /* 0x000000106858723c */ /* 0x040fe20000081058 */
[----:B------:R-:W-:Y:S07]  /*5b0a0*/  STL.64 [R1+0x3ca0], R66 ;  /* 0x003ca04201007387 */ /* 0x000fee0000100a00 */
[C---:B------:R-:W-:Y:S01]  /*5b0b0*/  HMMA.1688.F32.TF32 R92, R104.reuse, R12, R92 ;  /* 0x0000000c685c723c */ /* 0x040fe2000008105c */
[----:B------:R1:W-:Y:S07]  /*5b0c0*/  STL.64 [R1+0x3c98], R64 ;  /* 0x003c984001007387 */ /* 0x0003ee0000100a00 */
[C---:B------:R-:W-:Y:S01]  /*5b0d0*/  HMMA.1688.F32.TF32 R96, R104.reuse, R4, R96 ;  /* 0x000000046860723c */ /* 0x040fe20000081060 */
[----:B------:R-:W-:Y:S07]  /*5b0e0*/  STL.64 [R1+0x3b90], R74 ;  /* 0x003b904a01007387 */ /* 0x000fee0000100a00 */
[----:B------:R-:W-:Y:S01]  /*5b0f0*/  HMMA.1688.F32.TF32 R100, R104, R244, R100 ;  /* 0x000000f46864723c */ /* 0x000fe20000081064 */
[----:B------:R3:W-:Y:S04]  /*5b100*/  STL.64 [R1+0x3b88], R72 ;  /* 0x003b884801007387 */ /* 0x0007e80000100a00 */
[----:B------:R-:W-:Y:S03]  /*5b110*/  STL.64 [R1+0x3ba0], R78 ;  /* 0x003ba04e01007387 */ /* 0x000fe60000100a00 */
[C---:B------:R-:W-:Y:S01]  /*5b120*/  HMMA.1688.F32.TF32 R108, R168.reuse, R60, R108 ;  /* 0x0000003ca86c723c */ /* 0x040fe2000008106c */
[----:B------:R-:W-:Y:S04]  /*5b130*/  STL.64 [R1+0x3b98], R76 ;  /* 0x003b984c01007387 */ /* 0x000fe80000100a00 */
[----:B------:R-:W-:Y:S03]  /*5b140*/  STL.64 [R1+0x3bb0], R82 ;  /* 0x003bb05201007387 */ /* 0x000fe60000100a00 */
[C---:B------:R-:W-:Y:S01]  /*5b150*/  HMMA.1688.F32.TF32 R112, R168.reuse, R56, R112 ;  /* 0x00000038a870723c */ /* 0x040fe20000081070 */
[----:B------:R4:W-:Y:S04]  /*5b160*/  STL.64 [R1+0x3ba8], R80 ;  /* 0x003ba85001007387 */ /* 0x0009e80000100a00 */
[----:B------:R-:W-:Y:S03]  /*5b170*/  STL.64 [R1+0x3bc0], R86 ;  /* 0x003bc05601007387 */ /* 0x000fe60000100a00 */
[C---:B------:R-:W-:Y:S01]  /*5b180*/  HMMA.1688.F32.TF32 R116, R168.reuse, R52, R116 ;  /* 0x00000034a874723c */ /* 0x040fe20000081074 */
        /* <DEDUP_REMOVED lines=12> */
[----:B------:R1:W-:Y:S07]  /*5b250*/  STL.64 [R1+0x3c18], R100 ;  /* 0x003c186401007387 */ /* 0x0003ee0000100a00 */
        /* <DEDUP_REMOVED lines=9> */
[----:B------:R-:W-:Y:S01]  /*5b2f0*/  IMAD.MOV.U32 R69, RZ, RZ, R46 ;  /* 0x000000ffff457224 */ /* 0x000fe200078e002e */
[----:B------:R-:W-:Y:S01]  /*5b300*/  MOV R71, R50 ;  /* 0x0000003200477202 */ /* 0x000fe20000000f00 */
[----:B------:R-:W-:-:S02]  /*5b310*/  IMAD.MOV.U32 R70, RZ, RZ, R47 ;  /* 0x000000ffff467224 */ /* 0x000fc400078e002f */
[----:B-1----:R-:W-:Y:S01]  /*5b320*/  IMAD.MOV.U32 R64, RZ, RZ, R51 ;  /* 0x000000ffff407224 */ /* 0x002fe200078e0033 */
[----:B------:R-:W-:Y:S01]  /*5b330*/  MOV R66, R55 ;  /* 0x0000003700427202 */ /* 0x000fe20000000f00 */
[----:B------:R-:W-:Y:S02]  /*5b340*/  IMAD.MOV.U32 R65, RZ, RZ, R54 ;  /* 0x000000ffff417224 */ /* 0x000fe400078e0036 */
[----:B------:R-:W-:Y:S02]  /*5b350*/  IMAD.MOV.U32 R67, RZ, RZ, R58 ;  /* 0x000000ffff437224 */ /* 0x000fe400078e003a */
[----:B---3--:R-:W-:Y:S01]  /*5b360*/  IMAD.MOV.U32 R72, RZ, RZ, R59 ;  /* 0x000000ffff487224 */ /* 0x008fe200078e003b */
[----:B--2---:R-:W-:Y:S01]  /*5b370*/  HMMA.1688.F32.TF32 R104, R104, R240, R228 ;  /* 0x000000f06868723c */ /* 0x004fe200000810e4 */
[----:B------:R-:W-:Y:S01]  /*5b380*/  IMAD.MOV.U32 R231, RZ, RZ, R220 ;  /* 0x000000ffffe77224 */ /* 0x000fe200078e00dc */
[----:B------:R-:W-:Y:S01]  /*5b390*/  MOV R229, R222 ;  /* 0x000000de00e57202 */ /* 0x000fe20000000f00 */
[----:B------:R-:W-:Y:S01]  /*5b3a0*/  IMAD.MOV.U32 R230, RZ, RZ, R221 ;  /* 0x000000ffffe67224 */ /* 0x000fe200078e00dd */
[----:B------:R-:W2:Y:S01]  /*5b3b0*/  LDL.LU R220, [R1+0x550] ;  /* 0x0005500001dc7983 */ /* 0x000ea20000300800 */
[----:B------:R-:W-:-:S03]  /*5b3c0*/  IMAD.MOV.U32 R228, RZ, RZ, R223 ;  /* 0x000000ffffe47224 */ /* 0x000fc600078e00df */
[----:B------:R-:W2:Y:S04]  /*5b3d0*/  LDL.LU R221, [R1+0x554] ;  /* 0x0005540001dd7983 */ /* 0x000ea80000300800 */
[----:B------:R-:W2:Y:S04]  /*5b3e0*/  LDL.LU R222, [R1+0x558] ;  /* 0x0005580001de7983 */ /* 0x000ea80000300800 */
[----:B------:R-:W2:Y:S04]  /*5b3f0*/  LDL.LU R223, [R1+0x55c] ;  /* 0x00055c0001df7983 */ /* 0x000ea80000300800 */
        /* <DEDUP_REMOVED lines=41> */
[----:B------:R-:W-:Y:S01]  /*5b690*/  MOV R73, R62 ;  /* 0x0000003e00497202 */ /* 0x000fe20000000f00 */
[----:B------:R-:W-:-:S02]  /*5b6a0*/  IMAD.MOV.U32 R74, RZ, RZ, R63 ;  /* 0x000000ffff4a7224 */ /* 0x000fc400078e003f */
[----:B------:R-:W2:Y:S01]  /*5b6b0*/  LDL.LU R62, [R1+0x3e20] ;  /* 0x003e2000013e7983 */ /* 0x000ea20000300800 */
[----:B------:R-:W-:Y:S01]  /*5b6c0*/  IMAD.MOV.U32 R75, RZ, RZ, R216 ;  /* 0x000000ffff4b7224 */ /* 0x000fe200078e00d8 */
[----:B----4-:R-:W-:Y:S02]  /*5b6d0*/  MOV R80, R217 ;  /* 0x000000d900507202 */ /* 0x010fe40000000f00 */
[----:B------:R-:W4:Y:S01]  /*5b6e0*/  LDL.LU R63, [R1+0x3e1c] ;  /* 0x003e1c00013f7983 */ /* 0x000f220000300800 */
[----:B------:R-:W-:-:S03]  /*5b6f0*/  IMAD.MOV.U32 R81, RZ, RZ, R218 ;  /* 0x000000ffff517224 */ /* 0x000fc600078e00da */
[----:B------:R-:W4:Y:S01]  /*5b700*/  LDL.LU R216, [R1+0x3e18] ;  /* 0x003e180001d87983 */ /* 0x000f220000300800 */
[----:B------:R-:W-:Y:S01]  /*5b710*/  IMAD.MOV.U32 R82, RZ, RZ, R219 ;  /* 0x000000ffff527224 */ /* 0x000fe200078e00db */
[----:B------:R-:W-:Y:S02]  /*5b720*/  MOV R83, R8 ;  /* 0x0000000800537202 */ /* 0x000fe40000000f00 */
        /* <DEDUP_REMOVED lines=29> */
[----:B------:R-:W-:Y:S01]  /*5b900*/  MOV R102, R234 ;  /* 0x000000ea00667202 */ /* 0x000fe20000000f00 */
[----:B-1----:R-:W-:Y:S02]  /*5b910*/  IMAD.MOV.U32 R113, RZ, RZ, R198 ;  /* 0x000000ffff717224 */ /* 0x002fe400078e00c6 */
[----:B------:R-:W4:Y:S01]  /*5b920*/  LDL.LU R206, [R1+0x3dd8] ;  /* 0x003dd80001ce7983 */ /* 0x000f220000300800 */
[----:B------:R-:W-:Y:S01]  /*5b930*/  MOV R112, R197 ;  /* 0x000000c500707202 */ /* 0x000fe20000000f00 */
[----:B------:R-:W-:Y:S01]  /*5b940*/  IMAD.MOV.U32 R114, RZ, RZ, R199 ;  /* 0x000000ffff727224 */ /* 0x000fe200078e00c7 */
[----:B------:R-:W-:Y:S01]  /*5b950*/  MOV R115, R192 ;  /* 0x000000c000737202 */ /* 0x000fe20000000f00 */
[----:B------:R-:W4:Y:S01]  /*5b960*/  LDL.LU R232, [R1+0x3dd4] ;  /* 0x003dd40001e87983 */ /* 0x000f220000300800 */
[----:B------:R-:W-:Y:S01]  /*5b970*/  IMAD.MOV.U32 R103, RZ, RZ, R235 ;  /* 0x000000ffff677224 */ /* 0x000fe200078e00eb */
[----:B------:R-:W-:-:S02]  /*5b980*/  MOV R109, R201 ;  /* 0x000000c9006d7202 */ /* 0x000fc40000000f00 */
[----:B------:R-:W4:Y:S01]  /*5b990*/  LDL.LU R233, [R1+0x3dd0] ;  /* 0x003dd00001e97983 */ /* 0x000f220000300800 */
[----:B------:R-:W-:Y:S02]  /*5b9a0*/  IMAD.MOV.U32 R108, RZ, RZ, R200 ;  /* 0x000000ffff6c7224 */ /* 0x000fe400078e00c8 */
[----:B------:R-:W-:Y:S01]  /*5b9b0*/  IMAD.MOV.U32 R110, RZ, RZ, R202 ;  /* 0x000000ffff6e7224 */ /* 0x000fe200078e00ca */
        /* <DEDUP_REMOVED lines=8> */
[----:B------:R-:W4:Y:S04]  /*5ba40*/  LDL.LU R201, [R1+0x3dc0] ;  /* 0x003dc00001c97983 */ /* 0x000f280000300800 */
[----:B------:R-:W4:Y:S04]  /*5ba50*/  LDL.LU R202, [R1+0x3dbc] ;  /* 0x003dbc0001ca7983 */ /* 0x000f280000300800 */
[----:B------:R-:W4:Y:S01]  /*5ba60*/  LDL.LU R196, [R1+0x3db8] ;  /* 0x003db80001c47983 */ /* 0x000f220000300800 */
[----:B------:R-:W-:-:S03]  /*5ba70*/  IMAD.MOV.U32 R88, RZ, RZ, R190 ;  /* 0x000000ffff587224 */ /* 0x000fc600078e00be */
[----:B---3--:R-:W4:Y:S01]  /*5ba80*/  LDL.LU R116, [R1+0xe0] ;  /* 0x0000e00001747983 */ /* 0x008f220000300800 */
[----:B------:R-:W-:Y:S01]  /*5ba90*/  MOV R89, R191 ;  /* 0x000000bf00597202 */ /* 0x000fe20000000f00 */
[----:B------:R-:W-:Y:S02]  /*5baa0*/  IMAD.MOV.U32 R90, RZ, RZ, R195 ;  /* 0x000000ffff5a7224 */ /* 0x000fe400078e00c3 */
[----:B------:R-:W4:Y:S01]  /*5bab0*/  LDL.LU R117, [R1+0xe4] ;  /* 0x0000e40001757983 */ /* 0x000f220000300800 */
[----:B------:R-:W-:-:S03]  /*5bac0*/  IMAD.MOV.U32 R91, RZ, RZ, R203 ;  /* 0x000000ffff5b7224 */ /* 0x000fc600078e00cb */
[----:B------:R-:W4:Y:S04]  /*5bad0*/  LDL.LU R118, [R1+0xe8] ;  /* 0x0000e80001767983 */ /* 0x000f280000300800 */
[----:B------:R-:W4:Y:S04]  /*5bae0*/  LDL.LU R119, [R1+0xec] ;  /* 0x0000ec0001777983 */ /* 0x000f280000300800 */
[----:B------:R-:W3:Y:S04]  /*5baf0*/  LDL.LU R197, [R1+0x3db4] ;  /* 0x003db40001c57983 */ /* 0x000ee80000300800 */
[----:B------:R-:W3:Y:S01]  /*5bb00*/  LDL.LU R198, [R1+0x3db0] ;  /* 0x003db00001c67983 */ /* 0x000ee20000300800 */
[----:B--2---:R-:W-:Y:S03]  /*5bb10*/  HMMA.1688.F32.TF32 R168, R168, R240, R220 ;  /* 0x000000f0a8a8723c */ /* 0x004fe600000810dc */
[----:B------:R-:W-:Y:S04]  /*5bb20*/  LDS R220, [R0+UR14+0x9000] ;  /* 0x0090000e00dc7984 */ /* 0x000fe80008000800 */
[----:B------:R-:W-:Y:S04]  /*5bb30*/  LDS R222, [R0+UR14+0x9800] ;  /* 0x0098000e00de7984 */ /* 0x000fe80008000800 */
[----:B------:R-:W-:Y:S04]  /*5bb40*/  LDS R221, [R3+UR14+0x9000] ;  /* 0x0090000e03dd7984 */ /* 0x000fe80008000800 */
[----:B------:R-:W1:Y:S04]  /*5bb50*/  LDS R223, [R3+UR14+0x9800] ;  /* 0x0098000e03df7984 */ /* 0x000e680008000800 */
[----:B------:R-:W3:Y:S04]  /*5bb60*/  LDL.LU R199, [R1+0x3dac] ;  /* 0x003dac0001c77983 */ /* 0x000ee80000300800 */
[----:B------:R-:W2:Y:S04]  /*5bb70*/  LDL.LU R192, [R1+0x3da8] ;  /* 0x003da80001c07983 */ /* 0x000ea80000300800 */
        /* <DEDUP_REMOVED lines=10> */
[C---:B-1----:R-:W-:Y:S03]  /*5bc20*/  HMMA.1688.F32.TF32 R88, R220.reuse, R34, R88 ;  /* 0x00000022dc58723c */ /* 0x042fe60000081058 */
[----:B------:R-:W2:Y:S04]  /*5bc30*/  LDL.LU R203, [R1+0x3d88] ;  /* 0x003d880001cb7983 */ /* 0x000ea80000300800 */
[----:B------:R-:W2:Y:S01]  /*5bc40*/  LDL.LU R207, [R1+0x3d84] ;  /* 0x003d840001cf7983 */ /* 0x000ea20000300800 */
[----:B------:R-:W-:Y:S03]  /*5bc50*/  HMMA.1688.F32.TF32 R92, R220, R38, R92 ;  /* 0x00000026dc5c723c */ /* 0x000fe6000008105c */
[----:B------:R-:W2:Y:S04]  /*5bc60*/  LDL.LU R215, [R1+0x3d80] ;  /* 0x003d800001d77983 */ /* 0x000ea80000300800 */
[----:B------:R-:W2:Y:S01]  /*5bc70*/  LDL.LU R11, [R1+0x3d7c] ;  /* 0x003d7c00010b7983 */ /* 0x000ea20000300800 */
[----:B------:R-:W-:-:S03]  /*5bc80*/  MOV R79, R2 ;  /* 0x00000002004f7202 */ /* 0x000fc60000000f00 */
[----:B------:R-:W-:Y:S01]  /*5bc90*/  IMAD.MOV.U32 R2, RZ, RZ, R91 ;  /* 0x000000ffff027224 */ /* 0x000fe200078e005b */
[C---:B------:R-:W-:Y:S08]  /*5bca0*/  HMMA.1688.F32.TF32 R68, R220.reuse, R6, R68 ;  /* 0x00000006dc44723c */ /* 0x040ff00000081044 */
[C---:B------:R-:W-:Y:S08]  /*5bcb0*/  HMMA.1688.F32.TF32 R96, R220.reuse, R42, R96 ;  /* 0x0000002adc60723c */ /* 0x040ff00000081060 */
[C---:B------:R-:W-:Y:S08]  /*5bcc0*/  HMMA.1688.F32.TF32 R100, R220.reuse, R46, R100 ;  /* 0x0000002edc64723c */ /* 0x040ff00000081064 */
[C---:B------:R-:W-:Y:S08]  /*5bcd0*/  HMMA.1688.F32.TF32 R104, R220.reuse, R50, R104 ;  /* 0x00000032dc68723c */ /* 0x040ff00000081068 */
[C---:B------:R-:W-:Y:S08]  /*5bce0*/  HMMA.1688.F32.TF32 R108, R220.reuse, R54, R108 ;  /* 0x00000036dc6c723c */ /* 0x040ff0000008106c */
[----:B------:R-:W-:-:S15]  /*5bcf0*/  HMMA.1688.F32.TF32 R112, R220, R58, R112 ;  /* 0x0000003adc70723c */ /* 0x000fde0000081070 */
        /* <DEDUP_REMOVED lines=14> */
[----:B------:R1:W-:Y:S02]  /*5bde0*/  STL [R1+0x88], R90 ;  /* 0x0000885a01007387 */ /* 0x0003e40000100800 */
        /* <DEDUP_REMOVED lines=10> */
[----:B------:R-:W-:Y:S01]  /*5be90*/  STL.64 [R1+0x58], R82 ;  /* 0x0000585201007387 */ /* 0x000fe20000100a00 */
[----:B------:R-:W-:-:S03]  /*5bea0*/  MOV R64, R242 ;  /* 0x000000f200407202 */ /* 0x000fc60000000f00 */
[----:B------:R-:W-:Y:S04]  /*5beb0*/  STL.64 [R1+0x40], R76 ;  /* 0x0000404c01007387 */ /* 0x000fe80000100a00 */
[----:B------:R-:W-:Y:S04]  /*5bec0*/  STL.64 [R1+0x48], R78 ;  /* 0x0000484e01007387 */ /* 0x000fe80000100a00 */
[----:B------:R1:W-:Y:S01]  /*5bed0*/  STL.64 [R1+0x30], R72 ;  /* 0x0000304801007387 */ /* 0x0003e20000100a00 */
[----:B------:R-:W-:-:S03]  /*5bee0*/  IMAD.MOV.U32 R65, RZ, RZ, R251 ;  /* 0x000000ffff417224 */ /* 0x000fc600078e00fb */
[----:B------:R3:W-:Y:S01]  /*5bef0*/  STL.64 [R1+0x38], R74 ;  /* 0x0000384a01007387 */ /* 0x0007e20000100a00 */
[----:B------:R-:W-:-:S03]  /*5bf00*/  IMAD.MOV.U32 R66, RZ, RZ, R250 ;  /* 0x000000ffff427224 */ /* 0x000fc600078e00fa */
[----:B------:R-:W2:Y:S01]  /*5bf10*/  LDL.LU R242, [R1+0x3d78] ;  /* 0x003d780001f27983 */ /* 0x000ea20000300800 */
[----:B------:R-:W-:-:S03]  /*5bf20*/  MOV R67, R249 ;  /* 0x000000f900437202 */ /* 0x000fc60000000f00 */
[----:B------:R2:W-:Y:S01]  /*5bf30*/  STL.64 [R1+0x20], R68 ;  /* 0x0000204401007387 */ /* 0x0005e20000100a00 */
[----:B-1----:R-:W-:-:S03]  /*5bf40*/  IMAD.MOV.U32 R72, RZ, RZ, R247 ;  /* 0x000000ffff487224 */ /* 0x002fc600078e00f7 */
[----:B------:R1:W-:Y:S01]  /*5bf50*/  STL.64 [R1+0x28], R70 ;  /* 0x0000284601007387 */ /* 0x0003e20000100a00 */
[----:B------:R-:W-:-:S03]  /*5bf60*/  IMAD.MOV.U32 R73, RZ, RZ, R246 ;  /* 0x000000ffff497224 */ /* 0x000fc600078e00f6 */
[----:B------:R-:W2:Y:S01]  /*5bf70*/  LDL.LU R251, [R1+0x3d74] ;  /* 0x003d740001fb7983 */ /* 0x000ea20000300800 */
[----:B---3--:R-:W-:-:S03]  /*5bf80*/  MOV R74, R243 ;  /* 0x000000f3004a7202 */ /* 0x008fc60000000f00 */
[----:B------:R-:W3:Y:S01]  /*5bf90*/  LDL.LU R250, [R1+0x3d70] ;  /* 0x003d700001fa7983 */ /* 0x000ee20000300800 */
[----:B------:R-:W-:-:S03]  /*5bfa0*/  IMAD.MOV.U32 R75, RZ, RZ, R248 ;  /* 0x000000ffff4b7224 */ /* 0x000fc600078e00f8 */
        /* <DEDUP_REMOVED lines=12> */
[----:B----4-:R-:W-:Y:S08]  /*5c070*/  HMMA.1688.F32.TF32 R116, R220, R62, R116 ;  /* 0x0000003edc74723c */ /* 0x010ff00000081074 */
[----:B------:R-:W-:Y:S01]  /*5c080*/  HMMA.1688.F32.TF32 R208, R236, R12, R208 ;  /* 0x0000000cecd0723c */ /* 0x000fe200000810d0 */
[----:B--2---:R-:W-:-:S02]  /*5c090*/  IMAD.MOV.U32 R91, RZ, RZ, R248 ;  /* 0x000000ffff5b7224 */ /* 0x004fc400078e00f8 */
        /* <DEDUP_REMOVED lines=15> */
[----:B------:R-:W-:Y:S03]  /*5c190*/  HMMA.1688.F32.TF32 R212, R236, R4, R212 ;  /* 0x00000004ecd4723c */ /* 0x000fe600000810d4 */
        /* <DEDUP_REMOVED lines=48> */
[----:B---3--:R-:W-:-:S03]  /*5c4a0*/  IMAD.MOV.U32 R77, RZ, RZ, R250 ;  /* 0x000000ffff4d7224 */ /* 0x008fc600078e00fa */
[----:B------:R-:W3:Y:S01]  /*5c4b0*/  LDL.LU R97, [R1+0x124] ;  /* 0x0001240001617983 */ /* 0x000ee20000300800 */
[----:B------:R-:W-:-:S03]  /*5c4c0*/  MOV R78, R251 ;  /* 0x000000fb004e7202 */ /* 0x000fc60000000f00 */
[----:B------:R-:W3:Y:S01]  /*5c4d0*/  LDL.LU R98, [R1+0x128] ;  /* 0x0001280001627983 */ /* 0x000ee20000300800 */
[----:B------:R-:W-:Y:S01]  /*5c4e0*/  IMAD.MOV.U32 R79, RZ, RZ, R242 ;  /* 0x000000ffff4f7224 */ /* 0x000fe200078e00f2 */
[----:B------:R-:W-:Y:S01]  /*5c4f0*/  MOV R81, R246 ;  /* 0x000000f600517202 */ /* 0x000fe20000000f00 */
[----:B------:R-:W-:Y:S02]  /*5c500*/  IMAD.MOV.U32 R80, RZ, RZ, R243 ;  /* 0x000000ffff507224 */ /* 0x000fe400078e00f3 */
[----:B------:R-:W-:Y:S01]  /*5c510*/  IMAD.MOV.U32 R82, RZ, RZ, R247 ;  /* 0x000000ffff527224 */ /* 0x000fe200078e00f7 */
[----:B--2---:R-:W-:Y:S02]  /*5c520*/  MOV R99, R248 ;  /* 0x000000f800637202 */ /* 0x004fe40000000f00 */
        /* <DEDUP_REMOVED lines=11> */
[----:B-1----:R-:W3:Y:S04]  /*5c5e0*/  LDL.LU R70, [R1+0x498] ;  /* 0x0004980001467983 */ /* 0x002ee80000300800 */
[----:B------:R-:W3:Y:S01]  /*5c5f0*/  LDL.LU R71, [R1+0x49c] ;  /* 0x00049c0001477983 */ /* 0x000ee20000300800 */
[----:B------:R-:W-:Y:S01]  /*5c600*/  HMMA.1688.F32.TF32 R172, R236, R60, R172 ;  /* 0x0000003cecac723c */ /* 0x000fe200000810ac */
[----:B------:R-:W-:-:S07]  /*5c610*/  LOP3.LUT R61, R0, 0x40, RZ, 0x3c, !PT ;  /* 0x00000040003d7812 */ /* 0x000fce00078e3cff */
        /* <DEDUP_REMOVED lines=13> */
[----:B------:R-:W-:Y:S04]  /*5c6f0*/  LDS R236, [R61+UR14+0x9000] ;  /* 0x0090000e3dec7984 */ /* 0x000fe80008000800 */
[----:B------:R-:W-:Y:S04]  /*5c700*/  LDS R238, [R61+UR14+0x9800] ;  /* 0x0098000e3dee7984 */ /* 0x000fe80008000800 */
[----:B------:R-:W-:Y:S04]  /*5c710*/  LDS R237, [R252+UR14+0x9000] ;  /* 0x0090000efced7984 */ /* 0x000fe80008000800 */
[----:B------:R-:W4:Y:S02]  /*5c720*/  LDS R239, [R252+UR14+0x9800] ;  /* 0x0098000efcef7984 */ /* 0x000f240008000800 */
        /* <DEDUP_REMOVED lines=11> */
[----:B------:R-:W-:Y:S08]  /*5c7e0*/  HMMA.1688.F32.TF32 R100, R236, R18, R100 ;  /* 0x00000012ec64723c */ /* 0x000ff00000081064 */
[C---:B--2---:R-:W-:Y:S08]  /*5c7f0*/  HMMA.1688.F32.TF32 R152, R220.reuse, R246, R148 ;  /* 0x000000f6dc98723c */ /* 0x044ff00000081094 */
[----:B------:R-:W-:Y:S01]  /*5c800*/  HMMA.1688.F32.TF32 R148, R220, R242, R248 ;  /* 0x000000f2dc94723c */ /* 0x000fe200000810f8 */
[----:B------:R-:W-:Y:S04]  /*5c810*/  LDS R220, [R0+UR14+0x9080] ;  /* 0x0090800e00dc7984 */ /* 0x000fe80008000800 */
[----:B------:R-:W-:Y:S04]  /*5c820*/  LDS R222, [R0+UR14+0x9880] ;  /* 0x0098800e00de7984 */ /* 0x000fe80008000800 */
[----:B------:R-:W-:Y:S04]  /*5c830*/  LDS R221, [R3+UR14+0x9080] ;  /* 0x0090800e03dd7984 */ /* 0x000fe80008000800 */
[----:B------:R-:W1:Y:S04]  /*5c840*/  LDS R223, [R3+UR14+0x9880] ;  /* 0x0098800e03df7984 */ /* 0x000e680008000800 */
[----:B------:R-:W-:Y:S04]  /*5c850*/  STL.64 [R1+0x10], R152 ;  /* 0x0000109801007387 */ /* 0x000fe80000100a00 */
[----:B------:R-:W-:Y:S04]  /*5c860*/  STL.64 [R1+0x18], R154 ;  /* 0x0000189a01007387 */ /* 0x000fe80000100a00 */
[----:B------:R-:W-:Y:S04]  /*5c870*/  STL.64 [R1], R148 ;  /* 0x0000009401007387 */ /* 0x000fe80000100a00 */
[----:B------:R-:W-:Y:S04]  /*5c880*/  STL.64 [R1+0x8], R150 ;  /* 0x0000089601007387 */ /* 0x000fe80000100a00 */
[----:B------:R-:W-:Y:S04]  /*5c890*/  STL.64 [R1+0x730], R144 ;  /* 0x0007309001007387 */ /* 0x000fe80000100a00 */
[----:B------:R-:W-:Y:S01]  /*5c8a0*/  STL.64 [R1+0x738], R146 ;  /* 0x0007389201007387 */ /* 0x000fe20000100a00 */
[C---:B---3--:R-:W-:Y:S03]  /*5c8b0*/  HMMA.1688.F32.TF32 R96, R236.reuse, R14, R96 ;  /* 0x0000000eec60723c */ /* 0x048fe60000081060 */
        /* <DEDUP_REMOVED lines=39> */
[C---:B------:R-:W-:Y:S08]  /*5cb30*/  HMMA.1688.F32.TF32 R80, R220.reuse, R58, R76 ;  /* 0x0000003adc50723c */ /* 0x040ff0000008104c */
[C---:B------:R-:W-:Y:S08]  /*5cb40*/  HMMA.1688.F32.TF32 R76, R220.reuse, R50, R64 ;  /* 0x00000032dc4c723c */ /* 0x040ff00000081040 */
[C---:B------:R-:W-:Y:S01]  /*5cb50*/  HMMA.1688.F32.TF32 R64, R220.reuse, R46, R68 ;  /* 0x0000002edc40723c */ /* 0x040fe20000081044 */
[----:B------:R-:W-:Y:S04]  /*5cb60*/  STL.64 [R1+0x720], R84 ;  /* 0x0007205401007387 */ /* 0x000fe80000100a00 */
[----:B------:R-:W-:Y:S04]  /*5cb70*/  STL.64 [R1+0x728], R86 ;  /* 0x0007285601007387 */ /* 0x000fe80000100a00 */
[----:B------:R-:W-:Y:S04]  /*5cb80*/  STL.64 [R1+0x710], R80 ;  /* 0x0007105001007387 */ /* 0x000fe80000100a00 */
[----:B------:R-:W-:Y:S04]  /*5cb90*/  STL.64 [R1+0x718], R82 ;  /* 0x0007185201007387 */ /* 0x000fe80000100a00 */
        /* <DEDUP_REMOVED lines=10> */
[----:B----4-:R-:W3:Y:S04]  /*5cc40*/  LDL.LU R76, [R1+0x390] ;  /* 0x00039000014c7983 */ /* 0x010ee80000300800 */
[----:B------:R-:W3:Y:S04]  /*5cc50*/  LDL.LU R77, [R1+0x394] ;  /* 0x00039400014d7983 */ /* 0x000ee80000300800 */
[----:B-1----:R-:W3:Y:S04]  /*5cc60*/  LDL.LU R78, [R1+0x398] ;  /* 0x00039800014e7983 */ /* 0x002ee80000300800 */
        /* <DEDUP_REMOVED lines=150> */
[----:B------:R-:W3:Y:S01]  /*5d5d0*/  LDL.LU.64 R64, [R1+0x3c98] ;  /* 0x003c980001407983 */ /* 0x000ee20000300a00 */
[----:B------:R-:W-:Y:S03]  /*5d5e0*/  HMMA.1688.F32.TF32 R248, R220, R242, R248 ;  /* 0x000000f2dcf8723c */ /* 0x000fe600000810f8 */
        /* <DEDUP_REMOVED lines=8> */
[C---:B------:R-:W-:Y:S01]  /*5d670*/  HMMA.1688.F32.TF32 R112, R236.reuse, R46, R112 ;  /* 0x0000002eec70723c */ /* 0x040fe20000081070 */
[----:B------:R2:W-:Y:S07]  /*5d680*/  STL.64 [R1+0x210], R248 ;  /* 0x000210f801007387 */ /* 0x0005ee0000100a00 */
[C---:B------:R-:W-:Y:S01]  /*5d690*/  HMMA.1688.F32.TF32 R108, R236.reuse, R42, R108 ;  /* 0x0000002aec6c723c */ /* 0x040fe2000008106c */
[----:B------:R3:W-:Y:S07]  /*5d6a0*/  STL.64 [R1+0x218], R250 ;  /* 0x000218fa01007387 */ /* 0x0007ee0000100a00 */
        /* <DEDUP_REMOVED lines=43> */
[----:B------:R-:W-:Y:S04]  /*5d960*/  LDS R238, [R61+UR14+0x9900] ;  /* 0x0099000e3dee7984 */ /* 0x000fe80008000800 */
[----:B------:R-:W-:Y:S04]  /*5d970*/  LDS R237, [R252+UR14+0x9100] ;  /* 0x0091000efced7984 */ /* 0x000fe80008000800 */
[----:B------:R-:W1:Y:S01]  /*5d980*/  LDS R239, [R252+UR14+0x9900] ;  /* 0x0099000efcef7984 */ /* 0x000e620008000800 */
[----:B--2---:R-:W-:Y:S01]  /*5d990*/  MOV R249, R66 ;  /* 0x0000004200f97202 */ /* 0x004fe20000000f00 */
[----:B------:R-:W-:-:S02]  /*5d9a0*/  IMAD.MOV.U32 R248, RZ, RZ, R67 ;  /* 0x000000fffff87224 */ /* 0x000fc400078e0043 */
[----:B---3--:R-:W-:Y:S02]  /*5d9b0*/  IMAD.MOV.U32 R251, RZ, RZ, R64 ;  /* 0x000000fffffb7224 */ /* 0x008fe400078e0040 */
[----:B------:R-:W-:Y:S01]  /*5d9c0*/  IMAD.MOV.U32 R250, RZ, RZ, R65 ;  /* 0x000000fffffa7224 */ /* 0x000fe200078e0041 */
[----:B------:R-:W2:Y:S04]  /*5d9d0*/  LDL.LU R64, [R1+0x290] ;  /* 0x0002900001407983 */ /* 0x000ea80000300800 */
[----:B------:R-:W2:Y:S04]  /*5d9e0*/  LDL.LU R65, [R1+0x294] ;  /* 0x0002940001417983 */ /* 0x000ea80000300800 */
[----:B------:R-:W2:Y:S04]  /*5d9f0*/  LDL.LU R66, [R1+0x298] ;  /* 0x0002980001427983 */ /* 0x000ea80000300800 */
[----:B------:R-:W2:Y:S04]  /*5da00*/  LDL.LU R67, [R1+0x29c] ;  /* 0x00029c0001437983 */ /* 0x000ea80000300800 */
[----:B-1----:R-:W3:Y:S04]  /*5da10*/  LDL.LU R68, [R1+0x2a0] ;  /* 0x0002a00001447983 */ /* 0x002ee80000300800 */
        /* <DEDUP_REMOVED lines=59> */
[----:B------:R-:W-:Y:S01]  /*5ddd0*/  HMMA.1688.F32.TF32 R80, R220, R62, R76 ;  /* 0x0000003edc50723c */ /* 0x000fe2000008104c */
[----:B------:R-:W2:-:S15]  /*5dde0*/  LDL.LU R76, [R1+0x510] ;  /* 0x00051000014c7983 */ /* 0x000e9e0000300800 */
[----:B------:R-:W-:-:S03]  /*5ddf0*/  NOP ;  /* 0x0000000000007918 */ /* 0x000fc60000000000 */
[----:B------:R1:W-:Y:S04]  /*5de00*/  STL.64 [R1+0x3a0], R80 ;  /* 0x0003a05001007387 */ /* 0x0003e80000100a00 */
[----:B------:R3:W-:Y:S04]  /*5de10*/  STL.64 [R1+0x3a8], R82 ;  /* 0x0003a85201007387 */ /* 0x0007e80000100a00 */
[----:B------:R4:W-:Y:S04]  /*5de20*/  STL.64 [R1+0x390], R72 ;  /* 0x0003904801007387 */ /* 0x0009e80000100a00 */
[----:B------:R1:W-:Y:S04]  /*5de30*/  STL.64 [R1+0x398], R74 ;  /* 0x0003984a01007387 */ /* 0x0003e80000100a00 */
[----:B------:R-:W2:Y:S04]  /*5de40*/  LDL.LU R77, [R1+0x514] ;  /* 0x00051400014d7983 */ /* 0x000ea80000300800 */
[----:B------:R-:W2:Y:S04]  /*5de50*/  LDL.LU R78, [R1+0x518] ;  /* 0x00051800014e7983 */ /* 0x000ea80000300800 */
[----:B------:R-:W2:Y:S04]  /*5de60*/  LDL.LU R79, [R1+0x51c] ;  /* 0x00051c00014f7983 */ /* 0x000ea80000300800 */
[----:B-1----:R-:W2:Y:S01]  /*5de70*/  LDL.LU R80, [R1+0x520] ;  /* 0x0005200001507983 */ /* 0x002ea20000300800 */
[C---:B------:R-:W-:Y:S03]  /*5de80*/  HMMA.1688.F32.TF32 R120, R220.reuse, R46, R120 ;  /* 0x0000002edc78723c */ /* 0x040fe60000081078 */
[----:B------:R-:W2:Y:S04]  /*5de90*/  LDL.LU R81, [R1+0x524] ;  /* 0x0005240001517983 */ /* 0x000ea80000300800 */
[----:B---3--:R-:W2:Y:S01]  /*5dea0*/  LDL.LU R82, [R1+0x528] ;  /* 0x0005280001527983 */ /* 0x008ea20000300800 */
[C---:B------:R-:W-:Y:S03]  /*5deb0*/  HMMA.1688.F32.TF32 R116, R220.reuse, R42, R116 ;  /* 0x0000002adc74723c */ /* 0x040fe60000081074 */
[----:B------:R-:W2:Y:S04]  /*5dec0*/  LDL.LU R83, [R1+0x52c] ;  /* 0x00052c0001537983 */ /* 0x000ea80000300800 */
[----:B------:R-:W3:Y:S01]  /*5ded0*/  LDL.LU R84, [R1+0x530] ;  /* 0x0005300001547983 */ /* 0x000ee20000300800 */
[C---:B------:R-:W-:Y:S03]  /*5dee0*/  HMMA.1688.F32.TF32 R124, R220.reuse, R50, R124 ;  /* 0x00000032dc7c723c */ /* 0x040fe6000008107c */
[----:B------:R-:W3:Y:S04]  /*5def0*/  LDL.LU R85, [R1+0x534] ;  /* 0x0005340001557983 */ /* 0x000ee80000300800 */
[----:B------:R-:W3:Y:S04]  /*5df00*/  LDL.LU R86, [R1+0x538] ;  /* 0x0005380001567983 */ /* 0x000ee80000300800 */
[----:B------:R-:W3:Y:S04]  /*5df10*/  LDL.LU R87, [R1+0x53c] ;  /* 0x00053c0001577983 */ /* 0x000ee80000300800 */
[----:B----4-:R-:W4:Y:S01]  /*5df20*/  LDL.LU R72, [R1+0x500] ;  /* 0x0005000001487983 */ /* 0x010f220000300800 */
[C---:B------:R-:W-:Y:S03]  /*5df30*/  HMMA.1688.F32.TF32 R128, R220.reuse, R54, R128 ;  /* 0x00000036dc80723c */ /* 0x040fe60000081080 */
[----:B------:R-:W4:Y:S04]  /*5df40*/  LDL.LU R73, [R1+0x504] ;  /* 0x0005040001497983 */ /* 0x000f280000300800 */
[----:B------:R-:W4:Y:S01]  /*5df50*/  LDL.LU R74, [R1+0x508] ;  /* 0x00050800014a7983 */ /* 0x000f220000300800 */
[C---:B------:R-:W-:Y:S03]  /*5df60*/  HMMA.1688.F32.TF32 R108, R220.reuse, R34, R108 ;  /* 0x00000022dc6c723c */ /* 0x040fe6000008106c */
[----:B------:R-:W4:Y:S05]  /*5df70*/  LDL.LU R75, [R1+0x50c] ;  /* 0x00050c00014b7983 */ /* 0x000f2a0000300800 */
[C---:B------:R-:W-:Y:S03]  /*5df80*/  HMMA.1688.F32.TF32 R112, R220.reuse, R38, R112 ;  /* 0x00000026dc70723c */ /* 0x040fe60000081070 */
[----:B------:R-:W-:Y:S04]  /*5df90*/  STL.64 [R1+0x6d0], R128 ;  /* 0x0006d08001007387 */ /* 0x000fe80000100a00 */
[----:B------:R1:W-:Y:S01]  /*5dfa0*/  STL.64 [R1+0x6d8], R130 ;  /* 0x0006d88201007387 */ /* 0x0003e20000100a00 */
[C---:B------:R-:W-:Y:S03]  /*5dfb0*/  HMMA.1688.F32.TF32 R104, R220.reuse, R30, R104 ;  /* 0x0000001edc68723c */ /* 0x040fe60000081068 */
[----:B-1----:R-:W2:Y:S04]  /*5dfc0*/  LDL.LU.64 R130, [R1+0x3c90] ;  /* 0x003c900001827983 */ /* 0x002ea80000300a00 */
[----:B------:R-:W4:Y:S04]  /*5dfd0*/  LDL.LU.64 R128, [R1+0x3c88] ;  /* 0x003c880001807983 */ /* 0x000f280000300a00 */
[----:B------:R-:W-:Y:S04]  /*5dfe0*/  STL.64 [R1+0x370], R124 ;  /* 0x0003707c01007387 */ /* 0x000fe80000100a00 */
[----:B------:R1:W-:Y:S01]  /*5dff0*/  STL.64 [R1+0x378], R126 ;  /* 0x0003787e01007387 */ /* 0x0003e20000100a00 */
[C---:B------:R-:W-:Y:S03]  /*5e000*/  HMMA.1688.F32.TF32 R100, R220.reuse, R26, R100 ;  /* 0x0000001adc64723c */ /* 0x040fe60000081064 */
[----:B-1----:R-:W4:Y:S04]  /*5e010*/  LDL.LU.64 R126, [R1+0x3c80] ;  /* 0x003c8000017e7983 */ /* 0x002f280000300a00 */
        /* <DEDUP_REMOVED lines=8> */
[----:B------:R-:W-:Y:S03]  /*5e0a0*/  HMMA.1688.F32.TF32 R92, R220, R18, R92 ;  /* 0x00000012dc5c723c */ /* 0x000fe6000008105c */
        /* <DEDUP_REMOVED lines=38> */
[C---:B---3--:R-:W-:Y:S08]  /*5e310*/  HMMA.1688.F32.TF32 R84, R236.reuse, R58, R84 ;  /* 0x0000003aec54723c */ /* 0x048ff00000081054 */
[C---:B--2---:R-:W-:Y:S08]  /*5e320*/  HMMA.1688.F32.TF32 R80, R236.reuse, R54, R80 ;  /* 0x00000036ec50723c */ /* 0x044ff00000081050 */
[C---:B------:R-:W-:Y:S08]  /*5e330*/  HMMA.1688.F32.TF32 R76, R236.reuse, R50, R76 ;  /* 0x00000032ec4c723c */ /* 0x040ff0000008104c */
[----:B----4-:R-:W-:Y:S08]  /*5e340*/  HMMA.1688.F32.TF32 R72, R236, R46, R72 ;  /* 0x0000002eec48723c */ /* 0x010ff00000081048 */
[----:B------:R-:W-:Y:S01]  /*5e350*/  HMMA.1688.F32.TF32 R64, R220, R242, R64 ;  /* 0x000000f2dc40723c */ /* 0x000fe20000081040 */
[----:B------:R-:W-:Y:S04]  /*5e360*/  LDS R220, [R0+UR14+0x9180] ;  /* 0x0091800e00dc7984 */ /* 0x000fe80008000800 */
[----:B------:R-:W-:Y:S03]  /*5e370*/  LDS R222, [R0+UR14+0x9980] ;  /* 0x0099800e00de7984 */ /* 0x000fe60008000800 */
[C---:B------:R-:W-:Y:S01]  /*5e380*/  HMMA.1688.F32.TF32 R248, R236.reuse, R38, R248 ;  /* 0x00000026ecf8723c */ /* 0x040fe200000810f8 */
[----:B------:R-:W-:Y:S04]  /*5e390*/  LDS R221, [R3+UR14+0x9180] ;  /* 0x0091800e03dd7984 */ /* 0x000fe80008000800 */
[----:B------:R-:W-:Y:S06]  /*5e3a0*/  LDS R223, [R3+UR14+0x9980] ;  /* 0x0099800e03df7984 */ /* 0x000fec0008000800 */
[----:B------:R-:W-:Y:S04]  /*5e3b0*/  STL.64 [R1+0x5b0], R64 ;  /* 0x0005b04001007387 */ /* 0x000fe80000100a00 */
[----:B------:R1:W-:Y:S02]  /*5e3c0*/  STL.64 [R1+0x5b8], R66 ;  /* 0x0005b84201007387 */ /* 0x0003e40000100a00 */
[----:B-1----:R-:W-:Y:S02]  /*5e3d0*/  HMMA.1688.F32.TF32 R64, R236, R62, R68 ;  /* 0x0000003eec40723c */ /* 0x002fe40000081044 */
[----:B------:R-:W2:-:S15]  /*5e3e0*/  LDL.LU R68, [R1+0x4f0] ;  /* 0x0004f00001447983 */ /* 0x000e9e0000300800 */
[----:B------:R-:W-:Y:S02]  /*5e3f0*/  NOP ;  /* 0x0000000000007918 */ /* 0x000fe40000000000 */
[----:B------:R-:W-:Y:S04]  /*5e400*/  STL.64 [R1+0x6c0], R64 ;  /* 0x0006c04001007387 */ /* 0x000fe80000100a00 */
[----:B------:R-:W-:Y:S04]  /*5e410*/  STL.64 [R1+0x6c8], R66 ;  /* 0x0006c84201007387 */ /* 0x000fe80000100a00 */
[----:B------:R-:W2:Y:S04]  /*5e420*/  LDL.LU R69, [R1+0x4f4] ;  /* 0x0004f40001457983 */ /* 0x000ea80000300800 */
[----:B------:R-:W2:Y:S04]  /*5e430*/  LDL.LU R70, [R1+0x4f8] ;  /* 0x0004f80001467983 */ /* 0x000ea80000300800 */
[----:B------:R-:W2:Y:S04]  /*5e440*/  LDL.LU R71, [R1+0x4fc] ;  /* 0x0004fc0001477983 */ /* 0x000ea80000300800 */
[----:B------:R-:W-:Y:S04]  /*5e450*/  STL.64 [R1+0x820], R84 ;  /* 0x0008205401007387 */ /* 0x000fe80000100a00 */
[----:B------:R1:W-:Y:S04]  /*5e460*/  STL.64 [R1+0x828], R86 ;  /* 0x0008285601007387 */ /* 0x0003e80000100a00 */
[----:B------:R-:W-:Y:S04]  /*5e470*/  LDS R64, [R61+UR14+0x9180] ;  /* 0x0091800e3d407984 */ /* 0x000fe80008000800 */
[----:B------:R-:W-:Y:S04]  /*5e480*/  LDS R66, [R61+UR14+0x9980] ;  /* 0x0099800e3d427984 */ /* 0x000fe80008000800 */
[----:B-1----:R-:W3:Y:S04]  /*5e490*/  LDL.LU.64 R86, [R1+0x3bc0] ;  /* 0x003bc00001567983 */ /* 0x002ee80000300a00 */
[----:B------:R-:W3:Y:S04]  /*5e4a0*/  LDL.LU.64 R84, [R1+0x3bb8] ;  /* 0x003bb80001547983 */ /* 0x000ee80000300a00 */
[----:B------:R-:W-:Y:S04]  /*5e4b0*/  STL.64 [R1+0x810], R80 ;  /* 0x0008105001007387 */ /* 0x000fe80000100a00 */
[----:B------:R1:W-:Y:S04]  /*5e4c0*/  STL.64 [R1+0x818], R82 ;  /* 0x0008185201007387 */ /* 0x0003e80000100a00 */
[----:B------:R-:W-:Y:S04]  /*5e4d0*/  LDS R65, [R252+UR14+0x9180] ;  /* 0x0091800efc417984 */ /* 0x000fe80008000800 */
[----:B------:R-:W4:Y:S04]  /*5e4e0*/  LDS R67, [R252+UR14+0x9980] ;  /* 0x0099800efc437984 */ /* 0x000f280008000800 */
        /* <DEDUP_REMOVED lines=13> */
[----:B------:R4:W-:Y:S04]  /*5e5c0*/  STL.64 [R1+0x7e8], R70 ;  /* 0x0007e84601007387 */ /* 0x0009e80000100a00 */
[----:B------:R-:W-:Y:S04]  /*5e5d0*/  STL.64 [R1+0x7d0], R248 ;  /* 0x0007d0f801007387 */ /* 0x000fe80000100a00 */
[----:B------:R-:W-:Y:S01]  /*5e5e0*/  STL.64 [R1+0x7d8], R250 ;  /* 0x0007d8fa01007387 */ /* 0x000fe20000100a00 */
[C---:B---3--:R-:W-:Y:S08]  /*5e5f0*/  HMMA.1688.F32.TF32 R76, R236.reuse, R30, R76 ;  /* 0x0000001eec4c723c */ /* 0x048ff0000008104c */
[C---:B----4-:R-:W-:Y:S08]  /*5e600*/  HMMA.1688.F32.TF32 R68, R236.reuse, R34, R72 ;  /* 0x00000022ec44723c */ /* 0x050ff00000081048 */
[----:B------:R-:W-:Y:S11]  /*5e610*/  HMMA.1688.F32.TF32 R72, R236, R26, R80 ;  /* 0x0000001aec48723c */ /* 0x000ff60000081050 */
[----:B------:R-:W-:Y:S04]  /*5e620*/  STL.64 [R1+0x7c0], R68 ;  /* 0x0007c04401007387 */ /* 0x000fe80000100a00 */
[----:B------:R1:W-:Y:S01]  /*5e630*/  STL.64 [R1+0x7c8], R70 ;  /* 0x0007c84601007387 */ /* 0x0003e20000100a00 */
[----:B------:R-:W-:Y:S03]  /*5e640*/  HMMA.1688.F32.TF32 R228, R64, R42, R228 ;  /* 0x0000002a40e4723c */ /* 0x000fe600000810e4 */
[----:B------:R-:W-:Y:S05]  /*5e650*/  LDS R81, [R252+UR14+0xa180] ;  /* 0x00a1800efc517984 */ /* 0x000fea0008000800 */
[C---:B-1----:R-:W-:Y:S01]  /*5e660*/  HMMA.1688.F32.TF32 R68, R236.reuse, R22, R84 ;  /* 0x00000016ec44723c */ /* 0x042fe20000081054 */
[----:B------:R-:W-:Y:S04]  /*5e670*/  STL.64 [R1+0x7b0], R76 ;  /* 0x0007b04c01007387 */ /* 0x000fe80000100a00 */
[----:B------:R1:W-:Y:S04]  /*5e680*/  STL.64 [R1+0x7b8], R78 ;  /* 0x0007b84e01007387 */ /* 0x0003e80000100a00 */
[----:B------:R-:W-:Y:S04]  /*5e690*/  STL.64 [R1+0x7a0], R72 ;  /* 0x0007a04801007387 */ /* 0x000fe80000100a00 */
[----:B------:R2:W-:Y:S01]  /*5e6a0*/  STL.64 [R1+0x7a8], R74 ;  /* 0x0007a84a01007387 */ /* 0x0005e20000100a00 */
[C---:B-1----:R-:W-:Y:S05]  /*5e6b0*/  HMMA.1688.F32.TF32 R76, R236.reuse, R18, R88 ;  /* 0x00000012ec4c723c */ /* 0x042fea0000081058 */
[----:B------:R-:W-:Y:S04]  /*5e6c0*/  STL.64 [R1+0x790], R68 ;  /* 0x0007904401007387 */ /* 0x000fe80000100a00 */
[----:B------:R1:W-:Y:S01]  /*5e6d0*/  STL.64 [R1+0x798], R70 ;  /* 0x0007984601007387 */ /* 0x0003e20000100a00 */
[C---:B--2---:R-:W-:Y:S08]  /*5e6e0*/  HMMA.1688.F32.TF32 R72, R236.reuse, R14, R92 ;  /* 0x0000000eec48723c */ /* 0x044ff0000008105c */
[C---:B-1----:R-:W-:Y:S01]  /*5e6f0*/  HMMA.1688.F32.TF32 R68, R236.reuse, R6, R96 ;  /* 0x00000006ec44723c */ /* 0x042fe20000081060 */
[----:B------:R-:W-:Y:S04]  /*5e700*/  STL.64 [R1+0x780], R76 ;  /* 0x0007804c01007387 */ /* 0x000fe80000100a00 */
[----:B------:R1:W-:Y:S06]  /*5e710*/  STL.64 [R1+0x788], R78 ;  /* 0x0007884e01007387 */ /* 0x0003ec0000100a00 */
[----:B------:R-:W-:Y:S04]  /*5e720*/  STL.64 [R1+0x770], R72 ;  /* 0x0007704801007387 */ /* 0x000fe80000100a00 */
[----:B------:R2:W-:Y:S01]  /*5e730*/  STL.64 [R1+0x778], R74 ;  /* 0x0007784a01007387 */ /* 0x0005e20000100a00 */
[C---:B-1----:R-:W-:Y:S03]  /*5e740*/  HMMA.1688.F32.TF32 R76, R236.reuse, R246, R100 ;  /* 0x000000f6ec4c723c */ /* 0x042fe60000081064 */
[----:B------:R-:W-:Y:S04]  /*5e750*/  STL.64 [R1+0x760], R68 ;  /* 0x0007604401007387 */ /* 0x000fe80000100a00 */
[----:B------:R1:W-:Y:S01]  /*5e760*/  STL.64 [R1+0x768], R70 ;  /* 0x0007684601007387 */ /* 0x0003e20000100a00 */
[----:B--2---:R-:W-:Y:S08]  /*5e770*/  HMMA.1688.F32.TF32 R72, R236, R242, R104 ;  /* 0x000000f2ec48723c */ /* 0x004ff00000081068 */
        /* <DEDUP_REMOVED lines=44> */
[----:B--2---:R-:W-:Y:S08]  /*5ea40*/  HMMA.1688.F32.TF32 R72, R220, R246, R164 ;  /* 0x000000f6dc48723c */ /* 0x004ff000000810a4 */
[----:B------:R-:W-:Y:S08]  /*5ea50*/  HMMA.1688.F32.TF32 R60, R64, R62, R172 ;  /* 0x0000003e403c723c */ /* 0x000ff000000810ac */
[----:B-1----:R-:W-:Y:S08]  /*5ea60*/  HMMA.1688.F32.TF32 R68, R220, R242, R168 ;  /* 0x000000f2dc44723c */ /* 0x002ff000000810a8 */
[C---:B------:R-:W-:Y:S08]  /*5ea70*/  HMMA.1688.F32.TF32 R56, R64.reuse, R58, R176 ;  /* 0x0000003a4038723c */ /* 0x040ff000000810b0 */
[C---:B------:R-:W-:Y:S08]  /*5ea80*/  HMMA.1688.F32.TF32 R220, R64.reuse, R50, R224 ;  /* 0x0000003240dc723c */ /* 0x040ff000000810e0 */
[C---:B------:R-:W-:Y:S01]  /*5ea90*/  HMMA.1688.F32.TF32 R52, R64.reuse, R54, R180 ;  /* 0x000000364034723c */ /* 0x040fe200000810b4 */
[----:B------:R-:W-:Y:S07]  /*5eaa0*/  STL.64 [R1+0x5d0], R76 ;  /* 0x0005d04c01007387 */ /* 0x000fee0000100a00 */
[C---:B------:R-:W-:Y:S01]  /*5eab0*/  HMMA.1688.F32.TF32 R224, R64.reuse, R46, R184 ;  /* 0x0000002e40e0723c */ /* 0x040fe200000810b8 */
[----:B------:R-:W-:Y:S04]  /*5eac0*/  STL.64 [R1+0x5d8], R78 ;  /* 0x0005d84e01007387 */ /* 0x000fe80000100a00 */
[----:B------:R-:W-:Y:S04]  /*5ead0*/  STL.64 [R1+0x5c0], R72 ;  /* 0x0005c04801007387 */ /* 0x000fe80000100a00 */
[----:B------:R-:W-:Y:S01]  /*5eae0*/  STL.64 [R1+0x5c8], R74 ;  /* 0x0005c84a01007387 */ /* 0x000fe20000100a00 */
[C---:B------:R-:W-:Y:S03]  /*5eaf0*/  HMMA.1688.F32.TF32 R236, R64.reuse, R34, R192 ;  /* 0x0000002240ec723c */ /* 0x040fe600000810c0 */
[----:B------:R-:W-:Y:S04]  /*5eb00*/  STL.64 [R1+0x5a0], R68 ;  /* 0x0005a04401007387 */ /* 0x000fe80000100a00 */
[----:B------:R1:W-:Y:S01]  /*5eb10*/  STL.64 [R1+0x5a8], R70 ;  /* 0x0005a84601007387 */ /* 0x0003e20000100a00 */
[C---:B------:R-:W-:Y:S03]  /*5eb20*/  HMMA.1688.F32.TF32 R36, R64.reuse, R38, R188 ;  /* 0x000000264024723c */ /* 0x040fe600000810bc */
[----:B------:R-:W-:Y:S04]  /*5eb30*/  STL.64 [R1+0x590], R60 ;  /* 0x0005903c01007387 */ /* 0x000fe80000100a00 */
[----:B------:R-:W-:Y:S01]  /*5eb40*/  STL.64 [R1+0x598], R62 ;  /* 0x0005983e01007387 */ /* 0x000fe20000100a00 */
[C---:B------:R-:W-:Y:S03]  /*5eb50*/  HMMA.1688.F32.TF32 R28, R64.reuse, R30, R196 ;  /* 0x0000001e401c723c */ /* 0x040fe600000810c4 */
[----:B------:R-:W-:Y:S04]  /*5eb60*/  STL.64 [R1+0x580], R56 ;  /* 0x0005803801007387 */ /* 0x000fe80000100a00 */
[----:B------:R-:W-:Y:S04]  /*5eb70*/  STL.64 [R1+0x588], R58 ;  /* 0x0005883a01007387 */ /* 0x000fe80000100a00 */
[----:B------:R-:W-:Y:S04]  /*5eb80*/  STL [R1+0x3b5c], R220 ;  /* 0x003b5cdc01007387 */ /* 0x000fe80000100800 */
[----:B------:R-:W-:Y:S04]  /*5eb90*/  STL.64 [R1+0x570], R52 ;  /* 0x0005703401007387 */ /* 0x000fe80000100a00 */
[----:B------:R-:W-:Y:S04]  /*5eba0*/  STL.64 [R1+0x578], R54 ;  /* 0x0005783601007387 */ /* 0x000fe80000100a00 */
        /* <DEDUP_REMOVED lines=8> */
[----:B------:R3:W-:Y:S04]  /*5ec30*/  STL [R1+0x3b74], R229 ;  /* 0x003b74e501007387 */ /* 0x0007e80000100800 */
[----:B------:R-:W-:Y:S04]  /*5ec40*/  STL [R1+0x3b70], R230 ;  /* 0x003b70e601007387 */ /* 0x000fe80000100800 */
[----:B------:R4:W-:Y:S04]  /*5ec50*/  STL [R1+0x3b6c], R231 ;  /* 0x003b6ce701007387 */ /* 0x0009e80000100800 */
[----:B------:R1:W-:Y:S04]  /*5ec60*/  STL [R1+0x3b80], R238 ;  /* 0x003b80ee01007387 */ /* 0x0003e80000100800 */
[----:B------:R-:W-:Y:S04]  /*5ec70*/  STL.64 [R1+0x560], R36 ;  /* 0x0005602401007387 */ /* 0x000fe80000100a00 */
[----:B------:R-:W-:Y:S04]  /*5ec80*/  STL.64 [R1+0x568], R38 ;  /* 0x0005682601007387 */ /* 0x000fe80000100a00 */
[----:B------:R2:W-:Y:S04]  /*5ec90*/  STL [R1+0x3b7c], R239 ;  /* 0x003b7cef01007387 */ /* 0x0005e80000100800 */
[----:B------:R-:W-:Y:S04]  /*5eca0*/  STL.64 [R1+0x558], R30 ;  /* 0x0005581e01007387 */ /* 0x000fe80000100a00 */
[----:B-1----:R-:W4:Y:S01]  /*5ecb0*/  LDL R71, [R1+0x990] ;  /* 0x0009900001477983 */ /* 0x002f220000100800 */
[C---:B------:R-:W-:Y:S08]  /*5ecc0*/  HMMA.1688.F32.TF32 R16, R64.reuse, R18, R204 ;  /* 0x000000124010723c */ /* 0x040ff000000810cc */
[C---:B------:R-:W-:Y:S01]  /*5ecd0*/  HMMA.1688.F32.TF32 R248, R64.reuse, R22, R232 ;  /* 0x0000001640f8723c */ /* 0x040fe200000810e8 */
[----:B------:R-:W-:Y:S01]  /*5ece0*/  IMAD.MOV.U32 R90, RZ, RZ, R5 ;  /* 0x000000ffff5a7224 */ /* 0x000fe200078e0005 */
[----:B------:R-:W-:Y:S01]  /*5ecf0*/  MOV R91, R4 ;  /* 0x00000004005b7202 */ /* 0x000fe20000000f00 */
[----:B------:R-:W-:Y:S04]  /*5ed00*/  LDS R72, [R0+UR14+0xa000] ;  /* 0x00a0000e00487984 */ /* 0x000fe80008000800 */
[----:B------:R-:W-:Y:S04]  /*5ed10*/  LDS R74, [R0+UR14+0xa800] ;  /* 0x00a8000e004a7984 */ /* 0x000fe80008000800 */
[----:B--2---:R-:W-:Y:S01]  /*5ed20*/  MOV R228, R16 ;  /* 0x0000001000e47202 */ /* 0x004fe20000000f00 */
[----:B---3--:R-:W-:Y:S01]  /*5ed30*/  IMAD.MOV.U32 R229, RZ, RZ, R17 ;  /* 0x000000ffffe57224 */ /* 0x008fe200078e0011 */
[----:B----4-:R-:W-:Y:S01]  /*5ed40*/  MOV R231, R19 ;  /* 0x0000001300e77202 */ /* 0x010fe20000000f00 */
[----:B------:R-:W-:Y:S01]  /*5ed50*/  IMAD.MOV.U32 R230, RZ, RZ, R18 ;  /* 0x000000ffffe67224 */ /* 0x000fe200078e0012 */
[C---:B------:R-:W-:Y:S01]  /*5ed60*/  HMMA.1688.F32.TF32 R24, R64.reuse, R26, R200 ;  /* 0x0000001a4018723c */ /* 0x040fe200000810c8 */
[----:B------:R-:W-:Y:S01]  /*5ed70*/  MOV R240, R28 ;  /* 0x0000001c00f07202 */ /* 0x000fe20000000f00 */
[----:B------:R-:W-:Y:S01]  /*5ed80*/  IMAD.MOV.U32 R241, RZ, RZ, R29 ;  /* 0x000000fffff17224 */ /* 0x000fe200078e001d */
[----:B------:R-:W-:Y:S04]  /*5ed90*/  LDS R73, [R3+UR14+0xa000] ;  /* 0x00a0000e03497984 */ /* 0x000fe80008000800 */
[----:B------:R-:W-:Y:S01]  /*5eda0*/  LDS R75, [R3+UR14+0xa800] ;  /* 0x00a8000e034b7984 */ /* 0x000fe20008000800 */
[C---:B------:R-:W-:Y:S08]  /*5edb0*/  HMMA.1688.F32.TF32 R16, R64.reuse, R14, R208 ;  /* 0x0000000e4010723c */ /* 0x040ff000000810d0 */
[----:B------:R-:W-:Y:S01]  /*5edc0*/  HMMA.1688.F32.TF32 R8, R64, R246, R8 ;  /* 0x000000f64008723c */ /* 0x000fe20000081008 */
[----:B------:R-:W-:Y:S01]  /*5edd0*/  IMAD.MOV.U32 R88, RZ, RZ, R13 ;  /* 0x000000ffff587224 */ /* 0x000fe200078e000d */
[----:B------:R-:W-:Y:S01]  /*5ede0*/  MOV R89, R12 ;  /* 0x0000000c00597202 */ /* 0x000fe20000000f00 */
[----:B------:R-:W-:Y:S01]  /*5edf0*/  LDS R77, [R252+UR14+0xa000] ;  /* 0x00a0000efc4d7984 */ /* 0x000fe20008000800 */
[----:B------:R-:W-:Y:S01]  /*5ee00*/  LOP3.LUT R83, R0, 0x40, RZ, 0x3c, !PT ;  /* 0x0000004000537812 */ /* 0x000fe200078e3cff */
[----:B------:R-:W-:Y:S01]  /*5ee10*/  IMAD.MOV.U32 R244, RZ, RZ, R24 ;  /* 0x000000fffff47224 */ /* 0x000fe200078e0018 */
[----:B------:R-:W-:Y:S01]  /*5ee20*/  MOV R245, R25 ;  /* 0x0000001900f57202 */ /* 0x000fe20000000f00 */
[----:B------:R-:W-:Y:S01]  /*5ee30*/  IMAD.MOV.U32 R238, RZ, RZ, R26 ;  /* 0x000000ffffee7224 */ /* 0x000fe200078e001a */
[----:B------:R-:W-:Y:S03]  /*5ee40*/  LDS R79, [R252+UR14+0xa800] ;  /* 0x00a8000efc4f7984 */ /* 0x000fe60008000800 */
[----:B------:R-:W-:Y:S01]  /*5ee50*/  IMAD.MOV.U32 R224, RZ, RZ, R16 ;  /* 0x000000ffffe07224 */ /* 0x000fe200078e0010 */
[----:B------:R-:W-:Y:S01]  /*5ee60*/  MOV R226, R18 ;  /* 0x0000001200e27202 */ /* 0x000fe20000000f00 */
[----:B------:R-:W-:Y:S01]  /*5ee70*/  IMAD.MOV.U32 R225, RZ, RZ, R17 ;  /* 0x000000ffffe17224 */ /* 0x000fe200078e0011 */
[----:B------:R-:W-:Y:S01]  /*5ee80*/  LDS R76, [R83+UR14+0xa000] ;  /* 0x00a0000e534c7984 */ /* 0x000fe20008000800 */
[----:B------:R-:W-:-:S02]  /*5ee90*/  IMAD.MOV.U32 R220, RZ, RZ, R19 ;  /* 0x000000ffffdc7224 */ /* 0x000fc400078e0013 */
[C---:B------:R-:W-:Y:S01]  /*5eea0*/  HMMA.1688.F32.TF32 R16, R64.reuse, R6, R212 ;  /* 0x000000064010723c */ /* 0x040fe200000810d4 */
[----:B------:R-:W-:Y:S01]  /*5eeb0*/  IMAD.MOV.U32 R239, RZ, RZ, R27 ;  /* 0x000000ffffef7224 */ /* 0x000fe200078e001b */
[----:B------:R-:W-:Y:S04]  /*5eec0*/  LDS R78, [R83+UR14+0xa800] ;  /* 0x00a8000e534e7984 */ /* 0x000fe80008000800 */
[----:B------:R-:W-:Y:S04]  /*5eed0*/  LDS R200, [R0+UR14+0xa180] ;  /* 0x00a1800e00c87984 */ /* 0x000fe80008000800 */
[----:B------:R-:W-:Y:S04]  /*5eee0*/  LDS R202, [R0+UR14+0xa980] ;  /* 0x00a9800e00ca7984 */ /* 0x000fe80008000800 */
[----:B------:R-:W-:Y:S04]  /*5eef0*/  LDS R201, [R3+UR14+0xa180] ;  /* 0x00a1800e03c97984 */ /* 0x000fe80008000800 */
[----:B------:R-:W-:Y:S01]  /*5ef00*/  LDS R203, [R3+UR14+0xa980] ;  /* 0x00a9800e03cb7984 */ /* 0x000fe20008000800 */
[----:B------:R-:W-:Y:S01]  /*5ef10*/  IMAD.MOV.U32 R221, RZ, RZ, R16 ;  /* 0x000000ffffdd7224 */ /* 0x000fe200078e0010 */
[----:B------:R-:W-:Y:S01]  /*5ef20*/  MOV R222, R17 ;  /* 0x0000001100de7202 */ /* 0x000fe20000000f00 */
[----:B------:R-:W-:Y:S01]  /*5ef30*/  IMAD.MOV.U32 R223, RZ, RZ, R18 ;  /* 0x000000ffffdf7224 */ /* 0x000fe200078e0012 */
[----:B------:R-:W-:Y:S01]  /*5ef40*/  LDS R80, [R83+UR14+0xa180] ;  /* 0x00a1800e53507984 */ /* 0x000fe20008000800 */
[----:B------:R-:W-:Y:S01]  /*5ef50*/  IMAD.MOV.U32 R227, RZ, RZ, R19 ;  /* 0x000000ffffe37224 */ /* 0x000fe200078e0013 */
[----:B------:R-:W-:Y:S02]  /*5ef60*/  HMMA.1688.F32.TF32 R4, R64, R242, R216 ;  /* 0x000000f24004723c */ /* 0x000fe400000810d8 */
[----:B------:R-:W-:-:S15]  /*5ef70*/  LDS R82, [R83+UR14+0xa980] ;  /* 0x00a9800e53527984 */ /* 0x000fde0008000800 */
[----:B------:R-:W-:Y:S02]  /*5ef80*/  NOP ;  /* 0x0000000000007918 */ /* 0x000fe40000000000 */
[----:B------:R-:W-:Y:S04]  /*5ef90*/  STL [R1+0x3b48], R5 ;  /* 0x003b480501007387 */ /* 0x000fe80000100800 */
[----:B------:R-:W-:Y:S04]  /*5efa0*/  STL [R1+0x3b44], R6 ;  /* 0x003b440601007387 */ /* 0x000fe80000100800 */
[----:B------:R-:W-:Y:S04]  /*5efb0*/  STL [R1+0x3b40], R7 ;  /* 0x003b400701007387 */ /* 0x000fe80000100800 */
[----:B------:R-:W1:Y:S04]  /*5efc0*/  LDSM.16.M88.4 R16, [R71+UR14+0x22100] ;  /* 0x0221000e4710783b */ /* 0x000e680008000200 */
[----:B------:R-:W2:Y:S04]  /*5efd0*/  LDSM.16.M88.4 R20, [R71+UR14+0x23100] ;  /* 0x0231000e4714783b */ /* 0x000ea80008000200 */
[----:B------:R-:W3:Y:S04]  /*5efe0*/  LDSM.16.M88.4 R24, [R71+UR14+0x24100] ;  /* 0x0241000e4718783b */ /* 0x000ee80008000200 */
[----:B------:R-:W4:Y:S04]  /*5eff0*/  LDSM.16.M88.4 R28, [R71+UR14+0x25100] ;  /* 0x0251000e471c783b */ /* 0x000f280008000200 */
[----:B------:R-:W2:Y:S04]  /*5f000*/  LDSM.16.M88.4 R32, [R71+UR14+0x26100] ;  /* 0x0261000e4720783b */ /* 0x000ea80008000200 */
[----:B------:R-:W2:Y:S04]  /*5f010*/  LDSM.16.M88.4 R36, [R71+UR14+0x27100] ;  /* 0x0271000e4724783b */ /* 0x000ea80008000200 */
[----:B------:R-:W3:Y:S04]  /*5f020*/  LDSM.16.M88.4 R40, [R71+UR14+0x28100] ;  /* 0x0281000e4728783b */ /* 0x000ee80008000200 */
[----:B------:R-:W3:Y:S04]  /*5f030*/  LDSM.16.M88.4 R44, [R71+UR14+0x29100] ;  /* 0x0291000e472c783b */ /* 0x000ee80008000200 */
[----:B------:R-:W4:Y:S04]  /*5f040*/  LDSM.16.M88.4 R48, [R71+UR14+0x2a100] ;  /* 0x02a1000e4730783b */ /* 0x000f280008000200 */
[----:B------:R-:W4:Y:S04]  /*5f050*/  LDSM.16.M88.4 R52, [R71+UR14+0x2b100] ;  /* 0x02b1000e4734783b */ /* 0x000f280008000200 */
[----:B------:R-:W4:Y:S04]  /*5f060*/  LDSM.16.M88.4 R56, [R71+UR14+0x2c100] ;  /* 0x02c1000e4738783b */ /* 0x000f280008000200 */
[----:B------:R-:W4:Y:S04]  /*5f070*/  LDSM.16.M88.4 R60, [R71+UR14+0x2d100] ;  /* 0x02d1000e473c783b */ /* 0x000f280008000200 */
[----:B------:R-:W4:Y:S04]  /*5f080*/  LDSM.16.M88.4 R64, [R71+UR14+0x2e100] ;  /* 0x02e1000e4740783b */ /* 0x000f280008000200 */
[----:B-1----:R-:W-:Y:S04]  /*5f090*/  STL [R1+0x3a08], R18 ;  /* 0x003a081201007387 */ /* 0x002fe80000100800 */
        /* <DEDUP_REMOVED lines=37> */
[----:B------:R-:W-:Y:S04]  /*5f2f0*/  LDSM.16.M88.4 R12, [R71+UR14+0x21100] ;  /* 0x0211000e470c783b */ /* 0x000fe80008000200 */
[----:B------:R-:W1:Y:S04]  /*5f300*/  LDSM.16.M88.4 R8, [R71+UR14+0x20100] ;  /* 0x0201000e4708783b */ /* 0x000e680008000200 */
[----:B------:R-:W4:Y:S04]  /*5f310*/  LDSM.16.M88.4 R68, [R71+UR14+0x2f100] ;  /* 0x02f1000e4744783b */ /* 0x000f280008000200 */
        /* <DEDUP_REMOVED lines=8> */
[C---:B-1----:R-:W-:Y:S03]  /*5f3a0*/  HMMA.1688.F32.TF32 R88, R72.reuse, R8, R88 ;  /* 0x000000084858723c */ /* 0x042fe60000081058 */
[----:B------:R-:W3:Y:S04]  /*5f3b0*/  LDL.LU R104, [R1+0xb0] ;  /* 0x0000b00001687983 */ /* 0x000ee80000300800 */
[----:B------:R-:W3:Y:S04]  /*5f3c0*/  LDL.LU R105, [R1+0xb4] ;  /* 0x0000b40001697983 */ /* 0x000ee80000300800 */
[----:B------:R-:W3:Y:S04]  /*5f3d0*/  LDL.LU R106, [R1+0xb8] ;  /* 0x0000b800016a7983 */ /* 0x000ee80000300800 */
[----:B------:R-:W3:Y:S04]  /*5f3e0*/  LDL.LU R107, [R1+0xbc] ;  /* 0x0000bc00016b7983 */ /* 0x000ee80000300800 */
[----:B----4-:R-:W-:Y:S04]  /*5f3f0*/  STL [R1+0x3a5c], R70 ;  /* 0x003a5c4601007387 */ /* 0x010fe80000100800 */
[----:B------:R-:W-:Y:S04]  /*5f400*/  STL [R1+0x3a58], R71 ;  /* 0x003a584701007387 */ /* 0x000fe80000100800 */
[----:B------:R-:W4:Y:S04]  /*5f410*/  LDL.LU R100, [R1+0x90] ;  /* 0x0000900001647983 */ /* 0x000f280000300800 */
[----:B------:R1:W-:Y:S04]  /*5f420*/  STL.64 [R1+0xf0], R88 ;  /* 0x0000f05801007387 */ /* 0x0003e80000100a00 */
[----:B------:R1:W-:Y:S04]  /*5f430*/  STL.64 [R1+0xf8], R90 ;  /* 0x0000f85a01007387 */ /* 0x0003e80000100a00 */
[----:B------:R-:W4:Y:S04]  /*5f440*/  LDL.LU R101, [R1+0x94] ;  /* 0x0000940001657983 */ /* 0x000f280000300800 */
[----:B------:R-:W4:Y:S04]  /*5f450*/  LDL.LU R102, [R1+0x98] ;  /* 0x0000980001667983 */ /* 0x000f280000300800 */
[----:B------:R-:W4:Y:S04]  /*5f460*/  LDL.LU R103, [R1+0x9c] ;  /* 0x00009c0001677983 */ /* 0x000f280000300800 */
[----:B-1----:R-:W4:Y:S04]  /*5f470*/  LDL.LU R88, [R1+0x80] ;  /* 0x0000800001587983 */ /* 0x002f280000300800 */
[----:B------:R-:W4:Y:S04]  /*5f480*/  LDL.LU R89, [R1+0x84] ;  /* 0x0000840001597983 */ /* 0x000f280000300800 */
[----:B------:R-:W4:Y:S01]  /*5f490*/  LDL.LU R90, [R1+0x88] ;  /* 0x00008800015a7983 */ /* 0x000f220000300800 */
[----:B------:R-:W-:Y:S01]  /*5f4a0*/  IMAD.MOV.U32 R91, RZ, RZ, R2 ;  /* 0x000000ffff5b7224 */ /* 0x000fe200078e0002 */
[C---:B--2---:R-:W-:Y:S08]  /*5f4b0*/  HMMA.1688.F32.TF32 R96, R72.reuse, R12, R96 ;  /* 0x0000000c4860723c */ /* 0x044ff00000081060 */
[----:B---3--:R-:W-:Y:S11]  /*5f4c0*/  HMMA.1688.F32.TF32 R84, R72, R16, R84 ;  /* 0x000000104854723c */ /* 0x008ff60000081054 */
[----:B------:R-:W-:-:S02]  /*5f4d0*/  MOV R5, R96 ;  /* 0x0000006000057202 */ /* 0x000fc40000000f00 */
[----:B------:R-:W2:Y:S01]  /*5f4e0*/  LDL.LU R96, [R1+0x70] ;  /* 0x0000700001607983 */ /* 0x000ea20000300800 */
[----:B------:R-:W-:Y:S01]  /*5f4f0*/  IMAD.MOV.U32 R6, RZ, RZ, R97 ;  /* 0x000000ffff067224 */ /* 0x000fe200078e0061 */
[----:B------:R-:W-:Y:S01]  /*5f500*/  MOV R7, R98 ;  /* 0x0000006200077202 */ /* 0x000fe20000000f00 */
[----:B------:R-:W-:-:S03]  /*5f510*/  IMAD.MOV.U32 R2, RZ, RZ, R99 ;  /* 0x000000ffff027224 */ /* 0x000fc600078e0063 */
[----:B------:R1:W-:Y:S04]  /*5f520*/  STL.64 [R1+0xd0], R84 ;  /* 0x0000d05401007387 */ /* 0x0003e80000100a00 */
[----:B------:R3:W-:Y:S04]  /*5f530*/  STL.64 [R1+0xd8], R86 ;  /* 0x0000d85601007387 */ /* 0x0007e80000100a00 */
[----:B------:R-:W2:Y:S04]  /*5f540*/  LDL.LU R97, [R1+0x74] ;  /* 0x0000740001617983 */ /* 0x000ea80000300800 */
[----:B------:R-:W2:Y:S04]  /*5f550*/  LDL.LU R98, [R1+0x78] ;  /* 0x0000780001627983 */ /* 0x000ea80000300800 */
[----:B------:R-:W2:Y:S04]  /*5f560*/  LDL.LU R99, [R1+0x7c] ;  /* 0x00007c0001637983 */ /* 0x000ea80000300800 */
[----:B-1----:R-:W2:Y:S04]  /*5f570*/  LDL.LU R84, [R1+0x60] ;  /* 0x0000600001547983 */ /* 0x002ea80000300800 */
[----:B------:R-:W2:Y:S04]  /*5f580*/  LDL.LU R85, [R1+0x64] ;  /* 0x0000640001557983 */ /* 0x000ea80000300800 */
[----:B---3--:R-:W3:Y:S04]  /*5f590*/  LDL.LU R86, [R1+0x68] ;  /* 0x0000680001567983 */ /* 0x008ee80000300800 */
[----:B------:R-:W3:Y:S01]  /*5f5a0*/  LDL.LU R87, [R1+0x6c] ;  /* 0x00006c0001577983 */ /* 0x000ee20000300800 */
[C---:B------:R-:W-:Y:S08]  /*5f5b0*/  HMMA.1688.F32.TF32 R108, R72.reuse, R20, R108 ;  /* 0x00000014486c723c */ /* 0x040ff0000008106c */
[C---:B------:R-:W-:Y:S08]  /*5f5c0*/  HMMA.1688.F32.TF32 R92, R72.reuse, R28, R92 ;  /* 0x0000001c485c723c */ /* 0x040ff0000008105c */
[C---:B------:R-:W-:Y:S03]  /*5f5d0*/  HMMA.1688.F32.TF32 R104, R72.reuse, R24, R104 ;  /* 0x000000184868723c */ /* 0x040fe60000081068 */
[----:B------:R-:W-:Y:S04]  /*5f5e0*/  STL.64 [R1+0xc0], R108 ;  /* 0x0000c06c01007387 */ /* 0x000fe80000100a00 */
[----:B------:R-:W-:Y:S04]  /*5f5f0*/  STL.64 [R1+0xc8], R110 ;  /* 0x0000c86e01007387 */ /* 0x000fe80000100a00 */
[----:B------:R-:W-:Y:S01]  /*5f600*/  MOV R70, R92 ;  /* 0x0000005c00467202 */ /* 0x000fe20000000f00 */
[----:B------:R-:W-:Y:S01]  /*5f610*/  IMAD.MOV.U32 R67, RZ, RZ, R95 ;  /* 0x000000ffff437224 */ /* 0x000fe200078e005f */
[----:B------:R-:W-:Y:S01]  /*5f620*/  MOV R66, R94 ;  /* 0x0000005e00427202 */ /* 0x000fe20000000f00 */
[----:B------:R-:W-:Y:S01]  /*5f630*/  IMAD.MOV.U32 R71, RZ, RZ, R93 ;  /* 0x000000ffff477224 */ /* 0x000fe200078e005d */
[C---:B----4-:R-:W-:Y:S04]  /*5f640*/  HMMA.1688.F32.TF32 R100, R72.reuse, R32, R100 ;  /* 0x000000204864723c */ /* 0x050fe80000081064 */
[----:B------:R-:W-:Y:S04]  /*5f650*/  STL.64 [R1+0xb0], R104 ;  /* 0x0000b06801007387 */ /* 0x000fe80000100a00 */
[----:B------:R-:W-:Y:S01]  /*5f660*/  HMMA.1688.F32.TF32 R88, R72, R36, R88 ;  /* 0x000000244858723c */ /* 0x000fe20000081058 */
[----:B------:R-:W-:Y:S04]  /*5f670*/  STL.64 [R1+0xb8], R106 ;  /* 0x0000b86a01007387 */ /* 0x000fe80000100a00 */
[----:B------:R-:W4:Y:S04]  /*5f680*/  LDL.LU R92, [R1+0x50] ;  /* 0x00005000015c7983 */ /* 0x000f280000300800 */
[----:B------:R-:W4:Y:S04]  /*5f690*/  LDL.LU R93, [R1+0x54] ;  /* 0x00005400015d7983 */ /* 0x000f280000300800 */
[----:B------:R-:W4:Y:S04]  /*5f6a0*/  LDL.LU R94, [R1+0x58] ;  /* 0x00005800015e7983 */ /* 0x000f280000300800 */
[----:B------:R-:W4:Y:S04]  /*5f6b0*/  LDL.LU R95, [R1+0x5c] ;  /* 0x00005c00015f7983 */ /* 0x000f280000300800 */
[----:B------:R1:W-:Y:S04]  /*5f6c0*/  STL [R1+0x3a6c], R67 ;  /* 0x003a6c4301007387 */ /* 0x0003e80000100800 */
[----:B------:R1:W-:Y:S04]  /*5f6d0*/  STL [R1+0x3a68], R66 ;  /* 0x003a684201007387 */ /* 0x0003e80000100800 */
[----:B------:R1:W-:Y:S02]  /*5f6e0*/  STL [R1+0x3a64], R71 ;  /* 0x003a644701007387 */ /* 0x0003e40000100800 */
[----:B-1----:R-:W-:-:S02]  /*5f6f0*/  MOV R67, R88 ;  /* 0x0000005800437202 */ /* 0x002fc40000000f00 */
[----:B------:R1:W-:Y:S01]  /*5f700*/  STL [R1+0x3a60], R70 ;  /* 0x003a604601007387 */ /* 0x0003e20000100800 */
[----:B------:R-:W-:-:S03]  /*5f710*/  IMAD.MOV.U32 R66, RZ, RZ, R89 ;  /* 0x000000ffff427224 */ /* 0x000fc600078e0059 */
[----:B------:R-:W-:Y:S01]  /*5f720*/  STL.64 [R1+0x90], R100 ;  /* 0x0000906401007387 */ /* 0x000fe20000100a00 */
[----:B------:R-:W-:-:S03]  /*5f730*/  MOV R71, R90 ;  /* 0x0000005a00477202 */ /* 0x000fc60000000f00 */
[----:B------:R-:W-:Y:S01]  /*5f740*/  STL.64 [R1+0x98], R102 ;  /* 0x0000986601007387 */ /* 0x000fe20000100a00 */
[----:B-1----:R-:W-:-:S03]  /*5f750*/  IMAD.MOV.U32 R70, RZ, RZ, R91 ;  /* 0x000000ffff467224 */ /* 0x002fc600078e005b */
[----:B------:R-:W4:Y:S04]  /*5f760*/  LDL.LU R88, [R1+0x40] ;  /* 0x0000400001587983 */ /* 0x000f280000300800 */
[----:B------:R-:W4:Y:S04]  /*5f770*/  LDL.LU R89, [R1+0x44] ;  /* 0x0000440001597983 */ /* 0x000f280000300800 */
[----:B------:R-:W4:Y:S04]  /*5f780*/  LDL.LU R90, [R1+0x48] ;  /* 0x00004800015a7983 */ /* 0x000f280000300800 */
[----:B------:R-:W4:Y:S04]  /*5f790*/  LDL.LU R91, [R1+0x4c] ;  /* 0x00004c00015b7983 */ /* 0x000f280000300800 */
[----:B------:R1:W-:Y:S04]  /*5f7a0*/  STL [R1+0x3a7c], R70 ;  /* 0x003a7c4601007387 */ /* 0x0003e80000100800 */
[----:B------:R-:W-:Y:S04]  /*5f7b0*/  STL [R1+0x3a78], R71 ;  /* 0x003a784701007387 */ /* 0x000fe80000100800 */
[----:B------:R-:W-:Y:S04]  /*5f7c0*/  STL [R1+0x3a74], R67 ;  /* 0x003a744301007387 */ /* 0x000fe80000100800 */
[----:B------:R1:W-:Y:S01]  /*5f7d0*/  STL [R1+0x3a70], R66 ;  /* 0x003a704201007387 */ /* 0x0003e20000100800 */
[C---:B--2---:R-:W-:Y:S08]  /*5f7e0*/  HMMA.1688.F32.TF32 R96, R72.reuse, R40, R96 ;  /* 0x000000284860723c */ /* 0x044ff00000081060 */
[----:B---3--:R-:W-:Y:S11]  /*5f7f0*/  HMMA.1688.F32.TF32 R84, R72, R44, R84 ;  /* 0x0000002c4854723c */ /* 0x008ff60000081054 */
[----:B------:R-:W-:Y:S04]  /*5f800*/  STL.64 [R1+0x70], R96 ;  /* 0x0000706001007387 */ /* 0x000fe80000100a00 */
[----:B------:R-:W-:Y:S04]  /*5f810*/  STL.64 [R1+0x78], R98 ;  /* 0x0000786201007387 */ /* 0x000fe80000100a00 */
[----:B------:R-:W-:Y:S01]  /*5f820*/  MOV R62, R84 ;  /* 0x00000054003e7202 */ /* 0x000fe20000000f00 */
[----:B------:R-:W-:Y:S01]  /*5f830*/  IMAD.MOV.U32 R63, RZ, RZ, R85 ;  /* 0x000000ffff3f7224 */ /* 0x000fe200078e0055 */
[----:B------:R-:W2:Y:S01]  /*5f840*/  LDL.LU R84, [R1+0x30] ;  /* 0x0000300001547983 */ /* 0x000ea20000300800 */
[----:B------:R-:W-:Y:S01]  /*5f850*/  MOV R58, R86 ;  /* 0x00000056003a7202 */ /* 0x000fe20000000f00 */
[----:B------:R-:W-:-:S02]  /*5f860*/  IMAD.MOV.U32 R59, RZ, RZ, R87 ;  /* 0x000000ffff3b7224 */ /* 0x000fc400078e0057 */
[----:B------:R-:W2:Y:S04]  /*5f870*/  LDL.LU R85, [R1+0x34] ;  /* 0x0000340001557983 */ /* 0x000ea80000300800 */
[----:B------:R-:W2:Y:S04]  /*5f880*/  LDL.LU R86, [R1+0x38] ;  /* 0x0000380001567983 */ /* 0x000ea80000300800 */
[----:B------:R-:W2:Y:S04]  /*5f890*/  LDL.LU R87, [R1+0x3c] ;  /* 0x00003c0001577983 */ /* 0x000ea80000300800 */
[----:B------:R3:W-:Y:S04]  /*5f8a0*/  STL [R1+0x3a8c], R59 ;  /* 0x003a8c3b01007387 */ /* 0x0007e80000100800 */
[----:B------:R1:W-:Y:S04]  /*5f8b0*/  STL [R1+0x3a88], R58 ;  /* 0x003a883a01007387 */ /* 0x0003e80000100800 */
[----:B------:R1:W-:Y:S04]  /*5f8c0*/  STL [R1+0x3a84], R63 ;  /* 0x003a843f01007387 */ /* 0x0003e80000100800 */
[----:B------:R1:W-:Y:S01]  /*5f8d0*/  STL [R1+0x3a80], R62 ;  /* 0x003a803e01007387 */ /* 0x0003e20000100800 */
[----:B----4-:R-:W-:-:S15]  /*5f8e0*/  HMMA.1688.F32.TF32 R92, R72, R48, R92 ;  /* 0x00000030485c723c */ /* 0x010fde000008105c */
[----:B------:R-:W-:-:S04]  /*5f8f0*/  NOP ;  /* 0x0000000000007918 */ /* 0x000fc80000000000 */
[----:B-1----:R-:W-:Y:S01]  /*5f900*/  MOV R70, R92 ;  /* 0x0000005c00467202 */ /* 0x002fe20000000f00 */
[----:B------:R-:W-:Y:S01]  /*5f910*/  IMAD.MOV.U32 R66, RZ, RZ, R95 ;  /* 0x000000ffff427224 */ /* 0x000fe200078e005f */
[----:B------:R-:W-:Y:S01]  /*5f920*/  MOV R67, R94 ;  /* 0x0000005e00437202 */ /* 0x000fe20000000f00 */
[----:B------:R-:W-:Y:S01]  /*5f930*/  IMAD.MOV.U32 R71, RZ, RZ, R93 ;  /* 0x000000ffff477224 */ /* 0x000fe200078e005d */
[----:B------:R-:W4:Y:S04]  /*5f940*/  LDL.LU R92, [R1+0x20] ;  /* 0x00002000015c7983 */ /* 0x000f280000300800 */
[----:B------:R-:W4:Y:S04]  /*5f950*/  LDL.LU R93, [R1+0x24] ;  /* 0x00002400015d7983 */ /* 0x000f280000300800 */
[----:B------:R-:W4:Y:S04]  /*5f960*/  LDL.LU R94, [R1+0x28] ;  /* 0x00002800015e7983 */ /* 0x000f280000300800 */
[----:B------:R-:W4:Y:S01]  /*5f970*/  LDL.LU R95, [R1+0x2c] ;  /* 0x00002c00015f7983 */ /* 0x000f220000300800 */
[----:B------:R-:W-:Y:S03]  /*5f980*/  HMMA.1688.F32.TF32 R88, R72, R52, R88 ;  /* 0x000000344858723c */ /* 0x000fe60000081058 */
[----:B------:R1:W-:Y:S04]  /*5f990*/  STL [R1+0x3a9c], R66 ;  /* 0x003a9c4201007387 */ /* 0x0003e80000100800 */
[----:B------:R1:W-:Y:S04]  /*5f9a0*/  STL [R1+0x3a98], R67 ;  /* 0x003a984301007387 */ /* 0x0003e80000100800 */
[----:B------:R1:W-:Y:S04]  /*5f9b0*/  STL [R1+0x3a94], R70 ;  /* 0x003a944601007387 */ /* 0x0003e80000100800 */
[----:B------:R1:W-:Y:S04]  /*5f9c0*/  STL [R1+0x3a90], R71 ;  /* 0x003a904701007387 */ /* 0x0003e80000100800 */
[----:B---3--:R-:W-:Y:S01]  /*5f9d0*/  MOV R59, R88 ;  /* 0x00000058003b7202 */ /* 0x008fe20000000f00 */
[----:B------:R-:W-:Y:S01]  /*5f9e0*/  IMAD.MOV.U32 R58, RZ, RZ, R89 ;  /* 0x000000ffff3a7224 */ /* 0x000fe200078e0059 */
[----:B------:R-:W3:Y:S01]  /*5f9f0*/  LDL.LU R88, [R1+0x10] ;  /* 0x0000100001587983 */ /* 0x000ee20000300800 */
[----:B------:R-:W-:Y:S01]  /*5fa00*/  MOV R63, R90 ;  /* 0x0000005a003f7202 */ /* 0x000fe20000000f00 */
[----:B------:R-:W-:-:S02]  /*5fa10*/  IMAD.MOV.U32 R62, RZ, RZ, R91 ;  /* 0x000000ffff3e7224 */ /* 0x000fc400078e005b */
[----:B------:R-:W3:Y:S04]  /*5fa20*/  LDL.LU R89, [R1+0x14] ;  /* 0x0000140001597983 */ /* 0x000ee80000300800 */
[----:B------:R-:W3:Y:S04]  /*5fa30*/  LDL.LU R90, [R1+0x18] ;  /* 0x00001800015a7983 */ /* 0x000ee80000300800 */
[----:B------:R-:W3:Y:S04]  /*5fa40*/  LDL.LU R91, [R1+0x1c] ;  /* 0x00001c00015b7983 */ /* 0x000ee80000300800 */
[----:B------:R1:W-:Y:S04]  /*5fa50*/  STL [R1+0x3aac], R62 ;  /* 0x003aac3e01007387 */ /* 0x0003e80000100800 */
[----:B------:R1:W-:Y:S04]  /*5fa60*/  STL [R1+0x3aa8], R63 ;  /* 0x003aa83f01007387 */ /* 0x0003e80000100800 */
[----:B------:R1:W-:Y:S04]  /*5fa70*/  STL [R1+0x3aa4], R59 ;  /* 0x003aa43b01007387 */ /* 0x0003e80000100800 */
[----:B------:R1:W-:Y:S01]  /*5fa80*/  STL [R1+0x3aa0], R58 ;  /* 0x003aa03a01007387 */ /* 0x0003e20000100800 */
[----:B--2---:R-:W-:-:S15]  /*5fa90*/  HMMA.1688.F32.TF32 R84, R72, R56, R84 ;  /* 0x000000384854723c */ /* 0x004fde0000081054 */
[----:B------:R-:W-:-:S04]  /*5faa0*/  NOP ;  /* 0x0000000000007918 */ /* 0x000fc80000000000 */
[----:B-1----:R-:W-:Y:S01]  /*5fab0*/  MOV R66, R84 ;  /* 0x0000005400427202 */ /* 0x002fe20000000f00 */
[----:B------:R-:W-:Y:S01]  /*5fac0*/  IMAD.MOV.U32 R67, RZ, RZ, R85 ;  /* 0x000000ffff437224 */ /* 0x000fe200078e0055 */
[----:B------:R-:W2:Y:S01]  /*5fad0*/  LDL.LU R84, [R1] ;  /* 0x0000000001547983 */ /* 0x000ea20000300800 */
[----:B------:R-:W-:Y:S01]  /*5fae0*/  MOV R70, R86 ;  /* 0x0000005600467202 */ /* 0x000fe20000000f00 */
[----:B------:R-:W-:Y:S02]  /*5faf0*/  IMAD.MOV.U32 R71, RZ, RZ, R87 ;  /* 0x000000ffff477224 */ /* 0x000fe400078e0057 */
[----:B------:R-:W2:Y:S04]  /*5fb00*/  LDL.LU R85, [R1+0x4] ;  /* 0x0000040001557983 */ /* 0x000ea80000300800 */
[----:B------:R-:W2:Y:S04]  /*5fb10*/  LDL.LU R86, [R1+0x8] ;  /* 0x0000080001567983 */ /* 0x000ea80000300800 */
[----:B------:R-:W2:Y:S04]  /*5fb20*/  LDL.LU R87, [R1+0xc] ;  /* 0x00000c0001577983 */ /* 0x000ea80000300800 */
[----:B------:R-:W-:Y:S04]  /*5fb30*/  STL [R1+0x3abc], R71 ;  /* 0x003abc4701007387 */ /* 0x000fe80000100800 */
[----:B------:R-:W-:Y:S04]  /*5fb40*/  STL [R1+0x3ab8], R70 ;  /* 0x003ab84601007387 */ /* 0x000fe80000100800 */
[----:B------:R-:W-:Y:S04]  /*5fb50*/  STL [R1+0x3ab4], R66 ;  /* 0x003ab44201007387 */ /* 0x000fe80000100800 */
[----:B------:R1:W-:Y:S01]  /*5fb60*/  STL [R1+0x3ab0], R67 ;  /* 0x003ab04301007387 */ /* 0x0003e20000100800 */
[----:B----4-:R-:W-:-:S15]  /*5fb70*/  HMMA.1688.F32.TF32 R92, R72, R60, R92 ;  /* 0x0000003c485c723c */ /* 0x010fde000008105c */
[----:B------:R-:W-:-:S04]  /*5fb80*/  NOP ;  /* 0x0000000000007918 */ /* 0x000fc80000000000 */
[----:B------:R-:W-:Y:S01]  /*5fb90*/  MOV R54, R92 ;  /* 0x0000005c00367202 */ /* 0x000fe20000000f00 */
[----:B------:R-:W-:Y:S01]  /*5fba0*/  IMAD.MOV.U32 R51, RZ, RZ, R95 ;  /* 0x000000ffff337224 */ /* 0x000fe200078e005f */
[----:B------:R-:W-:Y:S01]  /*5fbb0*/  MOV R50, R94 ;  /* 0x0000005e00327202 */ /* 0x000fe20000000f00 */
[----:B------:R-:W-:Y:S01]  /*5fbc0*/  IMAD.MOV.U32 R55, RZ, RZ, R93 ;  /* 0x000000ffff377224 */ /* 0x000fe200078e005d */
[----:B------:R-:W4:Y:S04]  /*5fbd0*/  LDL.LU R92, [R1+0x730] ;  /* 0x00073000015c7983 */ /* 0x000f280000300800 */
[----:B------:R-:W4:Y:S04]  /*5fbe0*/  LDL.LU R93, [R1+0x734] ;  /* 0x00073400015d7983 */ /* 0x000f280000300800 */
[----:B------:R-:W4:Y:S04]  /*5fbf0*/  LDL.LU R94, [R1+0x738] ;  /* 0x00073800015e7983 */ /* 0x000f280000300800 */
[----:B------:R-:W4:Y:S01]  /*5fc00*/  LDL.LU R95, [R1+0x73c] ;  /* 0x00073c00015f7983 */ /* 0x000f220000300800 */
[----:B---3--:R-:W-:Y:S03]  /*5fc10*/  HMMA.1688.F32.TF32 R88, R72, R64, R88 ;  /* 0x000000404858723c */ /* 0x008fe60000081058 */
[----:B------:R3:W-:Y:S04]  /*5fc20*/  STL [R1+0x3acc], R51 ;  /* 0x003acc3301007387 */ /* 0x0007e80000100800 */
[----:B------:R1:W-:Y:S04]  /*5fc30*/  STL [R1+0x3ac8], R50 ;  /* 0x003ac83201007387 */ /* 0x0003e80000100800 */
[----:B------:R1:W-:Y:S04]  /*5fc40*/  STL [R1+0x3ac4], R55 ;  /* 0x003ac43701007387 */ /* 0x0003e80000100800 */
[----:B------:R1:W-:Y:S04]  /*5fc50*/  STL [R1+0x3ac0], R54 ;  /* 0x003ac03601007387 */ /* 0x0003e80000100800 */
[----:B------:R-:W-:Y:S01]  /*5fc60*/  MOV R62, R88 ;  /* 0x00000058003e7202 */ /* 0x000fe20000000f00 */
[----:B------:R-:W-:Y:S01]  /*5fc70*/  IMAD.MOV.U32 R63, RZ, RZ, R89 ;  /* 0x000000ffff3f7224 */ /* 0x000fe200078e0059 */
[----:B------:R-:W3:Y:S01]  /*5fc80*/  LDL.LU R88, [R1+0x1e0] ;  /* 0x0001e00001587983 */ /* 0x000ee20000300800 */
[----:B------:R-:W-:Y:S01]  /*5fc90*/  MOV R59, R90 ;  /* 0x0000005a003b7202 */ /* 0x000fe20000000f00 */
[----:B------:R-:W-:-:S02]  /*5fca0*/  IMAD.MOV.U32 R58, RZ, RZ, R91 ;  /* 0x000000ffff3a7224 */ /* 0x000fc400078e005b */
[----:B------:R-:W3:Y:S04]  /*5fcb0*/  LDL.LU R89, [R1+0x1e4] ;  /* 0x0001e40001597983 */ /* 0x000ee80000300800 */
[----:B------:R-:W3:Y:S04]  /*5fcc0*/  LDL.LU R90, [R1+0x1e8] ;  /* 0x0001e800015a7983 */ /* 0x000ee80000300800 */
[----:B------:R-:W3:Y:S04]  /*5fcd0*/  LDL.LU R91, [R1+0x1ec] ;  /* 0x0001ec00015b7983 */ /* 0x000ee80000300800 */
[----:B------:R-:W-:Y:S04]  /*5fce0*/  STL [R1+0x3adc], R58 ;  /* 0x003adc3a01007387 */ /* 0x000fe80000100800 */
[----:B------:R-:W-:Y:S04]  /*5fcf0*/  STL [R1+0x3ad8], R59 ;  /* 0x003ad83b01007387 */ /* 0x000fe80000100800 */
[----:B------:R-:W-:Y:S04]  /*5fd00*/  STL [R1+0x3ad4], R63 ;  /* 0x003ad43f01007387 */ /* 0x000fe80000100800 */
[----:B------:R1:W-:Y:S01]  /*5fd10*/  STL [R1+0x3ad0], R62 ;  /* 0x003ad03e01007387 */ /* 0x0003e20000100800 */
[----:B--2---:R-:W-:Y:S03]  /*5fd20*/  HMMA.1688.F32.TF32 R72, R72, R68, R84 ;  /* 0x000000444848723c */ /* 0x004fe60000081054 */
[----:B------:R-:W2:Y:S04]  /*5fd30*/  LDL.LU R84, [R1+0x1d0] ;  /* 0x0001d00001547983 */ /* 0x000ea80000300800 */
[----:B------:R-:W2:Y:S04]  /*5fd40*/  LDL.LU R85, [R1+0x1d4] ;  /* 0x0001d40001557983 */ /* 0x000ea80000300800 */
[----:B------:R-:W2:Y:S04]  /*5fd50*/  LDL.LU R86, [R1+0x1d8] ;  /* 0x0001d80001567983 */ /* 0x000ea80000300800 */
[----:B------:R-:W2:Y:S04]  /*5fd60*/  LDL.LU R87, [R1+0x1dc] ;  /* 0x0001dc0001577983 */ /* 0x000ea80000300800 */
[----:B-1----:R-:W-:Y:S01]  /*5fd70*/  IMAD.MOV.U32 R67, RZ, RZ, R75 ;  /* 0x000000ffff437224 */ /* 0x002fe200078e004b */
[----:B------:R-:W-:Y:S01]  /*5fd80*/  MOV R66, R74 ;  /* 0x0000004a00427202 */ /* 0x000fe20000000f00 */
[----:B------:R-:W-:Y:S01]  /*5fd90*/  IMAD.MOV.U32 R70, RZ, RZ, R73 ;  /* 0x000000ffff467224 */ /* 0x000fe200078e0049 */
[----:B------:R-:W-:Y:S01]  /*5fda0*/  MOV R71, R72 ;  /* 0x0000004800477202 */ /* 0x000fe20000000f00 */
[----:B------:R-:W-:Y:S04]  /*5fdb0*/  LDS R74, [R0+UR14+0xa880] ;  /* 0x00a8800e004a7984 */ /* 0x000fe80008000800 */
[----:B------:R-:W-:Y:S04]  /*5fdc0*/  STL [R1+0x3aec], R67 ;  /* 0x003aec4301007387 */ /* 0x000fe80000100800 */
[----:B------:R-:W-:Y:S04]  /*5fdd0*/  STL [R1+0x3ae8], R66 ;  /* 0x003ae84201007387 */ /* 0x000fe80000100800 */
[----:B------:R-:W-:Y:S04]  /*5fde0*/  STL [R1+0x3ae4], R70 ;  /* 0x003ae44601007387 */ /* 0x000fe80000100800 */
[----:B------:R1:W-:Y:S04]  /*5fdf0*/  STL [R1+0x3ae0], R71 ;  /* 0x003ae04701007387 */ /* 0x0003e80000100800 */
[----:B------:R-:W2:Y:S04]  /*5fe00*/  LDL.LU R100, [R1+0x1c0] ;  /* 0x0001c00001647983 */ /* 0x000ea80000300800 */
[----:B------:R-:W2:Y:S04]  /*5fe10*/  LDL.LU R101, [R1+0x1c4] ;  /* 0x0001c40001657983 */ /* 0x000ea80000300800 */
[----:B------:R-:W2:Y:S04]  /*5fe20*/  LDL.LU R102, [R1+0x1c8] ;  /* 0x0001c80001667983 */ /* 0x000ea80000300800 */
[----:B------:R-:W2:Y:S04]  /*5fe30*/  LDL.LU R103, [R1+0x1cc] ;  /* 0x0001cc0001677983 */ /* 0x000ea80000300800 */
[----:B------:R-:W-:Y:S04]  /*5fe40*/  LDS R72, [R0+UR14+0xa080] ;  /* 0x00a0800e00487984 */ /* 0x000fe80008000800 */
[----:B------:R-:W-:Y:S04]  /*5fe50*/  LDS R73, [R3+UR14+0xa080] ;  /* 0x00a0800e03497984 */ /* 0x000fe80008000800 */
[----:B------:R-:W1:Y:S01]  /*5fe60*/  LDS R75, [R3+UR14+0xa880] ;  /* 0x00a8800e034b7984 */ /* 0x000e620008000800 */
[----:B----4-:R-:W-:-:S15]  /*5fe70*/  HMMA.1688.F32.TF32 R92, R76, R8, R92 ;  /* 0x000000084c5c723c */ /* 0x010fde000008105c */
[----:B------:R-:W-:-:S04]  /*5fe80*/  NOP ;  /* 0x0000000000007918 */ /* 0x000fc80000000000 */
[----:B------:R-:W-:Y:S01]  /*5fe90*/  IMAD.MOV.U32 R43, RZ, RZ, R95 ;  /* 0x000000ffff2b7224 */ /* 0x000fe200078e005f */
[----:B------:R-:W-:Y:S01]  /*5fea0*/  MOV R42, R94 ;  /* 0x0000005e002a7202 */ /* 0x000fe20000000f00 */
[----:B------:R-:W-:Y:S01]  /*5feb0*/  IMAD.MOV.U32 R47, RZ, RZ, R93 ;  /* 0x000000ffff2f7224 */ /* 0x000fe200078e005d */
[----:B------:R-:W-:Y:S01]  /*5fec0*/  MOV R46, R92 ;  /* 0x0000005c002e7202 */ /* 0x000fe20000000f00 */
[----:B---3--:R-:W-:Y:S01]  /*5fed0*/  HMMA.1688.F32.TF32 R88, R76, R12, R88 ;  /* 0x0000000c4c58723c */ /* 0x008fe20000081058 */
[----:B------:R3:W-:Y:S04]  /*5fee0*/  STL [R1+0x3afc], R43 ;  /* 0x003afc2b01007387 */ /* 0x0007e80000100800 */
[----:B------:R4:W-:Y:S04]  /*5fef0*/  STL [R1+0x3af8], R42 ;  /* 0x003af82a01007387 */ /* 0x0009e80000100800 */
[----:B------:R1:W-:Y:S04]  /*5ff00*/  STL [R1+0x3af4], R47 ;  /* 0x003af42f01007387 */ /* 0x0003e80000100800 */
[----:B------:R1:W-:Y:S04]  /*5ff10*/  STL [R1+0x3af0], R46 ;  /* 0x003af02e01007387 */ /* 0x0003e80000100800 */
[----:B------:R-:W3:Y:S02]  /*5ff20*/  LDL.LU R96, [R1+0x1b0] ;  /* 0x0001b00001607983 */ /* 0x000ee40000300800 */
[----:B------:R-:W-:Y:S01]  /*5ff30*/  IMAD.MOV.U32 R35, RZ, RZ, R91 ;  /* 0x000000ffff237224 */ /* 0x000fe200078e005b */
[----:B------:R-:W-:Y:S01]  /*5ff40*/  MOV R34, R90 ;  /* 0x0000005a00227202 */ /* 0x000fe20000000f00 */
[----:B------:R-:W-:Y:S01]  /*5ff50*/  IMAD.MOV.U32 R39, RZ, RZ, R89 ;  /* 0x000000ffff277224 */ /* 0x000fe200078e0059 */
[----:B------:R-:W3:Y:S01]  /*5ff60*/  LDL.LU R97, [R1+0x1b4] ;  /* 0x0001b40001617983 */ /* 0x000ee20000300800 */
[----:B------:R-:W-:-:S03]  /*5ff70*/  MOV R38, R88 ;  /* 0x0000005800267202 */ /* 0x000fc60000000f00 */
        /* <DEDUP_REMOVED lines=16> */
[----:B------:R-:W-:Y:S01]  /*60080*/  MOV R51, R84 ;  /* 0x0000005400337202 */ /* 0x000fe20000000f00 */
[----:B------:R-:W-:Y:S01]  /*60090*/  IMAD.MOV.U32 R50, RZ, RZ, R85 ;  /* 0x000000ffff327224 */ /* 0x000fe200078e0055 */
[----:B------:R-:W2:Y:S01]  /*600a0*/  LDL.LU R84, [R1+0x180] ;  /* 0x0001800001547983 */ /* 0x000ea20000300800 */
[----:B------:R-:W-:Y:S01]  /*600b0*/  MOV R55, R86 ;  /* 0x0000005600377202 */ /* 0x000fe20000000f00 */
[----:B------:R-:W-:Y:S02]  /*600c0*/  IMAD.MOV.U32 R54, RZ, RZ, R87 ;  /* 0x000000ffff367224 */ /* 0x000fe400078e0057 */
[----:B------:R-:W2:Y:S04]  /*600d0*/  LDL.LU R85, [R1+0x184] ;  /* 0x0001840001557983 */ /* 0x000ea80000300800 */
[----:B------:R-:W2:Y:S04]  /*600e0*/  LDL.LU R86, [R1+0x188] ;  /* 0x0001880001567983 */ /* 0x000ea80000300800 */
[----:B------:R-:W2:Y:S01]  /*600f0*/  LDL.LU R87, [R1+0x18c] ;  /* 0x00018c0001577983 */ /* 0x000ea20000300800 */
[----:B------:R-:W-:Y:S03]  /*60100*/  HMMA.1688.F32.TF32 R100, R76, R20, R100 ;  /* 0x000000144c64723c */ /* 0x000fe60000081064 */
[----:B------:R-:W-:Y:S04]  /*60110*/  STL [R1+0x3b1c], R54 ;  /* 0x003b1c3601007387 */ /* 0x000fe80000100800 */
[----:B------:R-:W-:Y:S04]  /*60120*/  STL [R1+0x3b18], R55 ;  /* 0x003b183701007387 */ /* 0x000fe80000100800 */
[----:B------:R-:W-:Y:S04]  /*60130*/  STL [R1+0x3b14], R50 ;  /* 0x003b143201007387 */ /* 0x000fe80000100800 */
[----:B------:R-:W-:Y:S04]  /*60140*/  STL [R1+0x3b10], R51 ;  /* 0x003b103301007387 */ /* 0x000fe80000100800 */
[----:B------:R-:W-:Y:S01]  /*60150*/  IMAD.MOV.U32 R62, RZ, RZ, R103 ;  /* 0x000000ffff3e7224 */ /* 0x000fe200078e0067 */
[----:B------:R-:W-:Y:S01]  /*60160*/  MOV R63, R102 ;  /* 0x00000066003f7202 */ /* 0x000fe20000000f00 */
[----:B------:R-:W-:Y:S01]  /*60170*/  IMAD.MOV.U32 R59, RZ, RZ, R101 ;  /* 0x000000ffff3b7224 */ /* 0x000fe200078e0065 */
[----:B------:R-:W-:-:S02]  /*60180*/  MOV R58, R100 ;  /* 0x00000064003a7202 */ /* 0x000fc40000000f00 */
[----:B------:R-:W-:Y:S04]  /*60190*/  STL [R1+0x3b2c], R62 ;  /* 0x003b2c3e01007387 */ /* 0x000fe80000100800 */
[----:B------:R-:W-:Y:S04]  /*601a0*/  STL [R1+0x3b28], R63 ;  /* 0x003b283f01007387 */ /* 0x000fe80000100800 */
[----:B------:R-:W-:Y:S04]  /*601b0*/  STL [R1+0x3b24], R59 ;  /* 0x003b243b01007387 */ /* 0x000fe80000100800 */
[----:B------:R-:W-:Y:S01]  /*601c0*/  STL [R1+0x3b20], R58 ;  /* 0x003b203a01007387 */ /* 0x000fe20000100800 */
[----:B---3--:R-:W-:-:S15]  /*601d0*/  HMMA.1688.F32.TF32 R96, R76, R24, R96 ;  /* 0x000000184c60723c */ /* 0x008fde0000081060 */
[----:B------:R-:W-:-:S04]  /*601e0*/  NOP ;  /* 0x0000000000007918 */ /* 0x000fc80000000000 */
[----:B-1----:R-:W-:Y:S01]  /*601f0*/  IMAD.MOV.U32 R71, RZ, RZ, R99 ;  /* 0x000000ffff477224 */ /* 0x002fe200078e0063 */
[----:B------:R-:W-:Y:S01]  /*60200*/  MOV R70, R98 ;  /* 0x0000006200467202 */ /* 0x000fe20000000f00 */
[----:B------:R-:W-:Y:S01]  /*60210*/  IMAD.MOV.U32 R66, RZ, RZ, R97 ;  /* 0x000000ffff427224 */ /* 0x000fe200078e0061 */
[----:B------:R-:W-:Y:S02]  /*60220*/  MOV R67, R96 ;  /* 0x0000006000437202 */ /* 0x000fe40000000f00 */
[----:B------:R-:W-:Y:S04]  /*60230*/  STL [R1+0x3b3c], R71 ;  /* 0x003b3c4701007387 */ /* 0x000fe80000100800 */
[----:B------:R-:W-:Y:S04]  /*60240*/  STL [R1+0x3b38], R70 ;  /* 0x003b384601007387 */ /* 0x000fe80000100800 */
[----:B------:R-:W-:Y:S01]  /*60250*/  STL [R1+0x3b34], R66 ;  /* 0x003b344201007387 */ /* 0x000fe20000100800 */
[----:B----4-:R-:W-:Y:S03]  /*60260*/  HMMA.1688.F32.TF32 R88, R76, R32, R88 ;  /* 0x000000204c58723c */ /* 0x010fe60000081058 */
[----:B------:R-:W-:-:S15]  /*60270*/  STL [R1+0x3b30], R67 ;  /* 0x003b304301007387 */ /* 0x000fde0000100800 */
[----:B------:R-:W-:Y:S01]  /*60280*/  NOP ;  /* 0x0000000000007918 */ /* 0x000fe20000000000 */
[----:B------:R-:W-:Y:S01]  /*60290*/  MOV R43, R88 ;  /* 0x00000058002b7202 */ /* 0x000fe20000000f00 */
[----:B------:R-:W-:Y:S01]  /*602a0*/  IMAD.MOV.U32 R42, RZ, RZ, R89 ;  /* 0x000000ffff2a7224 */ /* 0x000fe200078e0059 */
[----:B------:R-:W-:Y:S01]  /*602b0*/  MOV R47, R90 ;  /* 0x0000005a002f7202 */ /* 0x000fe20000000f00 */
[----:B------:R-:W-:Y:S01]  /*602c0*/  IMAD.MOV.U32 R46, RZ, RZ, R91 ;  /* 0x000000ffff2e7224 */ /* 0x000fe200078e005b */
[----:B------:R-:W-:-:S15]  /*602d0*/  HMMA.1688.F32.TF32 R92, R76, R28, R92 ;  /* 0x0000001c4c5c723c */ /* 0x000fde000008105c */
[----:B------:R-:W-:-:S04]  /*602e0*/  NOP ;  /* 0x0000000000007918 */ /* 0x000fc80000000000 */
[----:B------:R-:W-:Y:S01]  /*602f0*/  MOV R30, R92 ;  /* 0x0000005c001e7202 */ /* 0x000fe20000000f00 */
[----:B------:R-:W-:Y:S01]  /*60300*/  IMAD.MOV.U32 R18, RZ, RZ, R93 ;  /* 0x000000ffff127224 */ /* 0x000fe200078e005d */
[----:B------:R-:W-:Y:S01]  /*60310*/  MOV R19, R94 ;  /* 0x0000005e00137202 */ /* 0x000fe20000000f00 */
[----:B------:R-:W-:Y:S01]  /*60320*/  IMAD.MOV.U32 R31, RZ, RZ, R95 ;  /* 0x000000ffff1f7224 */ /* 0x000fe200078e005f */
        /* <DEDUP_REMOVED lines=58> */
[----:B--2---:R-:W-:Y:S08]  /*606d0*/  HMMA.1688.F32.TF32 R84, R72, R24, R84 ;  /* 0x000000184854723c */ /* 0x004ff00000081054 */
[C---:B---3--:R-:W-:Y:S08]  /*606e0*/  HMMA.1688.F32.TF32 R104, R76.reuse, R68, R104 ;  /* 0x000000444c68723c */ /* 0x048ff00000081068 */
[C---:B----4-:R-:W-:Y:S08]  /*606f0*/  HMMA.1688.F32.TF32 R112, R76.reuse, R60, R112 ;  /* 0x0000003c4c70723c */ /* 0x050ff00000081070 */
[C---:B------:R-:W-:Y:S08]  /*60700*/  HMMA.1688.F32.TF32 R116, R76.reuse, R56, R116 ;  /* 0x000000384c74723c */ /* 0x040ff00000081074 */
[----:B------:R-:W-:Y:S11]  /*60710*/  HMMA.1688.F32.TF32 R108, R76, R64, R108 ;  /* 0x000000404c6c723c */ /* 0x000ff6000008106c */
        /* <DEDUP_REMOVED lines=8> */
[C---:B-1----:R-:W-:Y:S08]  /*607a0*/  HMMA.1688.F32.TF32 R104, R72.reuse, R8, R100 ;  /* 0x000000084868723c */ /* 0x042ff00000081064 */
        /* <DEDUP_REMOVED lines=9> */
[----:B------:R-:W2:Y:S04]  /*60840*/  LDL.LU R88, [R1+0x3b0] ;  /* 0x0003b00001587983 */ /* 0x000ea80000300800 */
[----:B------:R1:W-:Y:S04]  /*60850*/  STL.64 [R1+0x4c0], R92 ;  /* 0x0004c05c01007387 */ /* 0x0003e80000100a00 */
[----:B------:R3:W-:Y:S04]  /*60860*/  STL.64 [R1+0x4c8], R94 ;  /* 0x0004c85e01007387 */ /* 0x0007e80000100a00 */
[----:B------:R4:W-:Y:S04]  /*60870*/  STL.64 [R1+0x4b0], R84 ;  /* 0x0004b05401007387 */ /* 0x0009e80000100a00 */
[----:B------:R1:W-:Y:S01]  /*60880*/  STL.64 [R1+0x4b8], R86 ;  /* 0x0004b85601007387 */ /* 0x0003e20000100a00 */
[C---:B------:R-:W-:Y:S03]  /*60890*/  HMMA.1688.F32.TF32 R120, R76.reuse, R52, R120 ;  /* 0x000000344c78723c */ /* 0x040fe60000081078 */
[----:B------:R-:W2:Y:S04]  /*608a0*/  LDL.LU R89, [R1+0x3b4] ;  /* 0x0003b40001597983 */ /* 0x000ea80000300800 */
[----:B------:R-:W2:Y:S04]  /*608b0*/  LDL.LU R90, [R1+0x3b8] ;  /* 0x0003b800015a7983 */ /* 0x000ea80000300800 */
[----:B------:R-:W2:Y:S04]  /*608c0*/  LDL.LU R91, [R1+0x3bc] ;  /* 0x0003bc00015b7983 */ /* 0x000ea80000300800 */
[----:B-1----:R-:W2:Y:S01]  /*608d0*/  LDL.LU R92, [R1+0x3c0] ;  /* 0x0003c000015c7983 */ /* 0x002ea20000300800 */
[C---:B------:R-:W-:Y:S03]  /*608e0*/  HMMA.1688.F32.TF32 R124, R76.reuse, R48, R124 ;  /* 0x000000304c7c723c */ /* 0x040fe6000008107c */
[----:B------:R-:W2:Y:S04]  /*608f0*/  LDL.LU R93, [R1+0x3c4] ;  /* 0x0003c400015d7983 */ /* 0x000ea80000300800 */
[----:B---3--:R-:W2:Y:S04]  /*60900*/  LDL.LU R94, [R1+0x3c8] ;  /* 0x0003c800015e7983 */ /* 0x008ea80000300800 */
[----:B------:R-:W2:Y:S04]  /*60910*/  LDL.LU R95, [R1+0x3cc] ;  /* 0x0003cc00015f7983 */ /* 0x000ea80000300800 */
[----:B------:R-:W3:Y:S01]  /*60920*/  LDL.LU R96, [R1+0x3d0] ;  /* 0x0003d00001607983 */ /* 0x000ee20000300800 */
[----:B------:R-:W-:Y:S03]  /*60930*/  HMMA.1688.F32.TF32 R128, R76, R44, R128 ;  /* 0x0000002c4c80723c */ /* 0x000fe60000081080 */
        /* <DEDUP_REMOVED lines=98> */
[----:B------:R-:W-:Y:S01]  /*60f60*/  MOV R50, R134 ;  /* 0x0000008600327202 */ /* 0x000fe20000000f00 */
[----:B------:R-:W-:Y:S02]  /*60f70*/  IMAD.MOV.U32 R51, RZ, RZ, R135 ;  /* 0x000000ffff337224 */ /* 0x000fe400078e0087 */
        /* <DEDUP_REMOVED lines=15> */
[----:B------:R-:W4:Y:S04]  /*61070*/  LDL.LU R87, [R1+0x38c] ;  /* 0x00038c0001577983 */ /* 0x000f280000300800 */
[----:B------:R-:W-:Y:S04]  /*61080*/  LDS R76, [R83+UR14+0xa080] ;  /* 0x00a0800e534c7984 */ /* 0x000fe80008000800 */
[----:B------:R-:W-:Y:S04]  /*61090*/  LDS R78, [R83+UR14+0xa880] ;  /* 0x00a8800e534e7984 */ /* 0x000fe80008000800 */
[----:B------:R-:W-:Y:S04]  /*610a0*/  LDS R77, [R252+UR14+0xa080] ;  /* 0x00a0800efc4d7984 */ /* 0x000fe80008000800 */
[----:B------:R-:W1:Y:S01]  /*610b0*/  LDS R79, [R252+UR14+0xa880] ;  /* 0x00a8800efc4f7984 */ /* 0x000e620008000800 */
[----:B--2---:R-:W-:Y:S08]  /*610c0*/  HMMA.1688.F32.TF32 R152, R72, R64, R152 ;  /* 0x000000404898723c */ /* 0x004ff00000081098 */
[----:B-1----:R-:W-:Y:S08]  /*610d0*/  HMMA.1688.F32.TF32 R140, R76, R12, R140 ;  /* 0x0000000c4c8c723c */ /* 0x002ff0000008108c */
[C---:B---3--:R-:W-:Y:S08]  /*610e0*/  HMMA.1688.F32.TF32 R156, R72.reuse, R60, R156 ;  /* 0x0000003c489c723c */ /* 0x048ff0000008109c */
        /* <DEDUP_REMOVED lines=8> */
[----:B------:R-:W-:Y:S01]  /*61170*/  STL.64 [R1+0x4a8], R190 ;  /* 0x0004a8be01007387 */ /* 0x000fe20000100a00 */
[----:B------:R-:W-:Y:S03]  /*61180*/  HMMA.1688.F32.TF32 R164, R72, R52, R164 ;  /* 0x0000003448a4723c */ /* 0x000fe600000810a4 */
[----:B------:R-:W-:Y:S04]  /*61190*/  STL.64 [R1+0x2b0], R184 ;  /* 0x0002b0b801007387 */ /* 0x000fe80000100a00 */
[----:B------:R-:W-:Y:S04]  /*611a0*/  STL.64 [R1+0x2b8], R186 ;  /* 0x0002b8ba01007387 */ /* 0x000fe80000100a00 */
[----:B------:R-:W-:Y:S01]  /*611b0*/  STL.64 [R1+0x290], R180 ;  /* 0x000290b401007387 */ /* 0x000fe20000100a00 */
[----:B------:R-:W-:Y:S03]  /*611c0*/  HMMA.1688.F32.TF32 R136, R76, R16, R136 ;  /* 0x000000104c88723c */ /* 0x000fe60000081088 */
[----:B------:R-:W-:Y:S05]  /*611d0*/  STL.64 [R1+0x298], R182 ;  /* 0x000298b601007387 */ /* 0x000fea0000100a00 */
[----:B------:R-:W-:Y:S01]  /*611e0*/  HMMA.1688.F32.TF32 R148, R72, R68, R148 ;  /* 0x000000444894723c */ /* 0x000fe20000081094 */
        /* <DEDUP_REMOVED lines=42> */
[----:B----4-:R-:W-:Y:S03]  /*61490*/  HMMA.1688.F32.TF32 R76, R76, R68, R84 ;  /* 0x000000444c4c723c */ /* 0x010fe60000081054 */
        /* <DEDUP_REMOVED lines=13> */
[----:B------:R3:W-:Y:S04]  /*61570*/  STL.64 [R1+0x3c0], R92 ;  /* 0x0003c05c01007387 */ /* 0x0007e80000100a00 */
[----:B------:R4:W-:Y:S04]  /*61580*/  STL.64 [R1+0x3c8], R94 ;  /* 0x0003c85e01007387 */ /* 0x0009e80000100a00 */
[----:B-1----:R-:W4:Y:S04]  /*61590*/  LDL.LU R96, [R1+0x5b0] ;  /* 0x0005b00001607983 */ /* 0x002f280000300800 */
[----:B------:R1:W-:Y:S04]  /*615a0*/  STL.64 [R1+0x3b0], R88 ;  /* 0x0003b05801007387 */ /* 0x0003e80000100a00 */
[----:B------:R1:W-:Y:S04]  /*615b0*/  STL.64 [R1+0x3b8], R90 ;  /* 0x0003b85a01007387 */ /* 0x0003e80000100a00 */
[----:B------:R-:W-:Y:S04]  /*615c0*/  STL.64 [R1+0x2a0], R76 ;  /* 0x0002a04c01007387 */ /* 0x000fe80000100a00 */
[----:B------:R-:W-:Y:S04]  /*615d0*/  STL.64 [R1+0x2a8], R78 ;  /* 0x0002a84e01007387 */ /* 0x000fe80000100a00 */
[----:B------:R-:W4:Y:S04]  /*615e0*/  LDL.LU R97, [R1+0x5b4] ;  /* 0x0005b40001617983 */ /* 0x000f280000300800 */
[----:B--2---:R-:W2:Y:S04]  /*615f0*/  LDL.LU R98, [R1+0x5b8] ;  /* 0x0005b80001627983 */ /* 0x004ea80000300800 */
        /* <DEDUP_REMOVED lines=69> */
[----:B-1----:R-:W4:Y:S04]  /*61a50*/  LDL.LU R88, [R1+0x820] ;  /* 0x0008200001587983 */ /* 0x002f280000300800 */
[----:B------:R-:W4:Y:S04]  /*61a60*/  LDL.LU R89, [R1+0x824] ;  /* 0x0008240001597983 */ /* 0x000f280000300800 */
[----:B------:R-:W4:Y:S04]  /*61a70*/  LDL.LU R90, [R1+0x828] ;  /* 0x00082800015a7983 */ /* 0x000f280000300800 */
[----:B------:R-:W4:Y:S04]  /*61a80*/  LDL.LU R91, [R1+0x82c] ;  /* 0x00082c00015b7983 */ /* 0x000f280000300800 */
[----:B------:R-:W-:Y:S04]  /*61a90*/  LDS R72, [R0+UR14+0xa100] ;  /* 0x00a1000e00487984 */ /* 0x000fe80008000800 */
[----:B------:R-:W-:Y:S04]  /*61aa0*/  LDS R74, [R0+UR14+0xa900] ;  /* 0x00a9000e004a7984 */ /* 0x000fe80008000800 */
[----:B------:R-:W-:Y:S04]  /*61ab0*/  LDS R73, [R3+UR14+0xa100] ;  /* 0x00a1000e03497984 */ /* 0x000fe80008000800 */
[----:B------:R-:W2:Y:S04]  /*61ac0*/  LDS R75, [R3+UR14+0xa900] ;  /* 0x00a9000e034b7984 */ /* 0x000ea80008000800 */
[----:B------:R-:W-:Y:S04]  /*61ad0*/  LDS R136, [R83+UR14+0xa100] ;  /* 0x00a1000e53887984 */ /* 0x000fe80008000800 */
[----:B------:R-:W-:Y:S04]  /*61ae0*/  LDS R138, [R83+UR14+0xa900] ;  /* 0x00a9000e538a7984 */ /* 0x000fe80008000800 */
[----:B------:R-:W-:Y:S04]  /*61af0*/  LDS R137, [R252+UR14+0xa100] ;  /* 0x00a1000efc897984 */ /* 0x000fe80008000800 */
[----:B------:R-:W3:Y:S01]  /*61b00*/  LDS R139, [R252+UR14+0xa900] ;  /* 0x00a9000efc8b7984 */ /* 0x000ee20008000800 */
[----:B------:R-:W-:Y:S01]  /*61b10*/  MOV R246, R238 ;  /* 0x000000ee00f67202 */ /* 0x000fe20000000f00 */
[----:B------:R-:W-:-:S02]  /*61b20*/  IMAD.MOV.U32 R247, RZ, RZ, R239 ;  /* 0x000000fffff77224 */ /* 0x000fc400078e00ef */
[----:B------:R-:W1:Y:S01]  /*61b30*/  LDS R83, [R252+UR14+0xa980] ;  /* 0x00a9800efc537984 */ /* 0x000e620008000800 */
[C---:B--2---:R-:W-:Y:S08]  /*61b40*/  HMMA.1688.F32.TF32 R120, R72.reuse, R44, R120 ;  /* 0x0000002c4878723c */ /* 0x044ff00000081078 */
[C---:B------:R-:W-:Y:S08]  /*61b50*/  HMMA.1688.F32.TF32 R128, R72.reuse, R36, R128 ;  /* 0x000000244880723c */ /* 0x040ff00000081080 */
[C---:B------:R-:W-:Y:S08]  /*61b60*/  HMMA.1688.F32.TF32 R144, R72.reuse, R24, R144 ;  /* 0x000000184890723c */ /* 0x040ff00000081090 */
[C---:B------:R-:W-:Y:S08]  /*61b70*/  HMMA.1688.F32.TF32 R156, R72.reuse, R12, R156 ;  /* 0x0000000c489c723c */ /* 0x040ff0000008109c */
[C---:B------:R-:W-:Y:S08]  /*61b80*/  HMMA.1688.F32.TF32 R160, R72.reuse, R8, R160 ;  /* 0x0000000848a0723c */ /* 0x040ff000000810a0 */
[C---:B------:R-:W-:Y:S11]  /*61b90*/  HMMA.1688.F32.TF32 R76, R72.reuse, R16, R152 ;  /* 0x00000010484c723c */ /* 0x040ff60000081098 */
[----:B------:R-:W-:Y:S04]  /*61ba0*/  STL.64 [R1+0x3a0], R160 ;  /* 0x0003a0a001007387 */ /* 0x000fe80000100a00 */
[----:B------:R-:W-:Y:S01]  /*61bb0*/  STL.64 [R1+0x3a8], R162 ;  /* 0x0003a8a201007387 */ /* 0x000fe20000100a00 */
[C---:B------:R-:W-:Y:S03]  /*61bc0*/  HMMA.1688.F32.TF32 R148, R72.reuse, R20, R148 ;  /* 0x000000144894723c */ /* 0x040fe60000081094 */
[----:B------:R-:W-:Y:S04]  /*61bd0*/  STL.64 [R1+0x390], R156 ;  /* 0x0003909c01007387 */ /* 0x000fe80000100a00 */
[----:B------:R-:W-:Y:S04]  /*61be0*/  STL.64 [R1+0x398], R158 ;  /* 0x0003989e01007387 */ /* 0x000fe80000100a00 */
[----:B------:R-:W-:Y:S04]  /*61bf0*/  STL.64 [R1+0x380], R76 ;  /* 0x0003804c01007387 */ /* 0x000fe80000100a00 */
[----:B------:R2:W-:Y:S02]  /*61c00*/  STL.64 [R1+0x388], R78 ;  /* 0x0003884e01007387 */ /* 0x0005e40000100a00 */
[C---:B--2---:R-:W-:Y:S02]  /*61c10*/  HMMA.1688.F32.TF32 R76, R72.reuse, R28, R140 ;  /* 0x0000001c484c723c */ /* 0x044fe4000008108c */
[----:B------:R-:W-:Y:S04]  /*61c20*/  STL.64 [R1+0x370], R148 ;  /* 0x0003709401007387 */ /* 0x000fe80000100a00 */
[----:B------:R-:W-:Y:S02]  /*61c30*/  STL.64 [R1+0x378], R150 ;  /* 0x0003789601007387 */ /* 0x000fe40000100a00 */
[C---:B------:R-:W-:Y:S02]  /*61c40*/  HMMA.1688.F32.TF32 R132, R72.reuse, R32, R132 ;  /* 0x000000204884723c */ /* 0x040fe40000081084 */
[----:B------:R-:W-:Y:S04]  /*61c50*/  STL.64 [R1+0x360], R144 ;  /* 0x0003609001007387 */ /* 0x000fe80000100a00 */
[----:B------:R-:W-:Y:S05]  /*61c60*/  STL.64 [R1+0x368], R146 ;  /* 0x0003689201007387 */ /* 0x000fea0000100a00 */
[----:B------:R-:W-:Y:S04]  /*61c70*/  STL.64 [R1+0x350], R76 ;  /* 0x0003504c01007387 */ /* 0x000fe80000100a00 */
[----:B------:R2:W-:Y:S02]  /*61c80*/  STL.64 [R1+0x358], R78 ;  /* 0x0003584e01007387 */ /* 0x0005e40000100a00 */
[C---:B--2---:R-:W-:Y:S02]  /*61c90*/  HMMA.1688.F32.TF32 R76, R72.reuse, R40, R124 ;  /* 0x00000028484c723c */ /* 0x044fe4000008107c */
[----:B------:R-:W-:Y:S04]  /*61ca0*/  STL.64 [R1+0x340], R132 ;  /* 0x0003408401007387 */ /* 0x000fe80000100a00 */
[----:B------:R-:W-:Y:S04]  /*61cb0*/  STL.64 [R1+0x348], R134 ;  /* 0x0003488601007387 */ /* 0x000fe80000100a00 */
[----:B------:R-:W-:Y:S01]  /*61cc0*/  STL.64 [R1+0x330], R128 ;  /* 0x0003308001007387 */ /* 0x000fe20000100a00 */
[C---:B------:R-:W-:Y:S03]  /*61cd0*/  HMMA.1688.F32.TF32 R116, R72.reuse, R48, R116 ;  /* 0x000000304874723c */ /* 0x040fe60000081074 */
[----:B------:R-:W-:Y:S05]  /*61ce0*/  STL.64 [R1+0x338], R130 ;  /* 0x0003388201007387 */ /* 0x000fea0000100a00 */
[----:B------:R-:W-:Y:S04]  /*61cf0*/  STL.64 [R1+0x320], R76 ;  /* 0x0003204c01007387 */ /* 0x000fe80000100a00 */
[----:B------:R2:W-:Y:S02]  /*61d00*/  STL.64 [R1+0x328], R78 ;  /* 0x0003284e01007387 */ /* 0x0005e40000100a00 */
[C---:B--2---:R-:W-:Y:S02]  /*61d10*/  HMMA.1688.F32.TF32 R76, R72.reuse, R52, R112 ;  /* 0x00000034484c723c */ /* 0x044fe40000081070 */
[----:B------:R-:W-:Y:S04]  /*61d20*/  STL.64 [R1+0x310], R120 ;  /* 0x0003107801007387 */ /* 0x000fe80000100a00 */
[----:B------:R-:W-:Y:S02]  /*61d30*/  STL.64 [R1+0x318], R122 ;  /* 0x0003187a01007387 */ /* 0x000fe40000100a00 */
[C---:B------:R-:W-:Y:S02]  /*61d40*/  HMMA.1688.F32.TF32 R108, R72.reuse, R56, R108 ;  /* 0x00000038486c723c */ /* 0x040fe4000008106c */
[----:B------:R-:W-:Y:S04]  /*61d50*/  STL.64 [R1+0x300], R116 ;  /* 0x0003007401007387 */ /* 0x000fe80000100a00 */
[----:B------:R-:W-:Y:S02]  /*61d60*/  STL.64 [R1+0x308], R118 ;  /* 0x0003087601007387 */ /* 0x000fe40000100a00 */
[C---:B------:R-:W-:Y:S03]  /*61d70*/  HMMA.1688.F32.TF32 R104, R72.reuse, R60, R104 ;  /* 0x0000003c4868723c */ /* 0x040fe60000081068 */
[----:B------:R-:W-:Y:S04]  /*61d80*/  STL.64 [R1+0x2f0], R76 ;  /* 0x0002f04c01007387 */ /* 0x000fe80000100a00 */
[----:B------:R2:W-:Y:S02]  /*61d90*/  STL.64 [R1+0x2f8], R78 ;  /* 0x0002f84e01007387 */ /* 0x0005e40000100a00 */
[C---:B--2---:R-:W-:Y:S08]  /*61da0*/  HMMA.1688.F32.TF32 R76, R72.reuse, R64, R100 ;  /* 0x00000040484c723c */ /* 0x044ff00000081064 */
[----:B------:R-:W-:Y:S01]  /*61db0*/  HMMA.1688.F32.TF32 R72, R72, R68, R96 ;  /* 0x000000444848723c */ /* 0x000fe20000081060 */
[----:B------:R-:W-:Y:S04]  /*61dc0*/  STL.64 [R1+0x2e0], R108 ;  /* 0x0002e06c01007387 */ /* 0x000fe80000100a00 */
[----:B------:R-:W-:Y:S04]  /*61dd0*/  STL.64 [R1+0x2e8], R110 ;  /* 0x0002e86e01007387 */ /* 0x000fe80000100a00 */
[----:B------:R-:W-:Y:S04]  /*61de0*/  STL.64 [R1+0x2d0], R104 ;  /* 0x0002d06801007387 */ /* 0x000fe80000100a00 */
[----:B------:R-:W-:Y:S06]  /*61df0*/  STL.64 [R1+0x2d8], R106 ;  /* 0x0002d86a01007387 */ /* 0x000fec0000100a00 */
[----:B------:R-:W-:Y:S04]  /*61e00*/  STL.64 [R1+0x3858], R74 ;  /* 0x0038584a01007387 */ /* 0x000fe80000100a00 */
[----:B------:R-:W-:Y:S04]  /*61e10*/  STL.64 [R1+0x2c0], R76 ;  /* 0x0002c04c01007387 */ /* 0x000fe80000100a00 */
[----:B------:R3:W-:Y:S04]  /*61e20*/  STL.64 [R1+0x2c8], R78 ;  /* 0x0002c84e01007387 */ /* 0x0007e80000100a00 */
[----:B------:R4:W-:Y:S01]  /*61e30*/  STL.64 [R1+0x3850], R72 ;  /* 0x0038504801007387 */ /* 0x0009e20000100a00 */
[C---:B---3--:R-:W-:Y:S08]  /*61e40*/  HMMA.1688.F32.TF32 R76, R136.reuse, R8, R92 ;  /* 0x00000008884c723c */ /* 0x048ff0000008105c */
[C---:B----4-:R-:W-:Y:S11]  /*61e50*/  HMMA.1688.F32.TF32 R72, R136.reuse, R12, R88 ;  /* 0x0000000c8848723c */ /* 0x050ff60000081058 */
        /* <DEDUP_REMOVED lines=38> */
[----:B------:R-:W-:Y:S04]  /*620c0*/  STL.64 [R1+0x3870], R84 ;  /* 0x0038705401007387 */ /* 0x000fe80000100a00 */
        /* <DEDUP_REMOVED lines=10> */
[C---:B----4-:R-:W-:Y:S03]  /*62170*/  HMMA.1688.F32.TF32 R92, R136.reuse, R24, R92 ;  /* 0x00000018885c723c */ /* 0x050fe6000008105c */
[----:B------:R-:W-:Y:S05]  /*62180*/  STL.64 [R1+0x3888], R90 ;  /* 0x0038885a01007387 */ /* 0x000fea0000100a00 */
[C---:B------:R-:W-:Y:S01]  /*62190*/  HMMA.1688.F32.TF32 R96, R136.reuse, R28, R96 ;  /* 0x0000001c8860723c */ /* 0x040fe20000081060 */
[----:B------:R-:W-:Y:S07]  /*621a0*/  STL.64 [R1+0x3880], R88 ;  /* 0x0038805801007387 */ /* 0x000fee0000100a00 */
[C---:B------:R-:W-:Y:S03]  /*621b0*/  HMMA.1688.F32.TF32 R100, R136.reuse, R32, R100 ;  /* 0x000000208864723c */ /* 0x040fe60000081064 */
[----:B------:R-:W-:Y:S05]  /*621c0*/  STL.64 [R1+0x3898], R94 ;  /* 0x0038985e01007387 */ /* 0x000fea0000100a00 */
        /* <DEDUP_REMOVED lines=8> */
[----:B------:R-:W-:Y:S04]  /*62250*/  STL.64 [R1+0x38c8], R106 ;  /* 0x0038c86a01007387 */ /* 0x000fe80000100a00 */
[----:B------:R-:W-:Y:S04]  /*62260*/  STL.64 [R1+0x38c0], R104 ;  /* 0x0038c06801007387 */ /* 0x000fe80000100a00 */
[----:B------:R-:W-:Y:S01]  /*62270*/  STL.64 [R1+0x38d8], R110 ;  /* 0x0038d86e01007387 */ /* 0x000fe20000100a00 */
[C---:B------:R-:W-:Y:S03]  /*62280*/  HMMA.1688.F32.TF32 R120, R136.reuse, R52, R120 ;  /* 0x000000348878723c */ /* 0x040fe60000081078 */
[----:B------:R-:W-:Y:S04]  /*62290*/  STL.64 [R1+0x38d0], R108 ;  /* 0x0038d06c01007387 */ /* 0x000fe80000100a00 */
[----:B------:R-:W-:Y:S04]  /*622a0*/  STL.64 [R1+0x38e8], R114 ;  /* 0x0038e87201007387 */ /* 0x000fe80000100a00 */
[----:B------:R-:W-:Y:S04]  /*622b0*/  STL.64 [R1+0x38e0], R112 ;  /* 0x0038e07001007387 */ /* 0x000fe80000100a00 */
[----:B------:R-:W3:Y:S04]  /*622c0*/  LDL.LU R128, [R1+0x760] ;  /* 0x0007600001807983 */ /* 0x000ee80000300800 */
[----:B------:R-:W3:Y:S04]  /*622d0*/  LDL.LU R129, [R1+0x764] ;  /* 0x0007640001817983 */ /* 0x000ee80000300800 */
[----:B------:R-:W3:Y:S04]  /*622e0*/  LDL.LU R130, [R1+0x768] ;  /* 0x0007680001827983 */ /* 0x000ee80000300800 */
[----:B------:R-:W3:Y:S04]  /*622f0*/  LDL.LU R131, [R1+0x76c] ;  /* 0x00076c0001837983 */ /* 0x000ee80000300800 */
[----:B------:R-:W-:Y:S04]  /*62300*/  STL.64 [R1+0x38f8], R118 ;  /* 0x0038f87601007387 */ /* 0x000fe80000100a00 */
[----:B------:R-:W-:Y:S04]  /*62310*/  STL.64 [R1+0x38f0], R116 ;  /* 0x0038f07401007387 */ /* 0x000fe80000100a00 */
[----:B------:R-:W-:Y:S04]  /*62320*/  STL.64 [R1+0x3908], R122 ;  /* 0x0039087a01007387 */ /* 0x000fe80000100a00 */
[----:B------:R-:W-:Y:S04]  /*62330*/  STL.64 [R1+0x3900], R120 ;  /* 0x0039007801007387 */ /* 0x000fe80000100a00 */
[----:B------:R-:W4:Y:S04]  /*62340*/  LDL.LU R148, [R1+0x680] ;  /* 0x0006800001947983 */ /* 0x000f280000300800 */
[----:B------:R-:W4:Y:S01]  /*62350*/  LDL.LU R149, [R1+0x684] ;  /* 0x0006840001957983 */ /* 0x000f220000300800 */
[C---:B------:R-:W-:Y:S03]  /*62360*/  HMMA.1688.F32.TF32 R124, R136.reuse, R56, R124 ;  /* 0x00000038887c723c */ /* 0x040fe6000008107c */
        /* <DEDUP_REMOVED lines=38> */
[----:B------:R-:W-:Y:S01]  /*625d0*/  STL.64 [R1+0x3928], R130 ;  /* 0x0039288201007387 */ /* 0x000fe20000100a00 */
[----:B----4-:R-:W-:Y:S08]  /*625e0*/  HMMA.1688.F32.TF32 R148, R200, R16, R148 ;  /* 0x00000010c894723c */ /* 0x010ff00000081094 */
[C---:B--2---:R-:W-:Y:S08]  /*625f0*/  HMMA.1688.F32.TF32 R132, R136.reuse, R64, R132 ;  /* 0x000000408884723c */ /* 0x044ff00000081084 */
[----:B------:R-:W-:Y:S01]  /*62600*/  HMMA.1688.F32.TF32 R136, R136, R68, R168 ;  /* 0x000000448888723c */ /* 0x000fe200000810a8 */
[----:B------:R-:W-:Y:S07]  /*62610*/  STL.64 [R1+0x3920], R128 ;  /* 0x0039208001007387 */ /* 0x000fee0000100a00 */
[C---:B------:R-:W-:Y:S03]  /*62620*/  HMMA.1688.F32.TF32 R140, R200.reuse, R8, R140 ;  /* 0x00000008c88c723c */ /* 0x040fe6000008108c */
[----:B------:R-:W-:Y:S05]  /*62630*/  STL.64 [R1+0x3938], R134 ;  /* 0x0039388601007387 */ /* 0x000fea0000100a00 */
[C---:B------:R-:W-:Y:S01]  /*62640*/  HMMA.1688.F32.TF32 R144, R200.reuse, R12, R144 ;  /* 0x0000000cc890723c */ /* 0x040fe20000081090 */
[----:B------:R-:W-:Y:S04]  /*62650*/  STL.64 [R1+0x3930], R132 ;  /* 0x0039308401007387 */ /* 0x000fe80000100a00 */
        /* <DEDUP_REMOVED lines=11> */
[----:B------:R-:W2:Y:S04]  /*62710*/  LDL.LU R168, [R1+0x630] ;  /* 0x0006300001a87983 */ /* 0x000ea80000300800 */
[----:B------:R-:W2:Y:S04]  /*62720*/  LDL.LU R169, [R1+0x634] ;  /* 0x0006340001a97983 */ /* 0x000ea80000300800 */
[----:B------:R-:W2:Y:S04]  /*62730*/  LDL.LU R170, [R1+0x638] ;  /* 0x0006380001aa7983 */ /* 0x000ea80000300800 */
[----:B------:R-:W2:Y:S04]  /*62740*/  LDL.LU R171, [R1+0x63c] ;  /* 0x00063c0001ab7983 */ /* 0x000ea80000300800 */
[----:B------:R-:W-:Y:S04]  /*62750*/  STL.64 [R1+0x3988], R154 ;  /* 0x0039889a01007387 */ /* 0x000fe80000100a00 */
[----:B------:R-:W-:Y:S04]  /*62760*/  STL.64 [R1+0x3980], R152 ;  /* 0x0039809801007387 */ /* 0x000fe80000100a00 */
[----:B------:R-:W-:Y:S04]  /*62770*/  STL.64 [R1+0x3998], R158 ;  /* 0x0039989e01007387 */ /* 0x000fe80000100a00 */
[----:B------:R-:W-:Y:S04]  /*62780*/  STL.64 [R1+0x3990], R156 ;  /* 0x0039909c01007387 */ /* 0x000fe80000100a00 */
[----:B------:R-:W-:Y:S04]  /*62790*/  STL [R1+0x382c], R160 ;  /* 0x00382ca001007387 */ /* 0x000fe80000100800 */
[----:B------:R-:W-:Y:S04]  /*627a0*/  STL [R1+0x3828], R161 ;  /* 0x003828a101007387 */ /* 0x000fe80000100800 */
[----:B------:R-:W-:Y:S04]  /*627b0*/  STL [R1+0x3824], R162 ;  /* 0x003824a201007387 */ /* 0x000fe80000100800 */
[----:B------:R-:W-:Y:S04]  /*627c0*/  STL [R1+0x3820], R163 ;  /* 0x003820a301007387 */ /* 0x000fe80000100800 */
        /* <DEDUP_REMOVED lines=37> */
[----:B------:R-:W-:Y:S01]  /*62a20*/  STL [R1+0x383c], R170 ;  /* 0x00383caa01007387 */ /* 0x000fe20000100800 */
[C---:B---3--:R-:W-:Y:S08]  /*62a30*/  HMMA.1688.F32.TF32 R172, R200.reuse, R40, R172 ;  /* 0x00000028c8ac723c */ /* 0x048ff000000810ac */
[C---:B----4-:R-:W-:Y:S01]  /*62a40*/  HMMA.1688.F32.TF32 R176, R200.reuse, R44, R176 ;  /* 0x0000002cc8b0723c */ /* 0x050fe200000810b0 */
[----:B------:R-:W-:Y:S07]  /*62a50*/  STL [R1+0x3818], R171 ;  /* 0x003818ab01007387 */ /* 0x000fee0000100800 */
[C---:B------:R-:W-:Y:S03]  /*62a60*/  HMMA.1688.F32.TF32 R180, R200.reuse, R48, R180 ;  /* 0x00000030c8b4723c */ /* 0x040fe600000810b4 */
[----:B------:R-:W-:Y:S04]  /*62a70*/  STL [R1+0x384c], R174 ;  /* 0x00384cae01007387 */ /* 0x000fe80000100800 */
[----:B------:R-:W-:Y:S04]  /*62a80*/  STL [R1+0x3848], R175 ;  /* 0x003848af01007387 */ /* 0x000fe80000100800 */
        /* <DEDUP_REMOVED lines=12> */
[C---:B------:R-:W-:Y:S08]  /*62b50*/  HMMA.1688.F32.TF32 R184, R200.reuse, R52, R184 ;  /* 0x00000034c8b8723c */ /* 0x040ff000000810b8 */
[C---:B------:R-:W-:Y:S08]  /*62b60*/  HMMA.1688.F32.TF32 R188, R200.reuse, R56, R188 ;  /* 0x00000038c8bc723c */ /* 0x040ff000000810bc */
[C---:B------:R-:W-:Y:S03]  /*62b70*/  HMMA.1688.F32.TF32 R192, R200.reuse, R60, R192 ;  /* 0x0000003cc8c0723c */ /* 0x040fe600000810c0 */
[----:B------:R-:W-:Y:S04]  /*62b80*/  STL.64 [R1+0x39b8], R186 ;  /* 0x0039b8ba01007387 */ /* 0x000fe80000100a00 */
[----:B------:R-:W-:Y:S01]  /*62b90*/  STL.64 [R1+0x39b0], R184 ;  /* 0x0039b0b801007387 */ /* 0x000fe20000100a00 */
[C---:B------:R-:W-:Y:S03]  /*62ba0*/  HMMA.1688.F32.TF32 R196, R200.reuse, R64, R196 ;  /* 0x00000040c8c4723c */ /* 0x040fe600000810c4 */
[----:B------:R-:W4:Y:S04]  /*62bb0*/  LDL.LU R208, [R1+0x580] ;  /* 0x0005800001d07983 */ /* 0x000f280000300800 */
[----:B------:R-:W4:Y:S04]  /*62bc0*/  LDL.LU R209, [R1+0x584] ;  /* 0x0005840001d17983 */ /* 0x000f280000300800 */
[----:B------:R-:W4:Y:S04]  /*62bd0*/  LDL.LU R210, [R1+0x588] ;  /* 0x0005880001d27983 */ /* 0x000f280000300800 */
[----:B------:R-:W4:Y:S04]  /*62be0*/  LDL.LU R211, [R1+0x58c] ;  /* 0x00058c0001d37983 */ /* 0x000f280000300800 */
        /* <DEDUP_REMOVED lines=18> */
[----:B------:R-:W-:Y:S01]  /*62d10*/  MOV R92, R224 ;  /* 0x000000e0005c7202 */ /* 0x000fe20000000f00 */
[----:B------:R-:W-:Y:S01]  /*62d20*/  IMAD.MOV.U32 R93, RZ, RZ, R225 ;  /* 0x000000ffff5d7224 */ /* 0x000fe200078e00e1 */
[----:B------:R-:W-:Y:S01]  /*62d30*/  MOV R94, R226 ;  /* 0x000000e2005e7202 */ /* 0x000fe20000000f00 */
[----:B------:R-:W-:Y:S01]  /*62d40*/  IMAD.MOV.U32 R95, RZ, RZ, R220 ;  /* 0x000000ffff5f7224 */ /* 0x000fe200078e00dc */
[----:B------:R-:W-:Y:S01]  /*62d50*/  MOV R88, R221 ;  /* 0x000000dd00587202 */ /* 0x000fe20000000f00 */
[----:B------:R-:W-:Y:S01]  /*62d60*/  IMAD.MOV.U32 R89, RZ, RZ, R222 ;  /* 0x000000ffff597224 */ /* 0x000fe200078e00de */
[----:B------:R-:W-:Y:S01]  /*62d70*/  MOV R90, R223 ;  /* 0x000000df005a7202 */ /* 0x000fe20000000f00 */
[----:B------:R-:W-:Y:S01]  /*62d80*/  IMAD.MOV.U32 R91, RZ, RZ, R227 ;  /* 0x000000ffff5b7224 */ /* 0x000fe200078e00e3 */
[----:B---3--:R-:W-:Y:S01]  /*62d90*/  HMMA.1688.F32.TF32 R200, R200, R68, R72 ;  /* 0x00000044c8c8723c */ /* 0x008fe20000081048 */
        /* <DEDUP_REMOVED lines=28> */
[C---:B-1----:R-:W-:Y:S01]  /*62f60*/  HMMA.1688.F32.TF32 R96, R80.reuse, R52, R72 ;  /* 0x000000345060723c */ /* 0x042fe20000081048 */
[----:B------:R-:W-:Y:S01]  /*62f70*/  MOV R72, R5 ;  /* 0x0000000500487202 */ /* 0x000fe20000000f00 */
[----:B------:R-:W-:Y:S01]  /*62f80*/  IMAD.MOV.U32 R73, RZ, RZ, R6 ;  /* 0x000000ffff497224 */ /* 0x000fe200078e0006 */
[----:B------:R-:W-:Y:S01]  /*62f90*/  MOV R74, R7 ;  /* 0x00000007004a7202 */ /* 0x000fe20000000f00 */
[----:B------:R-:W-:Y:S01]  /*62fa0*/  IMAD.MOV.U32 R75, RZ, RZ, R2 ;  /* 0x000000ffff4b7224 */ /* 0x000fe200078e0002 */
[----:B------:R-:W3:Y:S03]  /*62fb0*/  LDL.LU R5, [R1+0x3b48] ;  /* 0x003b480001057983 */ /* 0x000ee60000300800 */
[C---:B----4-:R-:W-:Y:S08]  /*62fc0*/  HMMA.1688.F32.TF32 R208, R80.reuse, R12, R208 ;  /* 0x0000000c50d0723c */ /* 0x050ff000000810d0 */
[----:B--2---:R-:W-:Y:S03]  /*62fd0*/  HMMA.1688.F32.TF32 R204, R80, R8, R204 ;  /* 0x0000000850cc723c */ /* 0x004fe600000810cc */
[----:B------:R-:W-:Y:S04]  /*62fe0*/  STL.64 [R1+0x540], R96 ;  /* 0x0005406001007387 */ /* 0x000fe80000100a00 */
[----:B------:R-:W-:Y:S04]  /*62ff0*/  STL.64 [R1+0x548], R98 ;  /* 0x0005486201007387 */ /* 0x000fe80000100a00 */
[----:B------:R-:W2:Y:S04]  /*63000*/  LDL.LU R6, [R1+0x3b44] ;  /* 0x003b440001067983 */ /* 0x000ea80000300800 */
[----:B------:R-:W2:Y:S01]  /*63010*/  LDL.LU R7, [R1+0x3b40] ;  /* 0x003b400001077983 */ /* 0x000ea20000300800 */
[----:B------:R-:W-:Y:S08]  /*63020*/  HMMA.1688.F32.TF32 R72, R212, R14, R72 ;  /* 0x0000000ed448723c */ /* 0x000ff00000081048 */
[----:B------:R-:W-:Y:S11]  /*63030*/  HMMA.1688.F32.TF32 R216, R80, R16, R216 ;  /* 0x0000001050d8723c */ /* 0x000ff600000810d8 */
[----:B------:R-:W-:Y:S01]  /*63040*/  MOV R2, R73 ;  /* 0x0000004900027202 */ /* 0x000fe20000000f00 */
[----:B------:R-:W-:Y:S01]  /*63050*/  IMAD.MOV.U32 R17, RZ, RZ, R74 ;  /* 0x000000ffff117224 */ /* 0x000fe200078e004a */
[----:B------:R-:W-:Y:S01]  /*63060*/  MOV R73, R70 ;  /* 0x0000004600497202 */ /* 0x000fe20000000f00 */
[----:B------:R-:W-:Y:S01]  /*63070*/  IMAD.MOV.U32 R74, RZ, RZ, R66 ;  /* 0x000000ffff4a7224 */ /* 0x000fe200078e0042 */
[----:B------:R-:W-:-:S02]  /*63080*/  MOV R16, R75 ;  /* 0x0000004b00107202 */ /* 0x000fc40000000f00 */
[----:B------:R-:W-:Y:S01]  /*63090*/  MOV R75, R67 ;  /* 0x00000043004b7202 */ /* 0x000fe20000000f00 */
[----:B---3--:R-:W-:-:S15]  /*630a0*/  HMMA.1688.F32.TF32 R76, R212, R10, R76 ;  /* 0x0000000ad44c723c */ /* 0x008fde000008104c */
[----:B------:R-:W-:-:S04]  /*630b0*/  NOP ;  /* 0x0000000000007918 */ /* 0x000fc80000000000 */
[----:B------:R-:W-:Y:S01]  /*630c0*/  IMAD.MOV.U32 R12, RZ, RZ, R77 ;  /* 0x000000ffff0c7224 */ /* 0x000fe200078e004d */
[----:B------:R-:W-:Y:S02]  /*630d0*/  MOV R13, R76 ;  /* 0x0000004c000d7202 */ /* 0x000fe40000000f00 */
[----:B------:R-:W-:Y:S02]  /*630e0*/  MOV R9, R78 ;  /* 0x0000004e00097202 */ /* 0x000fe40000000f00 */
[----:B------:R-:W-:Y:S04]  /*630f0*/  STL [R1+0x380c], R12 ;  /* 0x00380c0c01007387 */ /* 0x000fe80000100800 */
[----:B------:R-:W-:Y:S04]  /*63100*/  STL [R1+0x3808], R13 ;  /* 0x0038080d01007387 */ /* 0x000fe80000100800 */
[----:B------:R-:W-:Y:S04]  /*63110*/  STL [R1+0x3804], R9 ;  /* 0x0038040901007387 */ /* 0x000fe80000100800 */
[----:B------:R1:W-:Y:S02]  /*63120*/  STL [R1+0xe0], R72 ;  /* 0x0000e04801007387 */ /* 0x0003e40000100800 */
[----:B-1----:R-:W-:-:S02]  /*63130*/  IMAD.MOV.U32 R72, RZ, RZ, R71 ;  /* 0x000000ffff487224 */ /* 0x002fc400078e0047 */
[----:B------:R-:W3:Y:S04]  /*63140*/  LDL.LU R71, [R1+0x3b3c] ;  /* 0x003b3c0001477983 */ /* 0x000ee80000300800 */
[----:B------:R-:W4:Y:S04]  /*63150*/  LDL.LU R70, [R1+0x3b38] ;  /* 0x003b380001467983 */ /* 0x000f280000300800 */
[----:B------:R-:W2:Y:S04]  /*63160*/  LDL.LU R66, [R1+0x3b34] ;  /* 0x003b340001427983 */ /* 0x000ea80000300800 */
[----:B------:R-:W2:Y:S01]  /*63170*/  LDL.LU R67, [R1+0x3b30] ;  /* 0x003b300001437983 */ /* 0x000ea20000300800 */
[----:B------:R-:W-:Y:S01]  /*63180*/  HMMA.1688.F32.TF32 R92, R80, R56, R92 ;  /* 0x00000038505c723c */ /* 0x000fe2000008105c */
[----:B------:R-:W-:Y:S01]  /*63190*/  IMAD.MOV.U32 R76, RZ, RZ, R62 ;  /* 0x000000ffff4c7224 */ /* 0x000fe200078e003e */
[----:B------:R-:W-:Y:S01]  /*631a0*/  MOV R77, R63 ;  /* 0x0000003f004d7202 */ /* 0x000fe20000000f00 */
[----:B------:R-:W2:Y:S01]  /*631b0*/  LDL.LU R62, [R1+0x3b2c] ;  /* 0x003b2c00013e7983 */ /* 0x000ea20000300800 */
[----:B------:R-:W-:Y:S01]  /*631c0*/  IMAD.MOV.U32 R8, RZ, RZ, R79 ;  /* 0x000000ffff087224 */ /* 0x000fe200078e004f */
[----:B------:R-:W-:Y:S01]  /*631d0*/  MOV R79, R58 ;  /* 0x0000003a004f7202 */ /* 0x000fe20000000f00 */
[----:B------:R-:W-:Y:S01]  /*631e0*/  IMAD.MOV.U32 R78, RZ, RZ, R59 ;  /* 0x000000ffff4e7224 */ /* 0x000fe200078e003b */
[----:B------:R-:W2:Y:S04]  /*631f0*/  LDL.LU R63, [R1+0x3b28] ;  /* 0x003b2800013f7983 */ /* 0x000ea80000300800 */
[----:B------:R-:W2:Y:S04]  /*63200*/  LDL.LU R59, [R1+0x3b24] ;  /* 0x003b2400013b7983 */ /* 0x000ea80000300800 */
[----:B------:R-:W2:Y:S04]  /*63210*/  LDL.LU R58, [R1+0x3b20] ;  /* 0x003b2000013a7983 */ /* 0x000ea80000300800 */
[----:B------:R-:W-:Y:S01]  /*63220*/  MOV R160, R92 ;  /* 0x0000005c00a07202 */ /* 0x000fe20000000f00 */
[----:B------:R-:W-:Y:S01]  /*63230*/  IMAD.MOV.U32 R161, RZ, RZ, R93 ;  /* 0x000000ffffa17224 */ /* 0x000fe200078e005d */
[----:B------:R-:W-:Y:S01]  /*63240*/  MOV R162, R94 ;  /* 0x0000005e00a27202 */ /* 0x000fe20000000f00 */
[----:B------:R-:W-:Y:S01]  /*63250*/  IMAD.MOV.U32 R92, RZ, RZ, R54 ;  /* 0x000000ffff5c7224 */ /* 0x000fe200078e0036 */
[----:B------:R-:W-:Y:S01]  /*63260*/  MOV R93, R55 ;  /* 0x00000037005d7202 */ /* 0x000fe20000000f00 */
[----:B------:R-:W2:Y:S01]  /*63270*/  LDL.LU R54, [R1+0x3b1c] ;  /* 0x003b1c0001367983 */ /* 0x000ea20000300800 */
[----:B------:R-:W-:Y:S01]  /*63280*/  IMAD.MOV.U32 R163, RZ, RZ, R95 ;  /* 0x000000ffffa37224 */ /* 0x000fe200078e005f */
[----:B------:R-:W-:Y:S01]  /*63290*/  MOV R95, R51 ;  /* 0x00000033005f7202 */ /* 0x000fe20000000f00 */
[----:B------:R-:W-:Y:S01]  /*632a0*/  IMAD.MOV.U32 R94, RZ, RZ, R50 ;  /* 0x000000ffff5e7224 */ /* 0x000fe200078e0032 */
[----:B------:R-:W2:Y:S01]  /*632b0*/  LDL.LU R55, [R1+0x3b18] ;  /* 0x003b180001377983 */ /* 0x000ea20000300800 */
[----:B------:R-:W-:Y:S01]  /*632c0*/  IMAD.MOV.U32 R96, RZ, RZ, R35 ;  /* 0x000000ffff607224 */ /* 0x000fe200078e0023 */
[----:B------:R-:W-:-:S02]  /*632d0*/  MOV R97, R34 ;  /* 0x0000002200617202 */ /* 0x000fc40000000f00 */
        /* <DEDUP_REMOVED lines=12> */
[----:B------:R-:W2:Y:S04]  /*633a0*/  LDL.LU R43, [R1+0x3afc] ;  /* 0x003afc00012b7983 */ /* 0x000ea80000300800 */
[----:B------:R-:W2:Y:S04]  /*633b0*/  LDL.LU R42, [R1+0x3af8] ;  /* 0x003af800012a7983 */ /* 0x000ea80000300800 */
[----:B------:R-:W2:Y:S04]  /*633c0*/  LDL.LU R47, [R1+0x3af4] ;  /* 0x003af400012f7983 */ /* 0x000ea80000300800 */
[----:B------:R-:W2:Y:S01]  /*633d0*/  LDL.LU R46, [R1+0x3af0] ;  /* 0x003af000012e7983 */ /* 0x000ea20000300800 */
[----:B---3--:R-:W-:Y:S01]  /*633e0*/  MOV R111, R71 ;  /* 0x00000047006f7202 */ /* 0x008fe20000000f00 */
[----:B----4-:R-:W-:Y:S01]  /*633f0*/  IMAD.MOV.U32 R110, RZ, RZ, R70 ;  /* 0x000000ffff6e7224 */ /* 0x010fe200078e0046 */
[----:B--2---:R-:W-:Y:S01]  /*63400*/  MOV R109, R66 ;  /* 0x00000042006d7202 */ /* 0x004fe20000000f00 */
[----:B------:R-:W-:-:S02]  /*63410*/  IMAD.MOV.U32 R108, RZ, RZ, R67 ;  /* 0x000000ffff6c7224 */ /* 0x000fc400078e0043 */
[----:B------:R-:W2:Y:S04]  /*63420*/  LDL.LU R67, [R1+0x3aec] ;  /* 0x003aec0001437983 */ /* 0x000ea80000300800 */
[----:B------:R-:W3:Y:S04]  /*63430*/  LDL.LU R66, [R1+0x3ae8] ;  /* 0x003ae80001427983 */ /* 0x000ee80000300800 */
[----:B------:R-:W4:Y:S04]  /*63440*/  LDL.LU R70, [R1+0x3ae4] ;  /* 0x003ae40001467983 */ /* 0x000f280000300800 */
[----:B------:R-:W4:Y:S01]  /*63450*/  LDL.LU R71, [R1+0x3ae0] ;  /* 0x003ae00001477983 */ /* 0x000f220000300800 */
[----:B------:R-:W-:Y:S01]  /*63460*/  MOV R113, R59 ;  /* 0x0000003b00717202 */ /* 0x000fe20000000f00 */
[----:B------:R-:W-:-:S02]  /*63470*/  IMAD.MOV.U32 R112, RZ, RZ, R58 ;  /* 0x000000ffff707224 */ /* 0x000fc400078e003a */
[----:B------:R-:W4:Y:S01]  /*63480*/  LDL.LU R58, [R1+0x3adc] ;  /* 0x003adc00013a7983 */ /* 0x000f220000300800 */
[----:B------:R-:W-:Y:S01]  /*63490*/  IMAD.MOV.U32 R114, RZ, RZ, R63 ;  /* 0x000000ffff727224 */ /* 0x000fe200078e003f */
[----:B------:R-:W-:Y:S02]  /*634a0*/  MOV R115, R62 ;  /* 0x0000003e00737202 */ /* 0x000fe40000000f00 */
[----:B------:R-:W4:Y:S04]  /*634b0*/  LDL.LU R59, [R1+0x3ad8] ;  /* 0x003ad800013b7983 */ /* 0x000f280000300800 */
[----:B------:R-:W4:Y:S01]  /*634c0*/  LDL.LU R63, [R1+0x3ad4] ;  /* 0x003ad400013f7983 */ /* 0x000f220000300800 */
[----:B------:R-:W-:-:S03]  /*634d0*/  MOV R119, R54 ;  /* 0x0000003600777202 */ /* 0x000fc60000000f00 */
[----:B------:R-:W4:Y:S01]  /*634e0*/  LDL.LU R62, [R1+0x3ad0] ;  /* 0x003ad000013e7983 */ /* 0x000f220000300800 */
[----:B------:R-:W-:Y:S01]  /*634f0*/  IMAD.MOV.U32 R118, RZ, RZ, R55 ;  /* 0x000000ffff767224 */ /* 0x000fe200078e0037 */
[----:B------:R-:W-:Y:S01]  /*63500*/  MOV R117, R50 ;  /* 0x0000003200757202 */ /* 0x000fe20000000f00 */
[----:B------:R-:W-:Y:S02]  /*63510*/  IMAD.MOV.U32 R116, RZ, RZ, R51 ;  /* 0x000000ffff747224 */ /* 0x000fe400078e0033 */
[----:B------:R-:W4:Y:S04]  /*63520*/  LDL.LU R51, [R1+0x3acc] ;  /* 0x003acc0001337983 */ /* 0x000f280000300800 */
[----:B------:R-:W4:Y:S04]  /*63530*/  LDL.LU R50, [R1+0x3ac8] ;  /* 0x003ac80001327983 */ /* 0x000f280000300800 */
[----:B------:R-:W4:Y:S04]  /*63540*/  LDL.LU R55, [R1+0x3ac4] ;  /* 0x003ac40001377983 */ /* 0x000f280000300800 */
[----:B------:R-:W4:Y:S01]  /*63550*/  LDL.LU R54, [R1+0x3ac0] ;  /* 0x003ac00001367983 */ /* 0x000f220000300800 */
[----:B--2---:R-:W-:Y:S01]  /*63560*/  MOV R131, R67 ;  /* 0x0000004300837202 */ /* 0x004fe20000000f00 */
[----:B---3--:R-:W-:Y:S01]  /*63570*/  IMAD.MOV.U32 R130, RZ, RZ, R66 ;  /* 0x000000ffff827224 */ /* 0x008fe200078e0042 */
[----:B----4-:R-:W-:Y:S01]  /*63580*/  MOV R129, R70 ;  /* 0x0000004600817202 */ /* 0x010fe20000000f00 */
        /* <DEDUP_REMOVED lines=11> */
[----:B------:R-:W4:Y:S04]  /*63640*/  LDL.LU R59, [R1+0x3aa4] ;  /* 0x003aa400013b7983 */ /* 0x000f280000300800 */
[----:B------:R-:W4:Y:S01]  /*63650*/  LDL.LU R58, [R1+0x3aa0] ;  /* 0x003aa000013a7983 */ /* 0x000f220000300800 */
[----:B--2---:R-:W-:Y:S01]  /*63660*/  MOV R143, R71 ;  /* 0x00000047008f7202 */ /* 0x004fe20000000f00 */
[----:B---3--:R-:W-:-:S02]  /*63670*/  IMAD.MOV.U32 R142, RZ, RZ, R70 ;  /* 0x000000ffff8e7224 */ /* 0x008fc400078e0046 */
[----:B----4-:R-:W-:Y:S02]  /*63680*/  IMAD.MOV.U32 R140, RZ, RZ, R66 ;  /* 0x000000ffff8c7224 */ /* 0x010fe400078e0042 */
[----:B------:R-:W2:Y:S01]  /*63690*/  LDL.LU R66, [R1+0x3a9c] ;  /* 0x003a9c0001427983 */ /* 0x000ea20000300800 */
[----:B------:R-:W-:-:S03]  /*636a0*/  MOV R141, R67 ;  /* 0x00000043008d7202 */ /* 0x000fc60000000f00 */
[----:B------:R-:W3:Y:S04]  /*636b0*/  LDL.LU R67, [R1+0x3a98] ;  /* 0x003a980001437983 */ /* 0x000ee80000300800 */
[----:B------:R-:W4:Y:S04]  /*636c0*/  LDL.LU R70, [R1+0x3a94] ;  /* 0x003a940001467983 */ /* 0x000f280000300800 */
[----:B------:R-:W4:Y:S01]  /*636d0*/  LDL.LU R71, [R1+0x3a90] ;  /* 0x003a900001477983 */ /* 0x000f220000300800 */
[----:B------:R-:W-:-:S03]  /*636e0*/  IMAD.MOV.U32 R144, RZ, RZ, R59 ;  /* 0x000000ffff907224 */ /* 0x000fc600078e003b */
[----:B------:R-:W4:Y:S01]  /*636f0*/  LDL.LU R59, [R1+0x3a8c] ;  /* 0x003a8c00013b7983 */ /* 0x000f220000300800 */
[----:B------:R-:W-:Y:S01]  /*63700*/  IMAD.MOV.U32 R146, RZ, RZ, R63 ;  /* 0x000000ffff927224 */ /* 0x000fe200078e003f */
[----:B------:R-:W-:Y:S02]  /*63710*/  MOV R145, R58 ;  /* 0x0000003a00917202 */ /* 0x000fe40000000f00 */
[----:B------:R-:W4:Y:S01]  /*63720*/  LDL.LU R58, [R1+0x3a88] ;  /* 0x003a8800013a7983 */ /* 0x000f220000300800 */
[----:B------:R-:W-:-:S03]  /*63730*/  MOV R147, R62 ;  /* 0x0000003e00937202 */ /* 0x000fc60000000f00 */
[----:B------:R-:W4:Y:S04]  /*63740*/  LDL.LU R63, [R1+0x3a84] ;  /* 0x003a8400013f7983 */ /* 0x000f280000300800 */
[----:B------:R-:W4:Y:S01]  /*63750*/  LDL.LU R62, [R1+0x3a80] ;  /* 0x003a8000013e7983 */ /* 0x000f220000300800 */
[----:B--2---:R-:W-:Y:S01]  /*63760*/  MOV R151, R66 ;  /* 0x0000004200977202 */ /* 0x004fe20000000f00 */
[----:B---3--:R-:W-:Y:S02]  /*63770*/  IMAD.MOV.U32 R150, RZ, RZ, R67 ;  /* 0x000000ffff967224 */ /* 0x008fe400078e0043 */
[----:B----4-:R-:W-:Y:S02]  /*63780*/  IMAD.MOV.U32 R148, RZ, RZ, R70 ;  /* 0x000000ffff947224 */ /* 0x010fe400078e0046 */
[----:B------:R-:W2:Y:S01]  /*63790*/  LDL.LU R70, [R1+0x3a7c] ;  /* 0x003a7c0001467983 */ /* 0x000ea20000300800 */
[----:B------:R-:W-:-:S03]  /*637a0*/  MOV R149, R71 ;  /* 0x0000004700957202 */ /* 0x000fc60000000f00 */
[----:B------:R-:W3:Y:S04]  /*637b0*/  LDL.LU R71, [R1+0x3a78] ;  /* 0x003a780001477983 */ /* 0x000ee80000300800 */
[----:B------:R-:W4:Y:S04]  /*637c0*/  LDL.LU R67, [R1+0x3a74] ;  /* 0x003a740001437983 */ /* 0x000f280000300800 */
[----:B------:R-:W4:Y:S04]  /*637d0*/  LDL.LU R66, [R1+0x3a70] ;  /* 0x003a700001427983 */ /* 0x000f280000300800 */
[----:B------:R-:W4:Y:S04]  /*637e0*/  LDL.LU R152, [R1+0x70] ;  /* 0x0000700001987983 */ /* 0x000f280000300800 */
        /* <DEDUP_REMOVED lines=27> */
[----:B------:R-:W4:Y:S05]  /*639a0*/  LDL.LU R195, [R1+0xcc] ;  /* 0x0000cc0001c37983 */ /* 0x000f2a0000300800 */
[----:B------:R-:W-:Y:S01]  /*639b0*/  HMMA.1688.F32.TF32 R224, R80, R24, R224 ;  /* 0x0000001850e0723c */ /* 0x000fe200000810e0 */
[----:B------:R-:W-:Y:S01]  /*639c0*/  IMAD.MOV.U32 R136, RZ, RZ, R54 ;  /* 0x000000ffff887224 */ /* 0x000fe200078e0036 */
[----:B------:R-:W-:-:S06]  /*639d0*/  MOV R137, R55 ;  /* 0x0000003700897202 */ /* 0x000fcc0000000f00 */
[----:B------:R-:W-:Y:S01]  /*639e0*/  HMMA.1688.F32.TF32 R228, R80, R28, R228 ;  /* 0x0000001c50e4723c */ /* 0x000fe200000810e4 */
[----:B------:R-:W-:-:S07]  /*639f0*/  IMAD.MOV.U32 R138, RZ, RZ, R50 ;  /* 0x000000ffff8a7224 */ /* 0x000fce00078e0032 */
        /* <DEDUP_REMOVED lines=27> */
[----:B------:R-:W-:-:S02]  /*63bb0*/  MOV R107, R31 ;  /* 0x0000001f006b7202 */ /* 0x000fc40000000f00 */
[----:B------:R-:W-:Y:S01]  /*63bc0*/  MOV R89, R23 ;  /* 0x0000001700597202 */ /* 0x000fe20000000f00 */
[----:B------:R-:W-:Y:S01]  /*63bd0*/  IMAD.MOV.U32 R166, RZ, RZ, R91 ;  /* 0x000000ffffa67224 */ /* 0x000fe200078e005b */
[----:B------:R-:W-:Y:S01]  /*63be0*/  MOV R165, R90 ;  /* 0x0000005a00a57202 */ /* 0x000fe20000000f00 */
[----:B------:R-:W-:Y:S01]  /*63bf0*/  IMAD.MOV.U32 R90, RZ, RZ, R26 ;  /* 0x000000ffff5a7224 */ /* 0x000fe200078e001a */
[----:B------:R-:W-:Y:S02]  /*63c00*/  MOV R91, R27 ;  /* 0x0000001b005b7202 */ /* 0x000fe40000000f00 */
[----:B--2---:R-:W-:Y:S01]  /*63c10*/  MOV R187, R67 ;  /* 0x0000004300bb7202 */ /* 0x004fe20000000f00 */
[----:B---3--:R-:W-:Y:S01]  /*63c20*/  IMAD.MOV.U32 R186, RZ, RZ, R66 ;  /* 0x000000ffffba7224 */ /* 0x008fe200078e0042 */
[----:B----4-:R-:W-:Y:S01]  /*63c30*/  MOV R185, R71 ;  /* 0x0000004700b97202 */ /* 0x010fe20000000f00 */
[----:B------:R-:W-:Y:S02]  /*63c40*/  IMAD.MOV.U32 R184, RZ, RZ, R70 ;  /* 0x000000ffffb87224 */ /* 0x000fe400078e0046 */
[----:B------:R-:W2:Y:S04]  /*63c50*/  LDL.LU R70, [R1+0x3a5c] ;  /* 0x003a5c0001467983 */ /* 0x000ea80000300800 */
[----:B------:R-:W2:Y:S04]  /*63c60*/  LDL.LU R71, [R1+0x3a58] ;  /* 0x003a580001477983 */ /* 0x000ea80000300800 */
[----:B------:R-:W3:Y:S04]  /*63c70*/  LDL.LU R66, [R1+0x3a54] ;  /* 0x003a540001427983 */ /* 0x000ee80000300800 */
[----:B------:R-:W3:Y:S04]  /*63c80*/  LDL.LU R67, [R1+0x3a50] ;  /* 0x003a500001437983 */ /* 0x000ee80000300800 */
        /* <DEDUP_REMOVED lines=25> */
[----:B------:R-:W-:Y:S01]  /*63e20*/  LOP3.LUT R87, R0, 0x40, RZ, 0x3c, !PT ;  /* 0x0000004000577812 */ /* 0x000fe200078e3cff */
[----:B------:R-:W-:Y:S01]  /*63e30*/  IMAD.MOV.U32 R171, RZ, RZ, R5 ;  /* 0x000000ffffab7224 */ /* 0x000fe200078e0005 */
[----:B------:R-:W-:Y:S01]  /*63e40*/  MOV R167, R4 ;  /* 0x0000000400a77202 */ /* 0x000fe20000000f00 */
[----:B------:R-:W-:Y:S01]  /*63e50*/  IMAD.MOV.U32 R179, RZ, RZ, R7 ;  /* 0x000000ffffb37224 */ /* 0x000fe200078e0007 */
[----:B------:R-:W-:Y:S01]  /*63e60*/  MOV R178, R6 ;  /* 0x0000000600b27202 */ /* 0x000fe20000000f00 */
[----:B------:R-:W-:Y:S04]  /*63e70*/  LDS R4, [R87+UR14+0xb000] ;  /* 0x00b0000e57047984 */ /* 0x000fe80008000800 */
[----:B------:R-:W-:Y:S04]  /*63e80*/  LDS R6, [R87+UR14+0xb800] ;  /* 0x00b8000e57067984 */ /* 0x000fe80008000800 */
[----:B------:R-:W-:Y:S04]  /*63e90*/  LDS R5, [R252+UR14+0xb000] ;  /* 0x00b0000efc057984 */ /* 0x000fe80008000800 */
[----:B------:R-:W1:Y:S01]  /*63ea0*/  LDS R7, [R252+UR14+0xb800] ;  /* 0x00b8000efc077984 */ /* 0x000e620008000800 */
[C---:B--2---:R-:W-:Y:S08]  /*63eb0*/  HMMA.1688.F32.TF32 R128, R212.reuse, R70, R128 ;  /* 0x00000046d480723c */ /* 0x044ff00000081080 */
[C---:B---3--:R-:W-:Y:S08]  /*63ec0*/  HMMA.1688.F32.TF32 R80, R212.reuse, R46, R80 ;  /* 0x0000002ed450723c */ /* 0x048ff00000081050 */
[C---:B----4-:R-:W-:Y:S08]  /*63ed0*/  HMMA.1688.F32.TF32 R152, R212.reuse, R42, R152 ;  /* 0x0000002ad498723c */ /* 0x050ff00000081098 */
[C---:B------:R-:W-:Y:S08]  /*63ee0*/  HMMA.1688.F32.TF32 R156, R212.reuse, R38, R156 ;  /* 0x00000026d49c723c */ /* 0x040ff0000008109c */
[C---:B------:R-:W-:Y:S08]  /*63ef0*/  HMMA.1688.F32.TF32 R196, R212.reuse, R18, R196 ;  /* 0x00000012d4c4723c */ /* 0x040ff000000810c4 */
[C---:B------:R-:W-:Y:S08]  /*63f00*/  HMMA.1688.F32.TF32 R192, R212.reuse, R22, R192 ;  /* 0x00000016d4c0723c */ /* 0x040ff000000810c0 */
[C---:B------:R-:W-:Y:S08]  /*63f10*/  HMMA.1688.F32.TF32 R188, R212.reuse, R26, R188 ;  /* 0x0000001ad4bc723c */ /* 0x040ff000000810bc */
[----:B------:R-:W-:Y:S01]  /*63f20*/  HMMA.1688.F32.TF32 R184, R212, R30, R184 ;  /* 0x0000001ed4b8723c */ /* 0x000fe200000810b8 */
[----:B------:R2:W-:Y:S01]  /*63f30*/  STL [R1+0xdc], R199 ;  /* 0x0000dcc701007387 */ /* 0x0005e20000100800 */
[----:B------:R-:W-:Y:S01]  /*63f40*/  IMAD.MOV.U32 R9, RZ, RZ, R198 ;  /* 0x000000ffff097224 */ /* 0x000fe200078e00c6 */
[----:B------:R-:W-:-:S05]  /*63f50*/  MOV R13, R197 ;  /* 0x000000c5000d7202 */ /* 0x000fca0000000f00 */
[C---:B------:R-:W-:Y:S01]  /*63f60*/  HMMA.1688.F32.TF32 R180, R212.reuse, R34, R180 ;  /* 0x00000022d4b4723c */ /* 0x040fe200000810b4 */
[----:B------:R-:W-:Y:S01]  /*63f70*/  IMAD.MOV.U32 R12, RZ, RZ, R196 ;  /* 0x000000ffff0c7224 */ /* 0x000fe200078e00c4 */
[----:B--2---:R-:W2:Y:S04]  /*63f80*/  LDL.LU.64 R198, [R1+0x39e8] ;  /* 0x0039e80001c67983 */ /* 0x004ea80000300a00 */
[----:B------:R-:W2:Y:S04]  /*63f90*/  LDL.LU.64 R196, [R1+0x39e0] ;  /* 0x0039e00001c47983 */ /* 0x000ea80000300a00 */
[----:B------:R-:W-:Y:S04]  /*63fa0*/  STL.64 [R1+0xc0], R192 ;  /* 0x0000c0c001007387 */ /* 0x000fe80000100a00 */
[----:B------:R3:W-:Y:S04]  /*63fb0*/  STL.64 [R1+0xc8], R194 ;  /* 0x0000c8c201007387 */ /* 0x0007e80000100a00 */
[----:B---3--:R-:W3:Y:S04]  /*63fc0*/  LDL.LU.64 R194, [R1+0x39d8] ;  /* 0x0039d80001c27983 */ /* 0x008ee80000300a00 */
[----:B------:R-:W3:Y:S04]  /*63fd0*/  LDL.LU.64 R192, [R1+0x39d0] ;  /* 0x0039d00001c07983 */ /* 0x000ee80000300a00 */
        /* <DEDUP_REMOVED lines=21> */
[----:B------:R1:W-:Y:S02]  /*64130*/  STL.64 [R1+0x68], R82 ;  /* 0x0000685201007387 */ /* 0x0003e40000100a00 */
[C---:B-1----:R-:W-:Y:S08]  /*64140*/  HMMA.1688.F32.TF32 R80, R212.reuse, R50, R148 ;  /* 0x00000032d450723c */ /* 0x042ff00000081094 */
[C---:B------:R-:W-:Y:S08]  /*64150*/  HMMA.1688.F32.TF32 R144, R212.reuse, R54, R144 ;  /* 0x00000036d490723c */ /* 0x040ff00000081090 */
[C---:B------:R-:W-:Y:S03]  /*64160*/  HMMA.1688.F32.TF32 R140, R212.reuse, R58, R140 ;  /* 0x0000003ad48c723c */ /* 0x040fe6000008108c */
[----:B------:R-:W-:Y:S04]  /*64170*/  STL.64 [R1+0x50], R80 ;  /* 0x0000505001007387 */ /* 0x000fe80000100a00 */
[----:B------:R1:W-:Y:S01]  /*64180*/  STL.64 [R1+0x58], R82 ;  /* 0x0000585201007387 */ /* 0x0003e20000100a00 */
[C---:B------:R-:W-:Y:S08]  /*64190*/  HMMA.1688.F32.TF32 R132, R212.reuse, R66, R132 ;  /* 0x00000042d484723c */ /* 0x040ff00000081084 */
[----:B-1----:R-:W-:Y:S01]  /*641a0*/  HMMA.1688.F32.TF32 R80, R212, R62, R136 ;  /* 0x0000003ed450723c */ /* 0x002fe20000081088 */
[----:B------:R-:W-:Y:S04]  /*641b0*/  STL.64 [R1+0x40], R144 ;  /* 0x0000409001007387 */ /* 0x000fe80000100a00 */
[----:B------:R-:W-:Y:S04]  /*641c0*/  STL.64 [R1+0x48], R146 ;  /* 0x0000489201007387 */ /* 0x000fe80000100a00 */
[----:B------:R-:W-:Y:S04]  /*641d0*/  STL.64 [R1+0x30], R140 ;  /* 0x0000308c01007387 */ /* 0x000fe80000100a00 */
[----:B------:R-:W-:Y:S06]  /*641e0*/  STL.64 [R1+0x38], R142 ;  /* 0x0000388e01007387 */ /* 0x000fec0000100a00 */
[----:B------:R-:W-:Y:S04]  /*641f0*/  STL.64 [R1+0x20], R80 ;  /* 0x0000205001007387 */ /* 0x000fe80000100a00 */
[----:B------:R-:W-:Y:S04]  /*64200*/  STL.64 [R1+0x28], R82 ;  /* 0x0000285201007387 */ /* 0x000fe80000100a00 */
[----:B------:R-:W-:Y:S04]  /*64210*/  STL.64 [R1+0x10], R132 ;  /* 0x0000108401007387 */ /* 0x000fe80000100a00 */
[----:B------:R-:W-:Y:S04]  /*64220*/  STL.64 [R1+0x18], R134 ;  /* 0x0000188601007387 */ /* 0x000fe80000100a00 */
[----:B------:R-:W-:Y:S04]  /*64230*/  STL.64 [R1], R128 ;  /* 0x0000008001007387 */ /* 0x000fe80000100a00 */
[----:B------:R1:W-:Y:S01]  /*64240*/  STL.64 [R1+0x8], R130 ;  /* 0x0000088201007387 */ /* 0x0003e20000100a00 */
[C---:B------:R-:W-:Y:S03]  /*64250*/  HMMA.1688.F32.TF32 R72, R4.reuse, R54, R72 ;  /* 0x000000360448723c */ /* 0x040fe60000081048 */
[----:B------:R-:W-:Y:S04]  /*64260*/  LDS R80, [R0+UR14+0xb080] ;  /* 0x00b0800e00507984 */ /* 0x000fe80008000800 */
[----:B------:R-:W-:Y:S01]  /*64270*/  LDS R82, [R0+UR14+0xb880] ;  /* 0x00b8800e00527984 */ /* 0x000fe20008000800 */
[C---:B-1----:R-:W-:Y:S03]  /*64280*/  HMMA.1688.F32.TF32 R128, R4.reuse, R10, R124 ;  /* 0x0000000a0480723c */ /* 0x042fe6000008107c */
[----:B------:R-:W-:Y:S04]  /*64290*/  LDS R81, [R3+UR14+0xb080] ;  /* 0x00b0800e03517984 */ /* 0x000fe80008000800 */
[----:B------:R-:W1:Y:S01]  /*642a0*/  LDS R83, [R3+UR14+0xb880] ;  /* 0x00b8800e03537984 */ /* 0x000e620008000800 */
[C---:B------:R-:W-:Y:S08]  /*642b0*/  HMMA.1688.F32.TF32 R124, R4.reuse, R14, R120 ;  /* 0x0000000e047c723c */ /* 0x040ff00000081078 */
        /* <DEDUP_REMOVED lines=30> */
[----:B------:R3:W-:Y:S04]  /*644a0*/  STL.64 [R1+0x160], R88 ;  /* 0x0001605801007387 */ /* 0x0007e80000100a00 */
[----:B------:R3:W-:Y:S04]  /*644b0*/  STL.64 [R1+0x168], R90 ;  /* 0x0001685a01007387 */ /* 0x0007e80000100a00 */
[----:B------:R2:W-:Y:S04]  /*644c0*/  STL.64 [R1+0x150], R72 ;  /* 0x0001504801007387 */ /* 0x0005e80000100a00 */
[----:B------:R2:W-:Y:S04]  /*644d0*/  STL.64 [R1+0x158], R74 ;  /* 0x0001584a01007387 */ /* 0x0005e80000100a00 */
[----:B------:R-:W1:Y:S04]  /*644e0*/  LDL.LU R77, [R1+0x254] ;  /* 0x00025400014d7983 */ /* 0x000e680000300800 */
[----:B------:R-:W1:Y:S04]  /*644f0*/  LDL.LU R78, [R1+0x258] ;  /* 0x00025800014e7983 */ /* 0x000e680000300800 */
[----:B------:R-:W1:Y:S04]  /*64500*/  LDL.LU R79, [R1+0x25c] ;  /* 0x00025c00014f7983 */ /* 0x000e680000300800 */
[----:B---3--:R-:W3:Y:S04]  /*64510*/  LDL.LU R88, [R1+0x260] ;  /* 0x0002600001587983 */ /* 0x008ee80000300800 */
        /* <DEDUP_REMOVED lines=62> */
[----:B------:R-:W2:Y:S01]  /*64900*/  LDL.LU R75, [R1+0x24c] ;  /* 0x00024c00014b7983 */ /* 0x000ea20000300800 */
[C---:B-1----:R-:W-:Y:S08]  /*64910*/  HMMA.1688.F32.TF32 R76, R80.reuse, R54, R76 ;  /* 0x00000036504c723c */ /* 0x042ff0000008104c */
[C---:B---3--:R-:W-:Y:S08]  /*64920*/  HMMA.1688.F32.TF32 R88, R80.reuse, R50, R88 ;  /* 0x000000325058723c */ /* 0x048ff00000081058 */
[C---:B----4-:R-:W-:Y:S08]  /*64930*/  HMMA.1688.F32.TF32 R92, R80.reuse, R46, R92 ;  /* 0x0000002e505c723c */ /* 0x050ff0000008105c */
[C---:B------:R-:W-:Y:S08]  /*64940*/  HMMA.1688.F32.TF32 R100, R80.reuse, R38, R100 ;  /* 0x000000265064723c */ /* 0x040ff00000081064 */
[C---:B------:R-:W-:Y:S08]  /*64950*/  HMMA.1688.F32.TF32 R104, R80.reuse, R34, R104 ;  /* 0x000000225068723c */ /* 0x040ff00000081068 */
[----:B------:R-:W-:Y:S08]  /*64960*/  HMMA.1688.F32.TF32 R112, R80, R26, R112 ;  /* 0x0000001a5070723c */ /* 0x000ff00000081070 */
[C---:B------:R-:W-:Y:S08]  /*64970*/  HMMA.1688.F32.TF32 R132, R4.reuse, R70, R132 ;  /* 0x000000460484723c */ /* 0x040ff00000081084 */
[C---:B------:R-:W-:Y:S08]  /*64980*/  HMMA.1688.F32.TF32 R140, R4.reuse, R62, R140 ;  /* 0x0000003e048c723c */ /* 0x040ff0000008108c */
[C---:B------:R-:W-:Y:S08]  /*64990*/  HMMA.1688.F32.TF32 R144, R4.reuse, R58, R144 ;  /* 0x0000003a0490723c */ /* 0x040ff00000081090 */
[----:B------:R-:W-:Y:S01]  /*649a0*/  HMMA.1688.F32.TF32 R136, R4, R66, R136 ;  /* 0x000000420488723c */ /* 0x000fe20000081088 */
[----:B------:R-:W-:Y:S07]  /*649b0*/  LDS R4, [R87+UR14+0xb080] ;  /* 0x00b0800e57047984 */ /* 0x000fee0008000800 */
[C---:B------:R-:W-:Y:S03]  /*649c0*/  HMMA.1688.F32.TF32 R128, R80.reuse, R10, R128 ;  /* 0x0000000a5080723c */ /* 0x040fe60000081080 */
[----:B------:R-:W-:Y:S04]  /*649d0*/  STL.64 [R1+0x140], R144 ;  /* 0x0001409001007387 */ /* 0x000fe80000100a00 */
[----:B------:R-:W-:Y:S01]  /*649e0*/  STL.64 [R1+0x148], R146 ;  /* 0x0001489201007387 */ /* 0x000fe20000100a00 */
[C---:B------:R-:W-:Y:S03]  /*649f0*/  HMMA.1688.F32.TF32 R124, R80.reuse, R14, R124 ;  /* 0x0000000e507c723c */ /* 0x040fe6000008107c */
[----:B------:R-:W-:Y:S08]  /*64a00*/  STL.64 [R1+0x130], R140 ;  /* 0x0001308c01007387 */ /* 0x000ff00000100a00 */
[----:B------:R-:W-:Y:S01]  /*64a10*/  IMAD.MOV.U32 R28, RZ, RZ, R131 ;  /* 0x000000ffff1c7224 */ /* 0x000fe200078e0083 */
[----:B------:R-:W-:Y:S01]  /*64a20*/  STL.64 [R1+0x138], R142 ;  /* 0x0001388e01007387 */ /* 0x000fe20000100a00 */
[----:B------:R-:W-:Y:S03]  /*64a30*/  HMMA.1688.F32.TF32 R120, R80, R18, R120 ;  /* 0x000000125078723c */ /* 0x000fe60000081078 */
[----:B------:R-:W-:Y:S01]  /*64a40*/  STL.64 [R1+0x120], R136 ;  /* 0x0001208801007387 */ /* 0x000fe20000100a00 */
[----:B------:R-:W-:-:S03]  /*64a50*/  MOV R29, R130 ;  /* 0x00000082001d7202 */ /* 0x000fc60000000f00 */
[----:B------:R-:W-:Y:S04]  /*64a60*/  STL.64 [R1+0x128], R138 ;  /* 0x0001288a01007387 */ /* 0x000fe80000100a00 */
[----:B------:R-:W-:Y:S01]  /*64a70*/  STL.64 [R1+0x110], R132 ;  /* 0x0001108401007387 */ /* 0x000fe20000100a00 */
[C---:B------:R-:W-:Y:S03]  /*64a80*/  HMMA.1688.F32.TF32 R116, R80.reuse, R22, R116 ;  /* 0x000000165074723c */ /* 0x040fe60000081074 */
[----:B------:R-:W-:Y:S04]  /*64a90*/  STL.64 [R1+0x118], R134 ;  /* 0x0001188601007387 */ /* 0x000fe80000100a00 */
[----:B------:R-:W-:Y:S04]  /*64aa0*/  STL.64 [R1+0x870], R128 ;  /* 0x0008708001007387 */ /* 0x000fe80000100a00 */
[----:B------:R1:W-:Y:S01]  /*64ab0*/  STL [R1+0x37f4], R28 ;  /* 0x0037f41c01007387 */ /* 0x0003e20000100800 */
[----:B------:R-:W-:Y:S03]  /*64ac0*/  HMMA.1688.F32.TF32 R108, R80, R30, R108 ;  /* 0x0000001e506c723c */ /* 0x000fe6000008106c */
[----:B------:R3:W-:Y:S01]  /*64ad0*/  STL [R1+0x37f0], R29 ;  /* 0x0037f01d01007387 */ /* 0x0007e20000100800 */
[----:B-1----:R-:W-:-:S03]  /*64ae0*/  MOV R28, R122 ;  /* 0x0000007a001c7202 */ /* 0x002fc60000000f00 */
[----:B------:R-:W-:Y:S04]  /*64af0*/  STL.64 [R1+0x860], R124 ;  /* 0x0008607c01007387 */ /* 0x000fe80000100a00 */
[----:B------:R-:W-:Y:S01]  /*64b00*/  LDS R6, [R87+UR14+0xb880] ;  /* 0x00b8800e57067984 */ /* 0x000fe20008000800 */
[----:B---3--:R-:W-:Y:S01]  /*64b10*/  IMAD.MOV.U32 R29, RZ, RZ, R123 ;  /* 0x000000ffff1d7224 */ /* 0x008fe200078e007b */
[C---:B------:R-:W-:Y:S02]  /*64b20*/  HMMA.1688.F32.TF32 R96, R80.reuse, R42, R96 ;  /* 0x0000002a5060723c */ /* 0x040fe40000081060 */
[----:B------:R-:W-:Y:S04]  /*64b30*/  STL.64 [R1+0x868], R126 ;  /* 0x0008687e01007387 */ /* 0x000fe80000100a00 */
[----:B------:R-:W-:Y:S04]  /*64b40*/  STL.64 [R1+0x850], R120 ;  /* 0x0008507801007387 */ /* 0x000fe80000100a00 */
[----:B------:R-:W-:Y:S04]  /*64b50*/  STL [R1+0x37fc], R29 ;  /* 0x0037fc1d01007387 */ /* 0x000fe80000100800 */
[----:B------:R-:W-:Y:S01]  /*64b60*/  STL [R1+0x37f8], R28 ;  /* 0x0037f81c01007387 */ /* 0x000fe20000100800 */
[----:B--2---:R-:W-:Y:S03]  /*64b70*/  HMMA.1688.F32.TF32 R72, R80, R58, R72 ;  /* 0x0000003a5048723c */ /* 0x004fe60000081048 */
        /* <DEDUP_REMOVED lines=15> */
[----:B-1----:R-:W3:Y:S04]  /*64c70*/  LDL.LU R92, [R1+0x3b0] ;  /* 0x0003b000015c7983 */ /* 0x002ee80000300800 */
[----:B------:R-:W-:Y:S04]  /*64c80*/  STL.64 [R1+0x250], R76 ;  /* 0x0002504c01007387 */ /* 0x000fe80000100a00 */
[----:B------:R-:W-:Y:S04]  /*64c90*/  STL.64 [R1+0x258], R78 ;  /* 0x0002584e01007387 */ /* 0x000fe80000100a00 */
[----:B------:R1:W-:Y:S04]  /*64ca0*/  STL.64 [R1+0x240], R72 ;  /* 0x0002404801007387 */ /* 0x0003e80000100a00 */
[----:B------:R4:W-:Y:S04]  /*64cb0*/  STL.64 [R1+0x248], R74 ;  /* 0x0002484a01007387 */ /* 0x0009e80000100a00 */
[----:B------:R-:W3:Y:S04]  /*64cc0*/  LDL.LU R93, [R1+0x3b4] ;  /* 0x0003b400015d7983 */ /* 0x000ee80000300800 */
[----:B--2---:R-:W3:Y:S04]  /*64cd0*/  LDL.LU R94, [R1+0x3b8] ;  /* 0x0003b800015e7983 */ /* 0x004ee80000300800 */
        /* <DEDUP_REMOVED lines=37> */
[----:B----4-:R-:W2:Y:S04]  /*64f30*/  LDL.LU R74, [R1+0x228] ;  /* 0x00022800014a7983 */ /* 0x010ea80000300800 */
[----:B------:R-:W2:Y:S04]  /*64f40*/  LDL.LU R75, [R1+0x22c] ;  /* 0x00022c00014b7983 */ /* 0x000ea80000300800 */
        /* <DEDUP_REMOVED lines=36> */
[----:B------:R-:W-:Y:S04]  /*65190*/  LDS R5, [R252+UR14+0xb080] ;  /* 0x00b0800efc057984 */ /* 0x000fe80008000800 */
[----:B------:R-:W1:Y:S01]  /*651a0*/  LDS R7, [R252+UR14+0xb880] ;  /* 0x00b8800efc077984 */ /* 0x000e620008000800 */
[C---:B--2---:R-:W-:Y:S08]  /*651b0*/  HMMA.1688.F32.TF32 R72, R80.reuse, R66, R72 ;  /* 0x000000425048723c */ /* 0x044ff00000081048 */
[----:B----4-:R-:W-:-:S15]  /*651c0*/  HMMA.1688.F32.TF32 R76, R80, R62, R76 ;  /* 0x0000003e504c723c */ /* 0x010fde000008104c */
[----:B------:R-:W-:-:S04]  /*651d0*/  NOP ;  /* 0x0000000000007918 */ /* 0x000fc80000000000 */
[----:B------:R2:W-:Y:S04]  /*651e0*/  STL.64 [R1+0x230], R76 ;  /* 0x0002304c01007387 */ /* 0x0005e80000100a00 */
[----:B------:R4:W-:Y:S04]  /*651f0*/  STL.64 [R1+0x238], R78 ;  /* 0x0002384e01007387 */ /* 0x0009e80000100a00 */
[----:B--2---:R-:W2:Y:S04]  /*65200*/  LDL.LU R76, [R1+0x3a0] ;  /* 0x0003a000014c7983 */ /* 0x004ea80000300800 */
[----:B------:R1:W-:Y:S04]  /*65210*/  STL.64 [R1+0x220], R72 ;  /* 0x0002204801007387 */ /* 0x0003e80000100a00 */
[----:B------:R1:W-:Y:S04]  /*65220*/  STL.64 [R1+0x228], R74 ;  /* 0x0002284a01007387 */ /* 0x0003e80000100a00 */
[----:B------:R-:W2:Y:S04]  /*65230*/  LDL.LU R77, [R1+0x3a4] ;  /* 0x0003a400014d7983 */ /* 0x000ea80000300800 */
[----:B----4-:R-:W2:Y:S04]  /*65240*/  LDL.LU R78, [R1+0x3a8] ;  /* 0x0003a800014e7983 */ /* 0x010ea80000300800 */
[----:B------:R-:W2:Y:S04]  /*65250*/  LDL.LU R79, [R1+0x3ac] ;  /* 0x0003ac00014f7983 */ /* 0x000ea80000300800 */
[----:B-1----:R-:W4:Y:S04]  /*65260*/  LDL.LU R72, [R1+0x390] ;  /* 0x0003900001487983 */ /* 0x002f280000300800 */
[----:B------:R-:W4:Y:S04]  /*65270*/  LDL.LU R73, [R1+0x394] ;  /* 0x0003940001497983 */ /* 0x000f280000300800 */
[----:B------:R-:W4:Y:S04]  /*65280*/  LDL.LU R74, [R1+0x398] ;  /* 0x00039800014a7983 */ /* 0x000f280000300800 */
[----:B------:R-:W4:Y:S01]  /*65290*/  LDL.LU R75, [R1+0x39c] ;  /* 0x00039c00014b7983 */ /* 0x000f220000300800 */
[----:B---3--:R-:W-:Y:S03]  /*652a0*/  HMMA.1688.F32.TF32 R80, R80, R70, R148 ;  /* 0x000000465050723c */ /* 0x008fe60000081094 */
[----:B------:R-:W3:Y:S04]  /*652b0*/  LDL.LU.64 R150, [R1+0x3978] ;  /* 0x0039780001967983 */ /* 0x000ee80000300a00 */
[----:B------:R-:W3:Y:S01]  /*652c0*/  LDL.LU.64 R148, [R1+0x3970] ;  /* 0x0039700001947983 */ /* 0x000ee20000300a00 */
[C---:B------:R-:W-:Y:S08]  /*652d0*/  HMMA.1688.F32.TF32 R144, R4.reuse, R10, R144 ;  /* 0x0000000a0490723c */ /* 0x040ff00000081090 */
[C---:B------:R-:W-:Y:S03]  /*652e0*/  HMMA.1688.F32.TF32 R140, R4.reuse, R14, R140 ;  /* 0x0000000e048c723c */ /* 0x040fe6000008108c */
[----:B------:R-:W-:Y:S04]  /*652f0*/  STL.64 [R1+0x2b0], R80 ;  /* 0x0002b05001007387 */ /* 0x000fe80000100a00 */
[----:B------:R-:W-:Y:S04]  /*65300*/  STL.64 [R1+0x2b8], R82 ;  /* 0x0002b85201007387 */ /* 0x000fe80000100a00 */
[----:B------:R-:W-:Y:S04]  /*65310*/  LDS R80, [R0+UR14+0xb100] ;  /* 0x00b1000e00507984 */ /* 0x000fe80008000800 */
[----:B------:R-:W-:Y:S04]  /*65320*/  LDS R82, [R0+UR14+0xb900] ;  /* 0x00b9000e00527984 */ /* 0x000fe80008000800 */
[----:B------:R-:W-:Y:S04]  /*65330*/  LDS R81, [R3+UR14+0xb100] ;  /* 0x00b1000e03517984 */ /* 0x000fe80008000800 */
[----:B------:R-:W2:Y:S01]  /*65340*/  LDS R83, [R3+UR14+0xb900] ;  /* 0x00b9000e03537984 */ /* 0x000ea20008000800 */
[C---:B------:R-:W-:Y:S08]  /*65350*/  HMMA.1688.F32.TF32 R136, R4.reuse, R18, R136 ;  /* 0x000000120488723c */ /* 0x040ff00000081088 */
[C---:B------:R-:W-:Y:S01]  /*65360*/  HMMA.1688.F32.TF32 R132, R4.reuse, R22, R132 ;  /* 0x000000160484723c */ /* 0x040fe20000081084 */
[----:B------:R-:W-:Y:S07]  /*65370*/  STL.64 [R1+0x7f0], R144 ;  /* 0x0007f09001007387 */ /* 0x000fee0000100a00 */
[C---:B------:R-:W-:Y:S01]  /*65380*/  HMMA.1688.F32.TF32 R128, R4.reuse, R26, R128 ;  /* 0x0000001a0480723c */ /* 0x040fe20000081080 */
[----:B------:R1:W-:Y:S07]  /*65390*/  STL.64 [R1+0x7f8], R146 ;  /* 0x0007f89201007387 */ /* 0x0003ee0000100a00 */
[C---:B------:R-:W-:Y:S01]  /*653a0*/  HMMA.1688.F32.TF32 R124, R4.reuse, R30, R124 ;  /* 0x0000001e047c723c */ /* 0x040fe2000008107c */
[----:B-1----:R-:W3:Y:S04]  /*653b0*/  LDL.LU.64 R146, [R1+0x3968] ;  /* 0x0039680001927983 */ /* 0x002ee80000300a00 */
[----:B------:R-:W3:Y:S03]  /*653c0*/  LDL.LU.64 R144, [R1+0x3960] ;  /* 0x0039600001907983 */ /* 0x000ee60000300a00 */
[C---:B------:R-:W-:Y:S01]  /*653d0*/  HMMA.1688.F32.TF32 R212, R4.reuse, R34, R212 ;  /* 0x0000002204d4723c */ /* 0x040fe200000810d4 */
[----:B------:R-:W-:Y:S04]  /*653e0*/  STL.64 [R1+0x7e0], R140 ;  /* 0x0007e08c01007387 */ /* 0x000fe80000100a00 */
[----:B------:R1:W-:Y:S03]  /*653f0*/  STL.64 [R1+0x7e8], R142 ;  /* 0x0007e88e01007387 */ /* 0x0003e60000100a00 */
[C---:B------:R-:W-:Y:S08]  /*65400*/  HMMA.1688.F32.TF32 R120, R4.reuse, R38, R120 ;  /* 0x000000260478723c */ /* 0x040ff00000081078 */
        /* <DEDUP_REMOVED lines=8> */
[----:B------:R-:W3:Y:S03]  /*65490*/  LDL.LU.64 R136, [R1+0x3940] ;  /* 0x0039400001887983 */ /* 0x000ee60000300a00 */
[C---:B------:R-:W-:Y:S01]  /*654a0*/  HMMA.1688.F32.TF32 R104, R4.reuse, R54, R104 ;  /* 0x000000360468723c */ /* 0x040fe20000081068 */
[----:B------:R-:W-:Y:S04]  /*654b0*/  STL.64 [R1+0x7c0], R132 ;  /* 0x0007c08401007387 */ /* 0x000fe80000100a00 */
[----:B------:R1:W-:Y:S03]  /*654c0*/  STL.64 [R1+0x7c8], R134 ;  /* 0x0007c88601007387 */ /* 0x0003e60000100a00 */
[C---:B------:R-:W-:Y:S01]  /*654d0*/  HMMA.1688.F32.TF32 R100, R4.reuse, R58, R100 ;  /* 0x0000003a0464723c */ /* 0x040fe20000081064 */
[----:B------:R-:W-:Y:S01]  /*654e0*/  MOV R174, R84 ;  /* 0x0000005400ae7202 */ /* 0x000fe20000000f00 */
[----:B------:R-:W-:Y:S01]  /*654f0*/  IMAD.MOV.U32 R175, RZ, RZ, R85 ;  /* 0x000000ffffaf7224 */ /* 0x000fe200078e0055 */
[----:B-1----:R-:W3:Y:S04]  /*65500*/  LDL.LU.64 R134, [R1+0x3938] ;  /* 0x0039380001867983 */ /* 0x002ee80000300a00 */
[----:B------:R-:W3:Y:S01]  /*65510*/  LDL.LU.64 R132, [R1+0x3930] ;  /* 0x0039300001847983 */ /* 0x000ee20000300a00 */
[C---:B------:R-:W-:Y:S03]  /*65520*/  HMMA.1688.F32.TF32 R96, R4.reuse, R62, R96 ;  /* 0x0000003e0460723c */ /* 0x040fe60000081060 */
[----:B------:R-:W-:Y:S04]  /*65530*/  STL.64 [R1+0x7b0], R128 ;  /* 0x0007b08001007387 */ /* 0x000fe80000100a00 */
[----:B------:R1:W-:Y:S01]  /*65540*/  STL.64 [R1+0x7b8], R130 ;  /* 0x0007b88201007387 */ /* 0x0003e20000100a00 */
[----:B------:R-:W-:Y:S01]  /*65550*/  HMMA.1688.F32.TF32 R92, R4, R66, R92 ;  /* 0x00000042045c723c */ /* 0x000fe2000008105c */
[----:B------:R-:W-:-:S02]  /*65560*/  MOV R168, R86 ;  /* 0x0000005600a87202 */ /* 0x000fc40000000f00 */
[----:B-1----:R-:W3:Y:S05]  /*65570*/  LDL.LU.64 R130, [R1+0x3928] ;  /* 0x0039280001827983 */ /* 0x002eea0000300a00 */
[----:B------:R-:W-:Y:S01]  /*65580*/  HMMA.1688.F32.TF32 R88, R4, R70, R88 ;  /* 0x000000460458723c */ /* 0x000fe20000081058 */
[----:B------:R-:W3:Y:S04]  /*65590*/  LDL.LU.64 R128, [R1+0x3920] ;  /* 0x0039200001807983 */ /* 0x000ee80000300a00 */
[----:B------:R-:W-:Y:S04]  /*655a0*/  STL.64 [R1+0x7a0], R124 ;  /* 0x0007a07c01007387 */ /* 0x000fe80000100a00 */
[----:B------:R1:W-:Y:S04]  /*655b0*/  STL.64 [R1+0x7a8], R126 ;  /* 0x0007a87e01007387 */ /* 0x0003e80000100a00 */
[----:B------:R-:W-:Y:S04]  /*655c0*/  LDS R4, [R87+UR14+0xb100] ;  /* 0x00b1000e57047984 */ /* 0x000fe80008000800 */
[----:B------:R2:W-:Y:S04]  /*655d0*/  LDS R6, [R87+UR14+0xb900] ;  /* 0x00b9000e57067984 */ /* 0x0005e80008000800 */
[----:B-1----:R-:W3:Y:S04]  /*655e0*/  LDL.LU.64 R126, [R1+0x3918] ;  /* 0x00391800017e7983 */ /* 0x002ee80000300a00 */
[----:B------:R-:W3:Y:S04]  /*655f0*/  LDL.LU.64 R124, [R1+0x3910] ;  /* 0x00391000017c7983 */ /* 0x000ee80000300a00 */
        /* <DEDUP_REMOVED lines=14> */
[----:B------:R1:W-:Y:S04]  /*656e0*/  STL.64 [R1+0x720], R96 ;  /* 0x0007206001007387 */ /* 0x0003e80000100a00 */
[----:B------:R1:W-:Y:S04]  /*656f0*/  STL.64 [R1+0x728], R98 ;  /* 0x0007286201007387 */ /* 0x0003e80000100a00 */
[----:B------:R1:W-:Y:S04]  /*65700*/  STL.64 [R1+0x710], R92 ;  /* 0x0007105c01007387 */ /* 0x0003e80000100a00 */
[----:B------:R1:W-:Y:S04]  /*65710*/  STL.64 [R1+0x718], R94 ;  /* 0x0007185e01007387 */ /* 0x0003e80000100a00 */
[----:B------:R-:W-:Y:S04]  /*65720*/  LDS R5, [R252+UR14+0xb100] ;  /* 0x00b1000efc057984 */ /* 0x000fe80008000800 */
[----:B------:R-:W1:Y:S01]  /*65730*/  LDS R7, [R252+UR14+0xb900] ;  /* 0x00b9000efc077984 */ /* 0x000e620008000800 */
[C---:B--2---:R-:W-:Y:S03]  /*65740*/  HMMA.1688.F32.TF32 R84, R80.reuse, R10, R76 ;  /* 0x0000000a5054723c */ /* 0x044fe6000008104c */
[----:B------:R-:W2:Y:S05]  /*65750*/  LDL.LU R76, [R1+0x2d0] ;  /* 0x0002d000014c7983 */ /* 0x000eaa0000300800 */
[----:B----4-:R-:W-:Y:S11]  /*65760*/  HMMA.1688.F32.TF32 R72, R80, R14, R72 ;  /* 0x0000000e5048723c */ /* 0x010ff60000081048 */
[----:B------:R4:W-:Y:S04]  /*65770*/  STL.64 [R1+0x700], R84 ;  /* 0x0007005401007387 */ /* 0x0009e80000100a00 */
[----:B------:R1:W-:Y:S04]  /*65780*/  STL.64 [R1+0x708], R86 ;  /* 0x0007085601007387 */ /* 0x0003e80000100a00 */
        /* <DEDUP_REMOVED lines=68> */
[----:B------:R1:W-:Y:S01]  /*65bd0*/  STL.64 [R1+0x6d8], R118 ;  /* 0x0006d87601007387 */ /* 0x0003e20000100a00 */
[----:B------:R-:W-:Y:S01]  /*65be0*/  HMMA.1688.F32.TF32 R88, R80, R54, R88 ;  /* 0x000000365058723c */ /* 0x000fe20000081058 */
[----:B------:R-:W-:-:S02]  /*65bf0*/  MOV R49, R106 ;  /* 0x0000006a00317202 */ /* 0x000fc40000000f00 */
[----:B-1----:R-:W3:Y:S04]  /*65c00*/  LDL.LU.64 R118, [R1+0x38f8] ;  /* 0x0038f80001767983 */ /* 0x002ee80000300a00 */
[----:B------:R-:W3:Y:S01]  /*65c10*/  LDL.LU.64 R116, [R1+0x38f0] ;  /* 0x0038f00001747983 */ /* 0x000ee20000300a00 */
[C---:B------:R-:W-:Y:S03]  /*65c20*/  HMMA.1688.F32.TF32 R100, R80.reuse, R42, R100 ;  /* 0x0000002a5064723c */ /* 0x040fe60000081064 */
[----:B------:R-:W-:Y:S04]  /*65c30*/  STL.64 [R1+0x6c0], R112 ;  /* 0x0006c07001007387 */ /* 0x000fe80000100a00 */
[----:B------:R1:W-:Y:S01]  /*65c40*/  STL.64 [R1+0x6c8], R114 ;  /* 0x0006c87201007387 */ /* 0x0003e20000100a00 */
[C---:B------:R-:W-:Y:S03]  /*65c50*/  HMMA.1688.F32.TF32 R96, R80.reuse, R46, R96 ;  /* 0x0000002e5060723c */ /* 0x040fe60000081060 */
[----:B-1----:R-:W2:Y:S04]  /*65c60*/  LDL.LU.64 R114, [R1+0x38e8] ;  /* 0x0038e80001727983 */ /* 0x002ea80000300a00 */
[----:B------:R-:W2:Y:S04]  /*65c70*/  LDL.LU.64 R112, [R1+0x38e0] ;  /* 0x0038e00001707983 */ /* 0x000ea80000300a00 */
[----:B------:R-:W-:Y:S01]  /*65c80*/  STL.64 [R1+0x6b0], R108 ;  /* 0x0006b06c01007387 */ /* 0x000fe20000100a00 */
[C---:B------:R-:W-:Y:S03]  /*65c90*/  HMMA.1688.F32.TF32 R92, R80.reuse, R50, R92 ;  /* 0x00000032505c723c */ /* 0x040fe6000008105c */
[----:B------:R1:W-:Y:S01]  /*65ca0*/  STL.64 [R1+0x6b8], R110 ;  /* 0x0006b86e01007387 */ /* 0x0003e20000100a00 */
[----:B------:R-:W-:Y:S01]  /*65cb0*/  IMAD.MOV.U32 R48, RZ, RZ, R107 ;  /* 0x000000ffff307224 */ /* 0x000fe200078e006b */
[----:B------:R-:W-:Y:S01]  /*65cc0*/  MOV R37, R212 ;  /* 0x000000d400257202 */ /* 0x000fe20000000f00 */
[----:B------:R-:W-:Y:S01]  /*65cd0*/  IMAD.MOV.U32 R36, RZ, RZ, R213 ;  /* 0x000000ffff247224 */ /* 0x000fe200078e00d5 */
[----:B------:R-:W-:Y:S01]  /*65ce0*/  MOV R33, R214 ;  /* 0x000000d600217202 */ /* 0x000fe20000000f00 */
[----:B------:R-:W-:Y:S01]  /*65cf0*/  IMAD.MOV.U32 R32, RZ, RZ, R215 ;  /* 0x000000ffff207224 */ /* 0x000fe200078e00d7 */
[----:B-1----:R-:W2:Y:S04]  /*65d00*/  LDL.LU.64 R110, [R1+0x38d8] ;  /* 0x0038d800016e7983 */ /* 0x002ea80000300a00 */
[----:B------:R-:W2:Y:S01]  /*65d10*/  LDL.LU.64 R108, [R1+0x38d0] ;  /* 0x0038d000016c7983 */ /* 0x000ea20000300a00 */
[C---:B----4-:R-:W-:Y:S03]  /*65d20*/  HMMA.1688.F32.TF32 R84, R80.reuse, R58, R84 ;  /* 0x0000003a5054723c */ /* 0x050fe60000081054 */
[----:B------:R1:W-:Y:S04]  /*65d30*/  STL.64 [R1+0x6a0], R104 ;  /* 0x0006a06801007387 */ /* 0x0003e80000100a00 */
[----:B------:R-:W4:Y:S01]  /*65d40*/  LDL.LU.64 R106, [R1+0x38c8] ;  /* 0x0038c800016a7983 */ /* 0x000f220000300a00 */
[----:B------:R-:W-:Y:S01]  /*65d50*/  HMMA.1688.F32.TF32 R76, R80, R62, R76 ;  /* 0x0000003e504c723c */ /* 0x000fe2000008104c */
[----:B------:R-:W-:Y:S01]  /*65d60*/  MOV R41, R102 ;  /* 0x0000006600297202 */ /* 0x000fe20000000f00 */
[----:B------:R-:W-:Y:S01]  /*65d70*/  IMAD.MOV.U32 R40, RZ, RZ, R103 ;  /* 0x000000ffff287224 */ /* 0x000fe200078e0067 */
[----:B-1----:R-:W4:Y:S04]  /*65d80*/  LDL.LU.64 R104, [R1+0x38c0] ;  /* 0x0038c00001687983 */ /* 0x002f280000300a00 */
        /* <DEDUP_REMOVED lines=8> */
[----:B------:R-:W3:Y:S04]  /*65e10*/  LDL.LU.64 R102, [R1+0x38b8] ;  /* 0x0038b80001667983 */ /* 0x000ee80000300a00 */
[----:B------:R-:W3:Y:S04]  /*65e20*/  LDL.LU.64 R100, [R1+0x38b0] ;  /* 0x0038b00001647983 */ /* 0x000ee80000300a00 */
[----:B------:R1:W-:Y:S04]  /*65e30*/  STL.64 [R1+0x670], R96 ;  /* 0x0006706001007387 */ /* 0x0003e80000100a00 */
[----:B------:R-:W3:Y:S04]  /*65e40*/  LDL.LU.64 R98, [R1+0x38a8] ;  /* 0x0038a80001627983 */ /* 0x000ee80000300a00 */
[----:B-1----:R-:W3:Y:S04]  /*65e50*/  LDL.LU.64 R96, [R1+0x38a0] ;  /* 0x0038a00001607983 */ /* 0x002ee80000300a00 */
[----:B------:R-:W-:Y:S04]  /*65e60*/  STL.64 [R1+0x660], R92 ;  /* 0x0006605c01007387 */ /* 0x000fe80000100a00 */
[----:B------:R1:W-:Y:S01]  /*65e70*/  STL.64 [R1+0x668], R94 ;  /* 0x0006685e01007387 */ /* 0x0003e20000100a00 */
[----:B------:R-:W-:Y:S01]  /*65e80*/  MOV R57, R86 ;  /* 0x0000005600397202 */ /* 0x000fe20000000f00 */
[----:B------:R-:W-:Y:S01]  /*65e90*/  IMAD.MOV.U32 R56, RZ, RZ, R87 ;  /* 0x000000ffff387224 */ /* 0x000fe200078e0057 */
[----:B------:R-:W-:Y:S01]  /*65ea0*/  HMMA.1688.F32.TF32 R72, R80, R66, R72 ;  /* 0x000000425048723c */ /* 0x000fe20000081048 */
[----:B-1----:R-:W3:Y:S04]  /*65eb0*/  LDL.LU.64 R94, [R1+0x3898] ;  /* 0x00389800015e7983 */ /* 0x002ee80000300a00 */
[----:B------:R-:W3:Y:S04]  /*65ec0*/  LDL.LU.64 R92, [R1+0x3890] ;  /* 0x00389000015c7983 */ /* 0x000ee80000300a00 */
[----:B------:R-:W-:Y:S04]  /*65ed0*/  STL.64 [R1+0x650], R88 ;  /* 0x0006505801007387 */ /* 0x000fe80000100a00 */
[----:B------:R1:W-:Y:S04]  /*65ee0*/  STL.64 [R1+0x658], R90 ;  /* 0x0006585a01007387 */ /* 0x0003e80000100a00 */
[----:B-1----:R-:W3:Y:S04]  /*65ef0*/  LDL.LU.64 R90, [R1+0x3888] ;  /* 0x00388800015a7983 */ /* 0x002ee80000300a00 */
[----:B------:R-:W3:Y:S04]  /*65f00*/  LDL.LU.64 R88, [R1+0x3880] ;  /* 0x0038800001587983 */ /* 0x000ee80000300a00 */
[----:B------:R1:W-:Y:S04]  /*65f10*/  STL.64 [R1+0x640], R84 ;  /* 0x0006405401007387 */ /* 0x0003e80000100a00 */
[----:B------:R-:W4:Y:S04]  /*65f20*/  LDL.LU.64 R86, [R1+0x3878] ;  /* 0x0038780001567983 */ /* 0x000f280000300a00 */
[----:B-1----:R-:W4:Y:S04]  /*65f30*/  LDL.LU.64 R84, [R1+0x3870] ;  /* 0x0038700001547983 */ /* 0x002f280000300a00 */
        /* <DEDUP_REMOVED lines=8> */
[C---:B--2---:R-:W-:Y:S08]  /*65fc0*/  HMMA.1688.F32.TF32 R212, R4.reuse, R14, R212 ;  /* 0x0000000e04d4723c */ /* 0x044ff000000810d4 */
[C---:B---3--:R-:W-:Y:S08]  /*65fd0*/  HMMA.1688.F32.TF32 R88, R4.reuse, R22, R88 ;  /* 0x000000160458723c */ /* 0x048ff00000081058 */
[----:B----4-:R-:W-:-:S15]  /*65fe0*/  HMMA.1688.F32.TF32 R76, R4, R10, R76 ;  /* 0x0000000a044c723c */ /* 0x010fde000008104c */
[----:B------:R-:W-:-:S04]  /*65ff0*/  NOP ;  /* 0x0000000000007918 */ /* 0x000fc80000000000 */
[----:B------:R-:W-:Y:S01]  /*66000*/  MOV R69, R76 ;  /* 0x0000004c00457202 */ /* 0x000fe20000000f00 */
[----:B------:R-:W-:Y:S01]  /*66010*/  IMAD.MOV.U32 R68, RZ, RZ, R77 ;  /* 0x000000ffff447224 */ /* 0x000fe200078e004d */
[----:B------:R-:W-:Y:S01]  /*66020*/  MOV R65, R78 ;  /* 0x0000004e00417202 */ /* 0x000fe20000000f00 */
[----:B------:R-:W-:Y:S01]  /*66030*/  IMAD.MOV.U32 R64, RZ, RZ, R79 ;  /* 0x000000ffff407224 */ /* 0x000fe200078e004f */
[----:B------:R-:W-:Y:S01]  /*66040*/  HMMA.1688.F32.TF32 R72, R80, R70, R72 ;  /* 0x000000465048723c */ /* 0x000fe20000081048 */
[----:B------:R-:W-:Y:S04]  /*66050*/  LDS R80, [R0+UR14+0xb180] ;  /* 0x00b1800e00507984 */ /* 0x000fe80008000800 */
[----:B------:R-:W-:Y:S03]  /*66060*/  LDS R82, [R0+UR14+0xb980] ;  /* 0x00b9800e00527984 */ /* 0x000fe60008000800 */
[C---:B------:R-:W-:Y:S01]  /*66070*/  HMMA.1688.F32.TF32 R76, R4.reuse, R18, R84 ;  /* 0x00000012044c723c */ /* 0x040fe20000081054 */
[----:B------:R-:W-:Y:S04]  /*66080*/  LDS R81, [R3+UR14+0xb180] ;  /* 0x00b1800e03517984 */ /* 0x000fe80008000800 */
[----:B------:R-:W1:Y:S03]  /*66090*/  LDS R83, [R3+UR14+0xb980] ;  /* 0x00b9800e03537984 */ /* 0x000e660008000800 */
[----:B------:R-:W-:Y:S03]  /*660a0*/  HMMA.1688.F32.TF32 R84, R4, R26, R92 ;  /* 0x0000001a0454723c */ /* 0x000fe6000008105c */
[----:B------:R-:W-:Y:S04]  /*660b0*/  STL.64 [R1+0x260], R72 ;  /* 0x0002604801007387 */ /* 0x000fe80000100a00 */
[----:B------:R-:W-:Y:S04]  /*660c0*/  STL.64 [R1+0x960], R212 ;  /* 0x000960d401007387 */ /* 0x000fe80000100a00 */
[----:B------:R-:W-:Y:S04]  /*660d0*/  STL.64 [R1+0x968], R214 ;  /* 0x000968d601007387 */ /* 0x000fe80000100a00 */
[----:B------:R-:W-:Y:S04]  /*660e0*/  STL.64 [R1+0x950], R76 ;  /* 0x0009504c01007387 */ /* 0x000fe80000100a00 */
[----:B------:R2:W-:Y:S01]  /*660f0*/  STL.64 [R1+0x958], R78 ;  /* 0x0009584e01007387 */ /* 0x0005e20000100a00 */
[----:B------:R-:W-:Y:S01]  /*66100*/  IMAD.MOV.U32 R60, RZ, RZ, R75 ;  /* 0x000000ffff3c7224 */ /* 0x000fe200078e004b */
[----:B------:R-:W-:-:S02]  /*66110*/  MOV R61, R74 ;  /* 0x0000004a003d7202 */ /* 0x000fc40000000f00 */
[----:B------:R-:W-:Y:S01]  /*66120*/  LDS R73, [R252+UR14+0xb180] ;  /* 0x00b1800efc497984 */ /* 0x000fe20008000800 */
        /* <DEDUP_REMOVED lines=28> */
[----:B------:R-:W-:-:S15]  /*662f0*/  HMMA.1688.F32.TF32 R4, R4, R70, R136 ;  /* 0x000000460404723c */ /* 0x000fde0000081088 */
[----:B------:R-:W-:-:S04]  /*66300*/  NOP ;  /* 0x0000000000007918 */ /* 0x000fc80000000000 */
[----:B------:R-:W-:Y:S01]  /*66310*/  MOV R135, R4 ;  /* 0x0000000400877202 */ /* 0x000fe20000000f00 */
[----:B------:R-:W-:Y:S01]  /*66320*/  IMAD.MOV.U32 R134, RZ, RZ, R5 ;  /* 0x000000ffff867224 */ /* 0x000fe200078e0005 */
[----:B------:R-:W-:Y:S01]  /*66330*/  MOV R133, R6 ;  /* 0x0000000600857202 */ /* 0x000fe20000000f00 */
[----:B------:R-:W-:Y:S02]  /*66340*/  IMAD.MOV.U32 R132, RZ, RZ, R7 ;  /* 0x000000ffff847224 */ /* 0x000fe400078e0007 */
[----:B-1----:R-:W-:Y:S01]  /*66350*/  HMMA.1688.F32.TF32 R4, R80, R18, R148 ;  /* 0x000000125004723c */ /* 0x002fe20000081094 */
[----:B------:R-:W-:Y:S04]  /*66360*/  STL.64 [R1+0x8b0], R88 ;  /* 0x0008b05801007387 */ /* 0x000fe80000100a00 */
[----:B------:R-:W-:-:S14]  /*66370*/  STL.64 [R1+0x8b8], R90 ;  /* 0x0008b85a01007387 */ /* 0x000fdc0000100a00 */
[----:B------:R-:W-:Y:S01]  /*66380*/  MOV R139, R4 ;  /* 0x00000004008b7202 */ /* 0x000fe20000000f00 */
[----:B------:R-:W-:Y:S01]  /*66390*/  IMAD.MOV.U32 R138, RZ, RZ, R5 ;  /* 0x000000ffff8a7224 */ /* 0x000fe200078e0005 */
[----:B------:R-:W-:Y:S01]  /*663a0*/  MOV R137, R6 ;  /* 0x0000000600897202 */ /* 0x000fe20000000f00 */
[----:B------:R-:W-:Y:S02]  /*663b0*/  IMAD.MOV.U32 R136, RZ, RZ, R7 ;  /* 0x000000ffff887224 */ /* 0x000fe400078e0007 */
[----:B------:R-:W-:Y:S01]  /*663c0*/  HMMA.1688.F32.TF32 R4, R80, R22, R152 ;  /* 0x000000165004723c */ /* 0x000fe20000081098 */
[----:B------:R-:W-:Y:S01]  /*663d0*/  STL.64 [R1+0x8a0], R84 ;  /* 0x0008a05401007387 */ /* 0x000fe20000100a00 */
[----:B------:R-:W-:Y:S01]  /*663e0*/  MOV R131, R76 ;  /* 0x0000004c00837202 */ /* 0x000fe20000000f00 */
[----:B------:R-:W-:Y:S02]  /*663f0*/  IMAD.MOV.U32 R130, RZ, RZ, R77 ;  /* 0x000000ffff827224 */ /* 0x000fe400078e004d */
[----:B------:R1:W-:Y:S01]  /*66400*/  STL.64 [R1+0x8a8], R86 ;  /* 0x0008a85601007387 */ /* 0x0003e20000100a00 */
[----:B------:R-:W-:Y:S01]  /*66410*/  MOV R129, R78 ;  /* 0x0000004e00817202 */ /* 0x000fe20000000f00 */
[----:B------:R-:W-:-:S02]  /*66420*/  IMAD.MOV.U32 R128, RZ, RZ, R79 ;  /* 0x000000ffff807224 */ /* 0x000fc400078e004f */
[C---:B------:R-:W-:Y:S08]  /*66430*/  HMMA.1688.F32.TF32 R76, R80.reuse, R14, R144 ;  /* 0x0000000e504c723c */ /* 0x040ff00000081090 */
[----:B-1----:R-:W-:Y:S02]  /*66440*/  HMMA.1688.F32.TF32 R84, R80, R10, R140 ;  /* 0x0000000a5054723c */ /* 0x002fe4000008108c */
[----:B------:R-:W-:Y:S01]  /*66450*/  MOV R143, R4 ;  /* 0x00000004008f7202 */ /* 0x000fe20000000f00 */
[----:B------:R-:W-:Y:S01]  /*66460*/  IMAD.MOV.U32 R142, RZ, RZ, R5 ;  /* 0x000000ffff8e7224 */ /* 0x000fe200078e0005 */
[----:B------:R-:W-:Y:S01]  /*66470*/  MOV R141, R6 ;  /* 0x00000006008d7202 */ /* 0x000fe20000000f00 */
[----:B------:R-:W-:-:S03]  /*66480*/  IMAD.MOV.U32 R140, RZ, RZ, R7 ;  /* 0x000000ffff8c7224 */ /* 0x000fc600078e0007 */
[----:B------:R-:W-:Y:S11]  /*66490*/  HMMA.1688.F32.TF32 R4, R80, R26, R156 ;  /* 0x0000001a5004723c */ /* 0x000ff6000008109c */
[----:B------:R1:W-:Y:S04]  /*664a0*/  STL.64 [R1+0x5f0], R84 ;  /* 0x0005f05401007387 */ /* 0x0003e80000100a00 */
[----:B------:R-:W-:Y:S04]  /*664b0*/  STL.64 [R1+0x5f8], R86 ;  /* 0x0005f85601007387 */ /* 0x000fe80000100a00 */
[----:B------:R2:W-:Y:S04]  /*664c0*/  STL.64 [R1+0x5e0], R76 ;  /* 0x0005e04c01007387 */ /* 0x0005e80000100a00 */
[----:B------:R3:W-:Y:S01]  /*664d0*/  STL.64 [R1+0x5e8], R78 ;  /* 0x0005e84e01007387 */ /* 0x0007e20000100a00 */
[----:B-1----:R-:W-:-:S02]  /*664e0*/  MOV R84, R170 ;  /* 0x000000aa00547202 */ /* 0x002fc40000000f00 */
[----:B--2---:R-:W-:Y:S02]  /*664f0*/  MOV R76, R174 ;  /* 0x000000ae004c7202 */ /* 0x004fe40000000f00 */
[----:B------:R-:W2:Y:S01]  /*66500*/  LDL.LU R174, [R1+0x384c] ;  /* 0x00384c0001ae7983 */ /* 0x000ea20000300800 */
[----:B------:R-:W-:Y:S01]  /*66510*/  IMAD.MOV.U32 R77, RZ, RZ, R175 ;  /* 0x000000ffff4d7224 */ /* 0x000fe200078e00af */
[----:B---3--:R-:W-:Y:S02]  /*66520*/  MOV R78, R168 ;  /* 0x000000a8004e7202 */ /* 0x008fe40000000f00 */
[----:B------:R-:W-:Y:S01]  /*66530*/  STL.64 [R1+0x5b0], R4 ;  /* 0x0005b00401007387 */ /* 0x000fe20000100a00 */
[----:B------:R-:W-:-:S03]  /*66540*/  IMAD.MOV.U32 R79, RZ, RZ, R169 ;  /* 0x000000ffff4f7224 */ /* 0x000fc600078e00a9 */
[----:B------:R-:W-:Y:S01]  /*66550*/  STL.64 [R1+0x5b8], R6 ;  /* 0x0005b80601007387 */ /* 0x000fe20000100a00 */
[----:B------:R-:W-:-:S03]  /*66560*/  IMAD.MOV.U32 R85, RZ, RZ, R164 ;  /* 0x000000ffff557224 */ /* 0x000fc600078e00a4 */
[----:B------:R-:W2:Y:S01]  /*66570*/  LDL.LU R175, [R1+0x3848] ;  /* 0x0038480001af7983 */ /* 0x000ea20000300800 */
[----:B------:R-:W-:-:S03]  /*66580*/  MOV R86, R165 ;  /* 0x000000a500567202 */ /* 0x000fc60000000f00 */
[----:B------:R-:W3:Y:S01]  /*66590*/  LDL.LU R168, [R1+0x3844] ;  /* 0x0038440001a87983 */ /* 0x000ee20000300800 */
[----:B------:R-:W-:-:S03]  /*665a0*/  IMAD.MOV.U32 R87, RZ, RZ, R166 ;  /* 0x000000ffff577224 */ /* 0x000fc600078e00a6 */
[----:B------:R-:W3:Y:S01]  /*665b0*/  LDL.LU R169, [R1+0x3840] ;  /* 0x0038400001a97983 */ /* 0x000ee20000300800 */
[----:B------:R-:W-:-:S03]  /*665c0*/  MOV R88, R160 ;  /* 0x000000a000587202 */ /* 0x000fc60000000f00 */
[----:B------:R-:W3:Y:S01]  /*665d0*/  LDL.LU R170, [R1+0x383c] ;  /* 0x00383c0001aa7983 */ /* 0x000ee20000300800 */
[----:B------:R-:W-:-:S03]  /*665e0*/  IMAD.MOV.U32 R89, RZ, RZ, R161 ;  /* 0x000000ffff597224 */ /* 0x000fc600078e00a1 */
[----:B------:R-:W4:Y:S01]  /*665f0*/  LDL.LU R164, [R1+0x3838] ;  /* 0x0038380001a47983 */ /* 0x000f220000300800 */
[----:B------:R-:W-:-:S03]  /*66600*/  MOV R90, R162 ;  /* 0x000000a2005a7202 */ /* 0x000fc60000000f00 */
[----:B------:R-:W4:Y:S01]  /*66610*/  LDL.LU R165, [R1+0x3834] ;  /* 0x0038340001a57983 */ /* 0x000f220000300800 */
[----:B------:R-:W-:-:S03]  /*66620*/  IMAD.MOV.U32 R91, RZ, RZ, R163 ;  /* 0x000000ffff5b7224 */ /* 0x000fc600078e00a3 */
[----:B------:R-:W4:Y:S04]  /*66630*/  LDL.LU R166, [R1+0x3830] ;  /* 0x0038300001a67983 */ /* 0x000f280000300800 */
[----:B------:R-:W3:Y:S04]  /*66640*/  LDL.LU R160, [R1+0x382c] ;  /* 0x00382c0001a07983 */ /* 0x000ee80000300800 */
[----:B------:R-:W3:Y:S04]  /*66650*/  LDL.LU R161, [R1+0x3828] ;  /* 0x0038280001a17983 */ /* 0x000ee80000300800 */
[----:B------:R-:W3:Y:S04]  /*66660*/  LDL.LU R162, [R1+0x3824] ;  /* 0x0038240001a27983 */ /* 0x000ee80000300800 */
[----:B------:R-:W3:Y:S01]  /*66670*/  LDL.LU R163, [R1+0x3820] ;  /* 0x0038200001a37983 */ /* 0x000ee20000300800 */
[----:B------:R-:W-:-:S03]  /*66680*/  MOV R212, R167 ;  /* 0x000000a700d47202 */ /* 0x000fc60000000f00 */
[----:B------:R-:W4:Y:S04]  /*66690*/  LDL.LU R92, [R1+0x540] ;  /* 0x00054000015c7983 */ /* 0x000f280000300800 */
[----:B------:R-:W4:Y:S04]  /*666a0*/  LDL.LU R93, [R1+0x544] ;  /* 0x00054400015d7983 */ /* 0x000f280000300800 */
[----:B------:R-:W4:Y:S04]  /*666b0*/  LDL.LU R94, [R1+0x548] ;  /* 0x00054800015e7983 */ /* 0x000f280000300800 */
[----:B------:R-:W4:Y:S04]  /*666c0*/  LDL.LU R95, [R1+0x54c] ;  /* 0x00054c00015f7983 */ /* 0x000f280000300800 */
[----:B------:R-:W4:Y:S01]  /*666d0*/  LDL.LU R167, [R1+0x381c] ;  /* 0x00381c0001a77983 */ /* 0x000f220000300800 */
[----:B------:R-:W-:Y:S01]  /*666e0*/  IMAD.MOV.U32 R213, RZ, RZ, R171 ;  /* 0x000000ffffd57224 */ /* 0x000fe200078e00ab */
[----:B------:R-:W-:-:S02]  /*666f0*/  MOV R214, R178 ;  /* 0x000000b200d67202 */ /* 0x000fc40000000f00 */
[----:B------:R-:W4:Y:S01]  /*66700*/  LDL.LU R171, [R1+0x3818] ;  /* 0x0038180001ab7983 */ /* 0x000f220000300800 */
[----:B------:R-:W-:-:S03]  /*66710*/  IMAD.MOV.U32 R215, RZ, RZ, R179 ;  /* 0x000000ffffd77224 */ /* 0x000fc600078e00b3 */
[----:B------:R-:W4:Y:S04]  /*66720*/  LDL.LU R178, [R1+0x3814] ;  /* 0x0038140001b27983 */ /* 0x000f280000300800 */
[----:B------:R-:W4:Y:S01]  /*66730*/  LDL.LU R179, [R1+0x3810] ;  /* 0x0038100001b37983 */ /* 0x000f220000300800 */
[----:B------:R-:W-:-:S05]  /*66740*/  LOP3.LUT R75, R0, 0x40, RZ, 0x3c, !PT ;  /* 0x00000040004b7812 */ /* 0x000fca00078e3cff */
[----:B------:R-:W-:Y:S04]  /*66750*/  LDS R72, [R75+UR14+0xb180] ;  /* 0x00b1800e4b487984 */ /* 0x000fe80008000800 */
[----:B------:R-:W-:Y:S04]  /*66760*/  LDS R74, [R75+UR14+0xb980] ;  /* 0x00b9800e4b4a7984 */ /* 0x000fe80008000800 */
[----:B------:R-:W1:Y:S01]  /*66770*/  LDS R75, [R252+UR14+0xb980] ;  /* 0x00b9800efc4b7984 */ /* 0x000e620008000800 */
[----:B------:R-:W-:Y:S01]  /*66780*/  MOV R108, R12 ;  /* 0x0000000c006c7202 */ /* 0x000fe20000000f00 */
[----:B------:R-:W-:Y:S01]  /*66790*/  IMAD.MOV.U32 R109, RZ, RZ, R13 ;  /* 0x000000ffff6d7224 */ /* 0x000fe200078e000d */
[----:B------:R-:W-:Y:S01]  /*667a0*/  MOV R110, R9 ;  /* 0x00000009006e7202 */ /* 0x000fe20000000f00 */
[----:B-1----:R-:W-:Y:S08]  /*667b0*/  HMMA.1688.F32.TF32 R88, R72, R58, R88 ;  /* 0x0000003a4858723c */ /* 0x002ff00000081058 */
[C---:B--2---:R-:W-:Y:S08]  /*667c0*/  HMMA.1688.F32.TF32 R100, R80.reuse, R42, R172 ;  /* 0x0000002a5064723c */ /* 0x044ff000000810ac */
[----:B---3--:R-:W-:-:S15]  /*667d0*/  HMMA.1688.F32.TF32 R4, R80, R30, R160 ;  /* 0x0000001e5004723c */ /* 0x008fde00000810a0 */
[----:B------:R-:W-:-:S04]  /*667e0*/  NOP ;  /* 0x0000000000007918 */ /* 0x000fc80000000000 */
[----:B------:R-:W-:Y:S01]  /*667f0*/  MOV R147, R4 ;  /* 0x0000000400937202 */ /* 0x000fe20000000f00 */
[----:B------:R-:W-:Y:S01]  /*66800*/  IMAD.MOV.U32 R146, RZ, RZ, R5 ;  /* 0x000000ffff927224 */ /* 0x000fe200078e0005 */
[----:B------:R-:W-:Y:S01]  /*66810*/  MOV R145, R6 ;  /* 0x0000000600917202 */ /* 0x000fe20000000f00 */
[----:B------:R-:W-:Y:S02]  /*66820*/  IMAD.MOV.U32 R144, RZ, RZ, R7 ;  /* 0x000000ffff907224 */ /* 0x000fe400078e0007 */
[C---:B----4-:R-:W-:Y:S08]  /*66830*/  HMMA.1688.F32.TF32 R4, R80.reuse, R34, R164 ;  /* 0x000000225004723c */ /* 0x050ff000000810a4 */
[C---:B------:R-:W-:Y:S11]  /*66840*/  HMMA.1688.F32.TF32 R96, R80.reuse, R38, R168 ;  /* 0x000000265060723c */ /* 0x040ff600000810a8 */
[----:B------:R-:W-:Y:S04]  /*66850*/  STL.64 [R1+0x590], R4 ;  /* 0x0005900401007387 */ /* 0x000fe80000100a00 */
[----:B------:R1:W-:Y:S02]  /*66860*/  STL.64 [R1+0x598], R6 ;  /* 0x0005980601007387 */ /* 0x0003e40000100a00 */
[C---:B-1----:R-:W-:Y:S02]  /*66870*/  HMMA.1688.F32.TF32 R4, R80.reuse, R46, R176 ;  /* 0x0000002e5004723c */ /* 0x042fe400000810b0 */
[----:B------:R-:W-:Y:S04]  /*66880*/  STL.64 [R1+0x580], R96 ;  /* 0x0005806001007387 */ /* 0x000fe80000100a00 */
[----:B------:R1:W-:Y:S04]  /*66890*/  STL.64 [R1+0x588], R98 ;  /* 0x0005886201007387 */ /* 0x0003e80000100a00 */
[----:B------:R-:W-:Y:S04]  /*668a0*/  STL.64 [R1+0x400], R100 ;  /* 0x0004006401007387 */ /* 0x000fe80000100a00 */
[----:B------:R2:W-:Y:S01]  /*668b0*/  STL.64 [R1+0x408], R102 ;  /* 0x0004086601007387 */ /* 0x0005e20000100a00 */
[C---:B-1----:R-:W-:Y:S04]  /*668c0*/  HMMA.1688.F32.TF32 R96, R80.reuse, R50, R180 ;  /* 0x000000325060723c */ /* 0x042fe800000810b4 */
[----:B------:R-:W-:Y:S04]  /*668d0*/  STL.64 [R1+0x420], R4 ;  /* 0x0004200401007387 */ /* 0x000fe80000100a00 */
[----:B------:R1:W-:Y:S01]  /*668e0*/  STL.64 [R1+0x428], R6 ;  /* 0x0004280601007387 */ /* 0x0003e20000100a00 */
[C---:B--2---:R-:W-:Y:S08]  /*668f0*/  HMMA.1688.F32.TF32 R100, R80.reuse, R54, R184 ;  /* 0x000000365064723c */ /* 0x044ff000000810b8 */
[C---:B-1----:R-:W-:Y:S02]  /*66900*/  HMMA.1688.F32.TF32 R4, R80.reuse, R58, R188 ;  /* 0x0000003a5004723c */ /* 0x042fe400000810bc */
[----:B------:R-:W-:Y:S04]  /*66910*/  STL.64 [R1+0x440], R96 ;  /* 0x0004406001007387 */ /* 0x000fe80000100a00 */
[----:B------:R1:W-:Y:S05]  /*66920*/  STL.64 [R1+0x448], R98 ;  /* 0x0004486201007387 */ /* 0x0003ea0000100a00 */
        /* <DEDUP_REMOVED lines=10> */
[C---:B------:R-:W-:Y:S03]  /*669d0*/  HMMA.1688.F32.TF32 R80, R72.reuse, R14, R208 ;  /* 0x0000000e4850723c */ /* 0x040fe600000810d0 */
[----:B------:R-:W-:Y:S04]  /*669e0*/  STL.64 [R1+0x4b8], R102 ;  /* 0x0004b86601007387 */ /* 0x000fe80000100a00 */
[----:B------:R-:W-:Y:S01]  /*669f0*/  LDS R14, [R0+UR14+0xc800] ;  /* 0x00c8000e000e7984 */ /* 0x000fe20008000800 */
[C---:B-1----:R-:W-:Y:S03]  /*66a00*/  HMMA.1688.F32.TF32 R96, R72.reuse, R10, R204 ;  /* 0x0000000a4860723c */ /* 0x042fe600000810cc */
[----:B------:R-:W-:Y:S04]  /*66a10*/  STL.64 [R1+0x4a0], R4 ;  /* 0x0004a00401007387 */ /* 0x000fe80000100a00 */
[----:B------:R1:W-:Y:S04]  /*66a20*/  STL.64 [R1+0x4a8], R6 ;  /* 0x0004a80601007387 */ /* 0x0003e80000100a00 */
[----:B------:R-:W-:Y:S01]  /*66a30*/  LDS R15, [R3+UR14+0xc800] ;  /* 0x00c8000e030f7984 */ /* 0x000fe20008000800 */
[C---:B-1----:R-:W-:Y:S07]  /*66a40*/  HMMA.1688.F32.TF32 R4, R72.reuse, R18, R216 ;  /* 0x000000124804723c */ /* 0x042fee00000810d8 */
[----:B------:R-:W-:Y:S04]  /*66a50*/  STL.64 [R1+0x4c0], R96 ;  /* 0x0004c06001007387 */ /* 0x000fe80000100a00 */
[----:B------:R1:W-:Y:S04]  /*66a60*/  STL.64 [R1+0x4c8], R98 ;  /* 0x0004c86201007387 */ /* 0x0003e80000100a00 */
[----:B------:R-:W-:Y:S04]  /*66a70*/  STL.64 [R1+0x570], R80 ;  /* 0x0005705001007387 */ /* 0x000fe80000100a00 */
[----:B------:R2:W-:Y:S01]  /*66a80*/  STL.64 [R1+0x578], R82 ;  /* 0x0005785201007387 */ /* 0x0005e20000100a00 */
[C---:B-1----:R-:W-:Y:S03]  /*66a90*/  HMMA.1688.F32.TF32 R96, R72.reuse, R22, R220 ;  /* 0x000000164860723c */ /* 0x042fe600000810dc */
[----:B------:R-:W-:Y:S04]  /*66aa0*/  LDS R19, [R252+UR14+0xc800] ;  /* 0x00c8000efc137984 */ /* 0x000fe80008000800 */
[----:B------:R-:W-:Y:S01]  /*66ab0*/  STL.64 [R1+0x560], R4 ;  /* 0x0005600401007387 */ /* 0x000fe20000100a00 */
[C---:B--2---:R-:W-:Y:S03]  /*66ac0*/  HMMA.1688.F32.TF32 R80, R72.reuse, R26, R224 ;  /* 0x0000001a4850723c */ /* 0x044fe600000810e0 */
[----:B------:R1:W-:Y:S05]  /*66ad0*/  STL.64 [R1+0x568], R6 ;  /* 0x0005680601007387 */ /* 0x0003ea0000100a00 */
        /* <DEDUP_REMOVED lines=18> */
[----:B------:R1:W-:Y:S04]  /*66c00*/  STL.64 [R1+0x488], R6 ;  /* 0x0004880601007387 */ /* 0x0003e80000100a00 */
[----:B------:R-:W-:Y:S04]  /*66c10*/  LDS R246, [R0+UR14+0xc980] ;  /* 0x00c9800e00f67984 */ /* 0x000fe80008000800 */
[----:B------:R-:W-:Y:S01]  /*66c20*/  LDS R245, [R3+UR14+0xc180] ;  /* 0x00c1800e03f57984 */ /* 0x000fe20008000800 */
[C---:B-1----:R-:W-:Y:S03]  /*66c30*/  HMMA.1688.F32.TF32 R4, R72.reuse, R54, R92 ;  /* 0x000000364804723c */ /* 0x042fe6000008105c */
[----:B------:R-:W-:Y:S04]  /*66c40*/  STL.64 [R1+0x450], R96 ;  /* 0x0004506001007387 */ /* 0x000fe80000100a00 */
[----:B------:R-:W-:Y:S04]  /*66c50*/  STL.64 [R1+0x458], R98 ;  /* 0x0004586201007387 */ /* 0x000fe80000100a00 */
[----:B------:R-:W-:Y:S04]  /*66c60*/  STL.64 [R1+0x430], R80 ;  /* 0x0004305001007387 */ /* 0x000fe80000100a00 */
[----:B------:R1:W-:Y:S04]  /*66c70*/  STL.64 [R1+0x438], R82 ;  /* 0x0004385201007387 */ /* 0x0003e80000100a00 */
[----:B------:R-:W-:Y:S04]  /*66c80*/  LDS R247, [R3+UR14+0xc980] ;  /* 0x00c9800e03f77984 */ /* 0x000fe80008000800 */
[----:B------:R-:W-:Y:S01]  /*66c90*/  STL.64 [R1+0x410], R4 ;  /* 0x0004100401007387 */ /* 0x000fe20000100a00 */
[C---:B-1----:R-:W-:Y:S03]  /*66ca0*/  HMMA.1688.F32.TF32 R80, R72.reuse, R62, R84 ;  /* 0x0000003e4850723c */ /* 0x042fe60000081054 */
[----:B------:R1:W-:Y:S05]  /*66cb0*/  STL.64 [R1+0x418], R6 ;  /* 0x0004180601007387 */ /* 0x0003ea0000100a00 */
[----:B-1----:R-:W-:Y:S01]  /*66cc0*/  HMMA.1688.F32.TF32 R4, R72, R66, R76 ;  /* 0x000000424804723c */ /* 0x002fe2000008104c */
[----:B------:R-:W-:Y:S04]  /*66cd0*/  STL.64 [R1+0x3f0], R88 ;  /* 0x0003f05801007387 */ /* 0x000fe80000100a00 */
[----:B------:R-:W-:Y:S06]  /*66ce0*/  STL.64 [R1+0x3f8], R90 ;  /* 0x0003f85a01007387 */ /* 0x000fec0000100a00 */
[----:B------:R-:W-:Y:S04]  /*66cf0*/  STL.64 [R1+0x210], R80 ;  /* 0x0002105001007387 */ /* 0x000fe80000100a00 */
[----:B------:R-:W-:Y:S04]  /*66d00*/  STL.64 [R1+0x218], R82 ;  /* 0x0002185201007387 */ /* 0x000fe80000100a00 */
[----:B------:R-:W-:Y:S04]  /*66d10*/  STL.64 [R1+0x100], R4 ;  /* 0x0001000401007387 */ /* 0x000fe80000100a00 */
[----:B------:R-:W-:Y:S04]  /*66d20*/  STL.64 [R1+0x108], R6 ;  /* 0x0001080601007387 */ /* 0x000fe80000100a00 */
[----:B------:R-:W2:Y:S01]  /*66d30*/  LDL.LU R12, [R1+0x380c] ;  /* 0x00380c00010c7983 */ /* 0x000ea20000300800 */
[----:B------:R-:W-:-:S03]  /*66d40*/  IMAD.MOV.U32 R85, RZ, RZ, R2 ;  /* 0x000000ffff557224 */ /* 0x000fc600078e0002 */
[----:B------:R-:W3:Y:S04]  /*66d50*/  LDL.LU R13, [R1+0x3808] ;  /* 0x00380800010d7983 */ /* 0x000ee80000300800 */
[----:B------:R-:W4:Y:S04]  /*66d60*/  LDL.LU R9, [R1+0x3804] ;  /* 0x0038040001097983 */ /* 0x000f280000300800 */
[----:B------:R-:W2:Y:S04]  /*66d70*/  LDL.LU R111, [R1+0xdc] ;  /* 0x0000dc00016f7983 */ /* 0x000ea80000300800 */
[----:B------:R-:W2:Y:S04]  /*66d80*/  LDL.LU R84, [R1+0xe0] ;  /* 0x0000e00001547983 */ /* 0x000ea80000300800 */
[----:B------:R-:W2:Y:S01]  /*66d90*/  LDL.LU R2, [R1+0x3800] ;  /* 0x0038000001027983 */ /* 0x000ea20000300800 */
[----:B------:R-:W-:Y:S01]  /*66da0*/  IMAD.MOV.U32 R79, RZ, RZ, R8 ;  /* 0x000000ffff4f7224 */ /* 0x000fe200078e0008 */
[----:B------:R-:W-:-:S15]  /*66db0*/  HMMA.1688.F32.TF32 R248, R72, R70, R212 ;  /* 0x0000004648f8723c */ /* 0x000fde00000810d4 */
[----:B------:R-:W-:-:S04]  /*66dc0*/  NOP ;  /* 0x0000000000007918 */ /* 0x000fc80000000000 */
[----:B------:R-:W-:Y:S04]  /*66dd0*/  STL [R1+0x37cc], R248 ;  /* 0x0037ccf801007387 */ /* 0x000fe80000100800 */
[----:B------:R-:W-:Y:S04]  /*66de0*/  STL [R1+0x37c8], R249 ;  /* 0x0037c8f901007387 */ /* 0x000fe80000100800 */
[----:B------:R-:W-:Y:S04]  /*66df0*/  STL [R1+0x37c4], R250 ;  /* 0x0037c4fa01007387 */ /* 0x000fe80000100800 */
[----:B------:R-:W-:Y:S01]  /*66e00*/  STL [R1+0x37c0], R251 ;  /* 0x0037c0fb01007387 */ /* 0x000fe20000100800 */
[----:B------:R-:W-:Y:S01]  /*66e10*/  MOV R86, R17 ;  /* 0x0000001100567202 */ /* 0x000fe20000000f00 */
[----:B------:R-:W-:-:S02]  /*66e20*/  IMAD.MOV.U32 R87, RZ, RZ, R16 ;  /* 0x000000ffff577224 */ /* 0x000fc400078e0010 */
[----:B------:R-:W-:Y:S01]  /*66e30*/  LDS R17, [R252+UR14+0xc000] ;  /* 0x00c0000efc117984 */ /* 0x000fe20008000800 */
[----:B----4-:R-:W-:-:S03]  /*66e40*/  MOV R78, R9 ;  /* 0x00000009004e7202 */ /* 0x010fc60000000f00 */
[----:B--2---:R-:W1:Y:S04]  /*66e50*/  LDSM.16.M88.4 R8, [R2+UR14+0x20180] ;  /* 0x0201800e0208783b */ /* 0x004e680008000200 */
[----:B------:R-:W2:Y:S04]  /*66e60*/  LDSM.16.M88.4 R4, [R2+UR14+0x21180] ;  /* 0x0211800e0204783b */ /* 0x000ea80008000200 */
[----:B------:R-:W4:Y:S04]  /*66e70*/  LDSM.16.M88.4 R240, [R2+UR14+0x22180] ;  /* 0x0221800e02f0783b */ /* 0x000f280008000200 */
[----:B------:R-:W1:Y:S04]  /*66e80*/  LDSM.16.M88.4 R236, [R2+UR14+0x23180] ;  /* 0x0231800e02ec783b */ /* 0x000e680008000200 */
[----:B------:R-:W1:Y:S04]  /*66e90*/  LDSM.16.M88.4 R232, [R2+UR14+0x24180] ;  /* 0x0241800e02e8783b */ /* 0x000e680008000200 */
[----:B------:R-:W1:Y:S01]  /*66ea0*/  LDSM.16.M88.4 R228, [R2+UR14+0x25180] ;  /* 0x0251800e02e4783b */ /* 0x000e620008000200 */
[----:B---3--:R-:W-:Y:S01]  /*66eb0*/  MOV R76, R13 ;  /* 0x0000000d004c7202 */ /* 0x008fe20000000f00 */
[----:B------:R-:W-:-:S02]  /*66ec0*/  IMAD.MOV.U32 R77, RZ, RZ, R12 ;  /* 0x000000ffff4d7224 */ /* 0x000fc400078e000c */
[----:B------:R-:W-:Y:S04]  /*66ed0*/  LDSM.16.M88.4 R224, [R2+UR14+0x26180] ;  /* 0x0261800e02e0783b */ /* 0x000fe80008000200 */
[----:B------:R-:W-:Y:S04]  /*66ee0*/  LDSM.16.M88.4 R220, [R2+UR14+0x27180] ;  /* 0x0271800e02dc783b */ /* 0x000fe80008000200 */
[----:B------:R-:W-:Y:S04]  /*66ef0*/  LDS R12, [R0+UR14+0xc000] ;  /* 0x00c0000e000c7984 */ /* 0x000fe80008000800 */
[----:B------:R-:W3:Y:S04]  /*66f00*/  LDS R13, [R3+UR14+0xc000] ;  /* 0x00c0000e030d7984 */ /* 0x000ee80008000800 */
[----:B------:R-:W2:Y:S04]  /*66f10*/  LDSM.16.M88.4 R216, [R2+UR14+0x28180] ;  /* 0x0281800e02d8783b */ /* 0x000ea80008000200 */
[----:B------:R-:W3:Y:S04]  /*66f20*/  LDSM.16.M88.4 R212, [R2+UR14+0x29180] ;  /* 0x0291800e02d4783b */ /* 0x000ee80008000200 */
[----:B------:R-:W3:Y:S04]  /*66f30*/  LDSM.16.M88.4 R208, [R2+UR14+0x2a180] ;  /* 0x02a1800e02d0783b */ /* 0x000ee80008000200 */
[----:B------:R-:W3:Y:S04]  /*66f40*/  LDSM.16.M88.4 R204, [R2+UR14+0x2b180] ;  /* 0x02b1800e02cc783b */ /* 0x000ee80008000200 */
[----:B------:R-:W3:Y:S04]  /*66f50*/  LDSM.16.M88.4 R200, [R2+UR14+0x2c180] ;  /* 0x02c1800e02c8783b */ /* 0x000ee80008000200 */
[----:B------:R-:W3:Y:S04]  /*66f60*/  LDSM.16.M88.4 R196, [R2+UR14+0x2d180] ;  /* 0x02d1800e02c4783b */ /* 0x000ee80008000200 */
[----:B------:R-:W3:Y:S04]  /*66f70*/  LDSM.16.M88.4 R192, [R2+UR14+0x2e180] ;  /* 0x02e1800e02c0783b */ /* 0x000ee80008000200 */
[----:B------:R-:W3:Y:S04]  /*66f80*/  LDSM.16.M88.4 R188, [R2+UR14+0x2f180] ;  /* 0x02f1800e02bc783b */ /* 0x000ee80008000200 */
[----:B-1----:R-:W-:Y:S04]  /*66f90*/  STL [R1+0x37b8], R10 ;  /* 0x0037b80a01007387 */ /* 0x002fe80000100800 */
[----:B------:R-:W-:Y:S04]  /*66fa0*/  STL [R1+0x37b4], R11 ;  /* 0x0037b40b01007387 */ /* 0x000fe80000100800 */
[----:B--2---:R-:W-:Y:S04]  /*66fb0*/  STL [R1+0x37bc], R6 ;  /* 0x0037bc0601007387 */ /* 0x004fe80000100800 */
        /* <DEDUP_REMOVED lines=9> */
[C---:B---3--:R-:W-:Y:S03]  /*67050*/  HMMA.1688.F32.TF32 R72, R12.reuse, R8, R76 ;  /* 0x000000080c48723c */ /* 0x048fe6000008104c */
        /* <DEDUP_REMOVED lines=22> */
[----:B------:R-:W-:Y:S04]  /*671c0*/  STL.64 [R1+0xf0], R72 ;  /* 0x0000f04801007387 */ /* 0x000fe80000100a00 */
[----:B------:R1:W-:Y:S04]  /*671d0*/  STL.64 [R1+0xf8], R74 ;  /* 0x0000f84a01007387 */ /* 0x0003e80000100a00 */
[----:B------:R-:W2:Y:S04]  /*671e0*/  LDL.LU R77, [R1+0xc4] ;  /* 0x0000c400014d7983 */ /* 0x000ea80000300800 */
[----:B------:R-:W2:Y:S04]  /*671f0*/  LDL.LU R78, [R1+0xc8] ;  /* 0x0000c800014e7983 */ /* 0x000ea80000300800 */
[----:B------:R-:W2:Y:S01]  /*67200*/  LDL.LU R79, [R1+0xcc] ;  /* 0x0000cc00014f7983 */ /* 0x000ea20000300800 */
[----:B-1----:R-:W-:Y:S03]  /*67210*/  HMMA.1688.F32.TF32 R72, R12, R4, R84 ;  /* 0x000000040c48723c */ /* 0x002fe60000081054 */
[----:B------:R-:W3:-:S15]  /*67220*/  LDL.LU R92, [R1+0x80] ;  /* 0x00008000015c7983 */ /* 0x000ede0000300800 */
[----:B------:R-:W-:Y:S01]  /*67230*/  NOP ;  /* 0x0000000000007918 */ /* 0x000fe20000000000 */
[----:B------:R-:W-:Y:S04]  /*67240*/  STL.64 [R1+0xe0], R72 ;  /* 0x0000e04801007387 */ /* 0x000fe80000100a00 */
        /* <DEDUP_REMOVED lines=24> */
[----:B-1----:R-:W-:-:S15]  /*673d0*/  HMMA.1688.F32.TF32 R72, R12, R240, R108 ;  /* 0x000000f00c48723c */ /* 0x002fde000008106c */
[----:B------:R-:W-:-:S04]  /*673e0*/  NOP ;  /* 0x0000000000007918 */ /* 0x000fc80000000000 */
[----:B------:R-:W-:Y:S01]  /*673f0*/  MOV R230, R72 ;  /* 0x0000004800e67202 */ /* 0x000fe20000000f00 */
[----:B------:R-:W-:Y:S01]  /*67400*/  IMAD.MOV.U32 R231, RZ, RZ, R73 ;  /* 0x000000ffffe77224 */ /* 0x000fe200078e0049 */
[----:B------:R-:W-:Y:S01]  /*67410*/  MOV R234, R74 ;  /* 0x0000004a00ea7202 */ /* 0x000fe20000000f00 */
[----:B------:R-:W-:Y:S02]  /*67420*/  IMAD.MOV.U32 R235, RZ, RZ, R75 ;  /* 0x000000ffffeb7224 */ /* 0x000fe400078e004b */
[----:B--2---:R-:W-:Y:S01]  /*67430*/  HMMA.1688.F32.TF32 R72, R12, R236, R76 ;  /* 0x000000ec0c48723c */ /* 0x004fe2000008104c */
[----:B------:R-:W2:Y:S04]  /*67440*/  LDL.LU R76, [R1+0x50] ;  /* 0x00005000014c7983 */ /* 0x000ea80000300800 */
[----:B------:R-:W2:Y:S04]  /*67450*/  LDL.LU R77, [R1+0x54] ;  /* 0x00005400014d7983 */ /* 0x000ea80000300800 */
[----:B------:R-:W2:Y:S04]  /*67460*/  LDL.LU R78, [R1+0x58] ;  /* 0x00005800014e7983 */ /* 0x000ea80000300800 */
[----:B------:R-:W2:Y:S06]  /*67470*/  LDL.LU R79, [R1+0x5c] ;  /* 0x00005c00014f7983 */ /* 0x000eac0000300800 */
[----:B------:R-:W-:Y:S01]  /*67480*/  MOV R248, R72 ;  /* 0x0000004800f87202 */ /* 0x000fe20000000f00 */
[----:B------:R-:W-:Y:S01]  /*67490*/  IMAD.MOV.U32 R249, RZ, RZ, R73 ;  /* 0x000000fffff97224 */ /* 0x000fe200078e0049 */
[----:B------:R-:W-:Y:S01]  /*674a0*/  MOV R250, R74 ;  /* 0x0000004a00fa7202 */ /* 0x000fe20000000f00 */
[----:B------:R-:W-:-:S02]  /*674b0*/  IMAD.MOV.U32 R251, RZ, RZ, R75 ;  /* 0x000000fffffb7224 */ /* 0x000fc400078e004b */
[----:B----4-:R-:W-:-:S15]  /*674c0*/  HMMA.1688.F32.TF32 R72, R12, R232, R104 ;  /* 0x000000e80c48723c */ /* 0x010fde0000081068 */
[----:B------:R-:W-:-:S04]  /*674d0*/  NOP ;  /* 0x0000000000007918 */ /* 0x000fc80000000000 */
[----:B------:R-:W-:Y:S01]  /*674e0*/  MOV R238, R72 ;  /* 0x0000004800ee7202 */ /* 0x000fe20000000f00 */
[----:B------:R-:W-:Y:S01]  /*674f0*/  IMAD.MOV.U32 R239, RZ, RZ, R73 ;  /* 0x000000ffffef7224 */ /* 0x000fe200078e0049 */
[----:B------:R-:W-:Y:S01]  /*67500*/  MOV R242, R74 ;  /* 0x0000004a00f27202 */ /* 0x000fe20000000f00 */
[----:B------:R-:W-:Y:S02]  /*67510*/  IMAD.MOV.U32 R243, RZ, RZ, R75 ;  /* 0x000000fffff37224 */ /* 0x000fe400078e004b */
[C---:B---3--:R-:W-:Y:S08]  /*67520*/  HMMA.1688.F32.TF32 R72, R12.reuse, R228, R100 ;  /* 0x000000e40c48723c */ /* 0x048ff00000081064 */
[C---:B------:R-:W-:Y:S08]  /*67530*/  HMMA.1688.F32.TF32 R96, R12.reuse, R224, R96 ;  /* 0x000000e00c60723c */ /* 0x040ff00000081060 */
[----:B------:R-:W-:Y:S03]  /*67540*/  HMMA.1688.F32.TF32 R80, R12, R220, R92 ;  /* 0x000000dc0c50723c */ /* 0x000fe6000008105c */
[----:B------:R-:W-:Y:S01]  /*67550*/  MOV R6, R72 ;  /* 0x0000004800067202 */ /* 0x000fe20000000f00 */
[----:B------:R-:W-:Y:S01]  /*67560*/  IMAD.MOV.U32 R10, RZ, RZ, R73 ;  /* 0x000000ffff0a7224 */ /* 0x000fe200078e0049 */
[----:B------:R-:W-:Y:S01]  /*67570*/  MOV R11, R74 ;  /* 0x0000004a000b7202 */ /* 0x000fe20000000f00 */
[----:B------:R-:W-:-:S02]  /*67580*/  IMAD.MOV.U32 R7, RZ, RZ, R75 ;  /* 0x000000ffff077224 */ /* 0x000fc400078e004b */
[C---:B------:R-:W-:Y:S03]  /*67590*/  HMMA.1688.F32.TF32 R72, R12.reuse, R216, R88 ;  /* 0x000000d80c48723c */ /* 0x040fe60000081058 */
[----:B------:R1:W-:Y:S04]  /*675a0*/  STL.64 [R1+0x90], R96 ;  /* 0x0000906001007387 */ /* 0x0003e80000100a00 */
[----:B------:R3:W-:Y:S04]  /*675b0*/  STL.64 [R1+0x98], R98 ;  /* 0x0000986201007387 */ /* 0x0007e80000100a00 */
[----:B-1----:R-:W4:Y:S04]  /*675c0*/  LDL.LU R96, [R1+0x40] ;  /* 0x0000400001607983 */ /* 0x002f280000300800 */
[----:B------:R-:W-:Y:S04]  /*675d0*/  STL.64 [R1+0x80], R80 ;  /* 0x0000805001007387 */ /* 0x000fe80000100a00 */
[----:B------:R-:W-:Y:S04]  /*675e0*/  STL.64 [R1+0x88], R82 ;  /* 0x0000885201007387 */ /* 0x000fe80000100a00 */
[----:B------:R-:W-:Y:S04]  /*675f0*/  STL.64 [R1+0x70], R72 ;  /* 0x0000704801007387 */ /* 0x000fe80000100a00 */
[----:B------:R1:W-:Y:S04]  /*67600*/  STL.64 [R1+0x78], R74 ;  /* 0x0000784a01007387 */ /* 0x0003e80000100a00 */
[----:B------:R-:W4:Y:S04]  /*67610*/  LDL.LU R97, [R1+0x44] ;  /* 0x0000440001617983 */ /* 0x000f280000300800 */
[----:B---3--:R-:W4:Y:S04]  /*67620*/  LDL.LU R98, [R1+0x48] ;  /* 0x0000480001627983 */ /* 0x008f280000300800 */
[----:B------:R-:W4:Y:S01]  /*67630*/  LDL.LU R99, [R1+0x4c] ;  /* 0x00004c0001637983 */ /* 0x000f220000300800 */
[----:B-1----:R-:W-:Y:S03]  /*67640*/  HMMA.1688.F32.TF32 R72, R12, R212, R84 ;  /* 0x000000d40c48723c */ /* 0x002fe60000081054 */
[----:B------:R-:W3:Y:S04]  /*67650*/  LDL.LU R92, [R1+0x30] ;  /* 0x00003000015c7983 */ /* 0x000ee80000300800 */
[----:B------:R-:W3:Y:S04]  /*67660*/  LDL.LU R93, [R1+0x34] ;  /* 0x00003400015d7983 */ /* 0x000ee80000300800 */
[----:B------:R-:W3:Y:S04]  /*67670*/  LDL.LU R94, [R1+0x38] ;  /* 0x00003800015e7983 */ /* 0x000ee80000300800 */
[----:B------:R-:W3:Y:S04]  /*67680*/  LDL.LU R95, [R1+0x3c] ;  /* 0x00003c00015f7983 */ /* 0x000ee80000300800 */
[----:B------:R-:W-:Y:S01]  /*67690*/  IMAD.MOV.U32 R203, RZ, RZ, R75 ;  /* 0x000000ffffcb7224 */ /* 0x000fe200078e004b */
[----:B------:R-:W-:Y:S01]  /*676a0*/  MOV R202, R74 ;  /* 0x0000004a00ca7202 */ /* 0x000fe20000000f00 */
[----:B------:R-:W-:Y:S01]  /*676b0*/  IMAD.MOV.U32 R199, RZ, RZ, R73 ;  /* 0x000000ffffc77224 */ /* 0x000fe200078e0049 */
[----:B------:R-:W-:-:S02]  /*676c0*/  MOV R198, R72 ;  /* 0x0000004800c67202 */ /* 0x000fc40000000f00 */
[----:B------:R1:W-:Y:S04]  /*676d0*/  STL [R1+0x377c], R203 ;  /* 0x00377ccb01007387 */ /* 0x0003e80000100800 */
[----:B------:R1:W-:Y:S04]  /*676e0*/  STL [R1+0x3778], R202 ;  /* 0x003778ca01007387 */ /* 0x0003e80000100800 */
        /* <DEDUP_REMOVED lines=10> */
[----:B--2---:R-:W-:Y:S03]  /*67790*/  HMMA.1688.F32.TF32 R72, R12, R208, R76 ;  /* 0x000000d00c48723c */ /* 0x004fe6000008104c */
[----:B------:R-:W2:Y:S04]  /*677a0*/  LDL.LU R76, [R1] ;  /* 0x00000000014c7983 */ /* 0x000ea80000300800 */
[----:B------:R-:W2:Y:S04]  /*677b0*/  LDL.LU R77, [R1+0x4] ;  /* 0x00000400014d7983 */ /* 0x000ea80000300800 */
[----:B------:R-:W2:Y:S04]  /*677c0*/  LDL.LU R78, [R1+0x8] ;  /* 0x00000800014e7983 */ /* 0x000ea80000300800 */
[----:B------:R-:W2:Y:S04]  /*677d0*/  LDL.LU R79, [R1+0xc] ;  /* 0x00000c00014f7983 */ /* 0x000ea80000300800 */
[----:B------:R-:W-:Y:S01]  /*677e0*/  MOV R190, R72 ;  /* 0x0000004800be7202 */ /* 0x000fe20000000f00 */
[----:B------:R-:W-:Y:S01]  /*677f0*/  IMAD.MOV.U32 R191, RZ, RZ, R73 ;  /* 0x000000ffffbf7224 */ /* 0x000fe200078e0049 */
[----:B------:R-:W-:Y:S01]  /*67800*/  MOV R194, R74 ;  /* 0x0000004a00c27202 */ /* 0x000fe20000000f00 */
[----:B------:R-:W-:-:S05]  /*67810*/  IMAD.MOV.U32 R195, RZ, RZ, R75 ;  /* 0x000000ffffc37224 */ /* 0x000fca00078e004b */
        /* <DEDUP_REMOVED lines=9> */
[----:B------:R-:W-:Y:S02]  /*678b0*/  IMAD.MOV.U32 R198, RZ, RZ, R75 ;  /* 0x000000ffffc67224 */ /* 0x000fe400078e004b */
[----:B---3--:R-:W-:Y:S03]  /*678c0*/  HMMA.1688.F32.TF32 R72, R12, R200, R92 ;  /* 0x000000c80c48723c */ /* 0x008fe6000008105c */
[----:B------:R-:W-:-:S15]  /*678d0*/  STL [R1+0x379c], R198 ;  /* 0x00379cc601007387 */ /* 0x000fde0000100800 */
[----:B------:R-:W-:Y:S01]  /*678e0*/  NOP ;  /* 0x0000000000007918 */ /* 0x000fe20000000000 */
[----:B------:R-:W-:Y:S01]  /*678f0*/  MOV R195, R72 ;  /* 0x0000004800c37202 */ /* 0x000fe20000000f00 */
[----:B------:R-:W-:Y:S01]  /*67900*/  IMAD.MOV.U32 R194, RZ, RZ, R73 ;  /* 0x000000ffffc27224 */ /* 0x000fe200078e0049 */
[----:B------:R-:W-:Y:S01]  /*67910*/  MOV R191, R74 ;  /* 0x0000004a00bf7202 */ /* 0x000fe20000000f00 */
[----:B------:R-:W-:Y:S02]  /*67920*/  IMAD.MOV.U32 R190, RZ, RZ, R75 ;  /* 0x000000ffffbe7224 */ /* 0x000fe400078e004b */
[C---:B------:R-:W-:Y:S01]  /*67930*/  HMMA.1688.F32.TF32 R72, R12.reuse, R196, R88 ;  /* 0x000000c40c48723c */ /* 0x040fe20000081058 */
[----:B------:R1:W-:Y:S04]  /*67940*/  STL [R1+0x3798], R199 ;  /* 0x003798c701007387 */ /* 0x0003e80000100800 */
[----:B------:R-:W-:Y:S04]  /*67950*/  STL [R1+0x3794], R202 ;  /* 0x003794ca01007387 */ /* 0x000fe80000100800 */
[----:B------:R3:W-:Y:S04]  /*67960*/  STL [R1+0x3790], R203 ;  /* 0x003790cb01007387 */ /* 0x0007e80000100800 */
[----:B------:R-:W-:Y:S04]  /*67970*/  STL [R1+0x37ac], R190 ;  /* 0x0037acbe01007387 */ /* 0x000fe80000100800 */
[----:B------:R4:W-:Y:S02]  /*67980*/  STL [R1+0x37a8], R191 ;  /* 0x0037a8bf01007387 */ /* 0x0009e40000100800 */
[----:B------:R-:W-:Y:S01]  /*67990*/  MOV R206, R72 ;  /* 0x0000004800ce7202 */ /* 0x000fe20000000f00 */
[----:B------:R-:W-:Y:S01]  /*679a0*/  IMAD.MOV.U32 R207, RZ, RZ, R73 ;  /* 0x000000ffffcf7224 */ /* 0x000fe200078e0049 */
[----:B------:R-:W-:Y:S01]  /*679b0*/  MOV R210, R74 ;  /* 0x0000004a00d27202 */ /* 0x000fe20000000f00 */
[----:B------:R-:W-:Y:S01]  /*679c0*/  IMAD.MOV.U32 R211, RZ, RZ, R75 ;  /* 0x000000ffffd37224 */ /* 0x000fe200078e004b */
[----:B------:R-:W-:Y:S01]  /*679d0*/  STL [R1+0x37a4], R195 ;  /* 0x0037a4c301007387 */ /* 0x000fe20000100800 */
[----:B------:R-:W-:Y:S03]  /*679e0*/  HMMA.1688.F32.TF32 R72, R12, R192, R84 ;  /* 0x000000c00c48723c */ /* 0x000fe60000081054 */
[----:B------:R1:W-:Y:S01]  /*679f0*/  STL [R1+0x37a0], R194 ;  /* 0x0037a0c201007387 */ /* 0x0003e20000100800 */
[----:B------:R-:W-:Y:S01]  /*67a00*/  MOV R86, R29 ;  /* 0x0000001d00567202 */ /* 0x000fe20000000f00 */
[----:B------:R-:W-:-:S03]  /*67a10*/  IMAD.MOV.U32 R87, RZ, RZ, R28 ;  /* 0x000000ffff577224 */ /* 0x000fc600078e001c */
[----:B--2---:R-:W-:Y:S01]  /*67a20*/  HMMA.1688.F32.TF32 R12, R12, R188, R76 ;  /* 0x000000bc0c0c723c */ /* 0x004fe2000008104c */
        /* <DEDUP_REMOVED lines=8> */
[----:B------:R-:W4:Y:S04]  /*67ab0*/  LDL.LU R88, [R1+0x840] ;  /* 0x0008400001587983 */ /* 0x000f280000300800 */
[----:B------:R-:W4:Y:S04]  /*67ac0*/  LDL.LU R89, [R1+0x844] ;  /* 0x0008440001597983 */ /* 0x000f280000300800 */
[----:B------:R-:W4:Y:S04]  /*67ad0*/  LDL.LU R90, [R1+0x848] ;  /* 0x00084800015a7983 */ /* 0x000f280000300800 */
[----:B------:R-:W4:Y:S04]  /*67ae0*/  LDL.LU R91, [R1+0x84c] ;  /* 0x00084c00015b7983 */ /* 0x000f280000300800 */
[----:B------:R-:W4:Y:S04]  /*67af0*/  LDL.LU R92, [R1+0x850] ;  /* 0x00085000015c7983 */ /* 0x000f280000300800 */
[----:B------:R-:W4:Y:S01]  /*67b00*/  LDL.LU R93, [R1+0x854] ;  /* 0x00085400015d7983 */ /* 0x000f220000300800 */
[----:B--2---:R-:W-:Y:S01]  /*67b10*/  IMAD.MOV.U32 R95, RZ, RZ, R29 ;  /* 0x000000ffff5f7224 */ /* 0x004fe200078e001d */
[----:B---3--:R-:W-:-:S02]  /*67b20*/  MOV R94, R28 ;  /* 0x0000001c005e7202 */ /* 0x008fc40000000f00 */
[----:B------:R-:W2:Y:S04]  /*67b30*/  LDL.LU R28, [R1+0x37f4] ;  /* 0x0037f400011c7983 */ /* 0x000ea80000300800 */
        /* <DEDUP_REMOVED lines=71> */
[----:B------:R-:W-:-:S05]  /*67fb0*/  LOP3.LUT R2, R0, 0x40, RZ, 0x3c, !PT ;  /* 0x0000004000027812 */ /* 0x000fca00078e3cff */
[----:B------:R-:W-:Y:S04]  /*67fc0*/  LDS R16, [R2+UR14+0xc000] ;  /* 0x00c0000e02107984 */ /* 0x000fe80008000800 */
[----:B------:R-:W4:Y:S01]  /*67fd0*/  LDS R18, [R2+UR14+0xc800] ;  /* 0x00c8000e02127984 */ /* 0x000f220008000800 */
[----:B--2---:R-:W-:Y:S01]  /*67fe0*/  IMAD.MOV.U32 R103, RZ, RZ, R28 ;  /* 0x000000ffff677224 */ /* 0x004fe200078e001c */
[----:B---3--:R-:W-:Y:S01]  /*67ff0*/  MOV R102, R29 ;  /* 0x0000001d00667202 */ /* 0x008fe20000000f00 */
[----:B-1----:R-:W-:Y:S01]  /*68000*/  IMAD.MOV.U32 R199, RZ, RZ, R73 ;  /* 0x000000ffffc77224 */ /* 0x002fe200078e0049 */
[----:B------:R-:W-:Y:S01]  /*68010*/  MOV R198, R72 ;  /* 0x0000004800c67202 */ /* 0x000fe20000000f00 */
[----:B------:R-:W-:Y:S01]  /*68020*/  IMAD.MOV.U32 R203, RZ, RZ, R75 ;  /* 0x000000ffffcb7224 */ /* 0x000fe200078e004b */
[----:B------:R-:W-:Y:S01]  /*68030*/  MOV R202, R74 ;  /* 0x0000004a00ca7202 */ /* 0x000fe20000000f00 */
[----:B----4-:R-:W-:Y:S01]  /*68040*/  IMAD.MOV.U32 R191, RZ, RZ, R13 ;  /* 0x000000ffffbf7224 */ /* 0x010fe200078e000d */
[----:B------:R-:W-:Y:S01]  /*68050*/  MOV R190, R12 ;  /* 0x0000000c00be7202 */ /* 0x000fe20000000f00 */
[----:B------:R-:W-:Y:S01]  /*68060*/  IMAD.MOV.U32 R194, RZ, RZ, R15 ;  /* 0x000000ffffc27224 */ /* 0x000fe200078e000f */
[----:B------:R-:W-:Y:S01]  /*68070*/  MOV R195, R14 ;  /* 0x0000000e00c37202 */ /* 0x000fe20000000f00 */
[----:B------:R-:W-:Y:S04]  /*68080*/  LDS R12, [R0+UR14+0xc080] ;  /* 0x00c0800e000c7984 */ /* 0x000fe80008000800 */
[----:B------:R-:W-:Y:S04]  /*68090*/  LDS R14, [R0+UR14+0xc880] ;  /* 0x00c8800e000e7984 */ /* 0x000fe80008000800 */
[----:B------:R-:W-:Y:S04]  /*680a0*/  LDS R13, [R3+UR14+0xc080] ;  /* 0x00c0800e030d7984 */ /* 0x000fe80008000800 */
[----:B------:R-:W1:Y:S01]  /*680b0*/  LDS R15, [R3+UR14+0xc880] ;  /* 0x00c8800e030f7984 */ /* 0x000e620008000800 */
[----:B------:R-:W-:Y:S03]  /*680c0*/  HMMA.1688.F32.TF32 R28, R16, R8, R184 ;  /* 0x00000008101c723c */ /* 0x000fe600000810b8 */
[----:B------:R-:W-:Y:S04]  /*680d0*/  LDS R184, [R2+UR14+0xc180] ;  /* 0x00c1800e02b87984 */ /* 0x000fe80008000800 */
[----:B------:R-:W-:Y:S04]  /*680e0*/  LDS R186, [R2+UR14+0xc980] ;  /* 0x00c9800e02ba7984 */ /* 0x000fe80008000800 */
[----:B------:R-:W-:Y:S04]  /*680f0*/  LDS R185, [R252+UR14+0xc180] ;  /* 0x00c1800efcb97984 */ /* 0x000fe80008000800 */
[----:B------:R-:W-:Y:S04]  /*68100*/  LDS R187, [R252+UR14+0xc980] ;  /* 0x00c9800efcbb7984 */ /* 0x000fe80008000800 */
[----:B------:R-:W-:Y:S01]  /*68110*/  MOV R214, R28 ;  /* 0x0000001c00d67202 */ /* 0x000fe20000000f00 */
[----:B------:R-:W-:Y:S01]  /*68120*/  IMAD.MOV.U32 R226, RZ, RZ, R29 ;  /* 0x000000ffffe27224 */ /* 0x000fe200078e001d */
[----:B------:R-:W-:Y:S01]  /*68130*/  MOV R227, R30 ;  /* 0x0000001e00e37202 */ /* 0x000fe20000000f00 */
[----:B------:R-:W-:-:S02]  /*68140*/  IMAD.MOV.U32 R215, RZ, RZ, R31 ;  /* 0x000000ffffd77224 */ /* 0x000fc400078e001f */
[C---:B------:R-:W-:Y:S08]  /*68150*/  HMMA.1688.F32.TF32 R28, R16.reuse, R4, R180 ;  /* 0x00000004101c723c */ /* 0x040ff000000810b4 */
[C---:B------:R-:W-:Y:S11]  /*68160*/  HMMA.1688.F32.TF32 R72, R16.reuse, R240, R176 ;  /* 0x000000f01048723c */ /* 0x040ff600000810b0 */
[----:B------:R-:W-:Y:S01]  /*68170*/  MOV R218, R28 ;  /* 0x0000001c00da7202 */ /* 0x000fe20000000f00 */
[----:B------:R-:W-:Y:S01]  /*68180*/  IMAD.MOV.U32 R219, RZ, RZ, R29 ;  /* 0x000000ffffdb7224 */ /* 0x000fe200078e001d */
[----:B------:R-:W-:Y:S01]  /*68190*/  MOV R222, R30 ;  /* 0x0000001e00de7202 */ /* 0x000fe20000000f00 */
[----:B------:R-:W-:Y:S01]  /*681a0*/  IMAD.MOV.U32 R223, RZ, RZ, R31 ;  /* 0x000000ffffdf7224 */ /* 0x000fe200078e001f */
[C---:B------:R-:W-:Y:S08]  /*681b0*/  HMMA.1688.F32.TF32 R80, R16.reuse, R236, R172 ;  /* 0x000000ec1050723c */ /* 0x040ff000000810ac */
[C---:B------:R-:W-:Y:S01]  /*681c0*/  HMMA.1688.F32.TF32 R28, R16.reuse, R232, R168 ;  /* 0x000000e8101c723c */ /* 0x040fe200000810a8 */
[----:B------:R-:W-:Y:S04]  /*681d0*/  STL.64 [R1+0x1e0], R72 ;  /* 0x0001e04801007387 */ /* 0x000fe80000100a00 */
[----:B------:R2:W-:Y:S03]  /*681e0*/  STL.64 [R1+0x1e8], R74 ;  /* 0x0001e84a01007387 */ /* 0x0005e60000100a00 */
        /* <DEDUP_REMOVED lines=30> */
[----:B------:R1:W-:Y:S04]  /*683d0*/  STL.64 [R1+0x148], R82 ;  /* 0x0001485201007387 */ /* 0x0003e80000100a00 */
[----:B------:R-:W-:Y:S04]  /*683e0*/  STL.64 [R1+0x130], R28 ;  /* 0x0001301c01007387 */ /* 0x000fe80000100a00 */
[----:B------:R-:W-:Y:S01]  /*683f0*/  STL.64 [R1+0x138], R30 ;  /* 0x0001381e01007387 */ /* 0x000fe20000100a00 */
[C---:B-1----:R-:W-:Y:S03]  /*68400*/  HMMA.1688.F32.TF32 R80, R12.reuse, R8, R100 ;  /* 0x000000080c50723c */ /* 0x042fe60000081064 */
        /* <DEDUP_REMOVED lines=8> */
[----:B------:R-:W-:Y:S04]  /*68490*/  STL.64 [R1+0x3d0], R80 ;  /* 0x0003d05001007387 */ /* 0x000fe80000100a00 */
[----:B------:R1:W-:Y:S04]  /*684a0*/  STL.64 [R1+0x3d8], R82 ;  /* 0x0003d85201007387 */ /* 0x0003e80000100a00 */
[----:B------:R-:W-:Y:S04]  /*684b0*/  LDS R29, [R252+UR14+0xc080] ;  /* 0x00c0800efc1d7984 */ /* 0x000fe80008000800 */
[----:B------:R-:W-:Y:S01]  /*684c0*/  STL.64 [R1+0x3c0], R72 ;  /* 0x0003c04801007387 */ /* 0x000fe20000100a00 */
[C---:B-1----:R-:W-:Y:S03]  /*684d0*/  HMMA.1688.F32.TF32 R80, R12.reuse, R236, R88 ;  /* 0x000000ec0c50723c */ /* 0x042fe60000081058 */
[----:B------:R1:W-:Y:S04]  /*684e0*/  STL.64 [R1+0x3c8], R74 ;  /* 0x0003c84a01007387 */ /* 0x0003e80000100a00 */
[----:B------:R-:W-:Y:S04]  /*684f0*/  STL.64 [R1+0x3b0], R16 ;  /* 0x0003b01001007387 */ /* 0x000fe80000100a00 */
[----:B------:R2:W-:Y:S01]  /*68500*/  STL.64 [R1+0x3b8], R18 ;  /* 0x0003b81201007387 */ /* 0x0005e20000100a00 */
[C---:B-1----:R-:W-:Y:S03]  /*68510*/  HMMA.1688.F32.TF32 R72, R12.reuse, R232, R84 ;  /* 0x000000e80c48723c */ /* 0x042fe60000081054 */
[----:B------:R-:W1:Y:S05]  /*68520*/  LDS R31, [R252+UR14+0xc880] ;  /* 0x00c8800efc1f7984 */ /* 0x000e6a0008000800 */
[C---:B--2---:R-:W-:Y:S01]  /*68530*/  HMMA.1688.F32.TF32 R16, R12.reuse, R228, R76 ;  /* 0x000000e40c10723c */ /* 0x044fe2000008104c */
[----:B------:R-:W-:Y:S04]  /*68540*/  STL.64 [R1+0x3a0], R80 ;  /* 0x0003a05001007387 */ /* 0x000fe80000100a00 */
[----:B------:R-:W-:Y:S04]  /*68550*/  STL.64 [R1+0x3a8], R82 ;  /* 0x0003a85201007387 */ /* 0x000fe80000100a00 */
[----:B------:R-:W2:Y:S04]  /*68560*/  LDL.LU R96, [R1+0x7c0] ;  /* 0x0007c00001607983 */ /* 0x000ea80000300800 */
        /* <DEDUP_REMOVED lines=71> */
[C---:B---3--:R-:W-:Y:S08]  /*689e0*/  HMMA.1688.F32.TF32 R72, R12.reuse, R220, R160 ;  /* 0x000000dc0c48723c */ /* 0x048ff000000810a0 */
[C---:B--2---:R-:W-:Y:S08]  /*689f0*/  HMMA.1688.F32.TF32 R80, R12.reuse, R224, R164 ;  /* 0x000000e00c50723c */ /* 0x044ff000000810a4 */
[C---:B----4-:R-:W-:Y:S11]  /*68a00*/  HMMA.1688.F32.TF32 R16, R12.reuse, R216, R156 ;  /* 0x000000d80c10723c */ /* 0x050ff6000008109c */
[----:B------:R-:W-:Y:S04]  /*68a10*/  STL.64 [R1+0x370], R80 ;  /* 0x0003705001007387 */ /* 0x000fe80000100a00 */
[----:B------:R2:W-:Y:S04]  /*68a20*/  STL.64 [R1+0x378], R82 ;  /* 0x0003785201007387 */ /* 0x0005e80000100a00 */
[----:B------:R-:W-:Y:S04]  /*68a30*/  STL.64 [R1+0x2a0], R72 ;  /* 0x0002a04801007387 */ /* 0x000fe80000100a00 */
[----:B------:R3:W-:Y:S01]  /*68a40*/  STL.64 [R1+0x2a8], R74 ;  /* 0x0002a84a01007387 */ /* 0x0007e20000100a00 */
[C---:B--2---:R-:W-:Y:S03]  /*68a50*/  HMMA.1688.F32.TF32 R80, R12.reuse, R212, R152 ;  /* 0x000000d40c50723c */ /* 0x044fe60000081098 */
[----:B------:R-:W-:Y:S04]  /*68a60*/  STL.64 [R1+0x290], R16 ;  /* 0x0002901001007387 */ /* 0x000fe80000100a00 */
[----:B------:R2:W-:Y:S01]  /*68a70*/  STL.64 [R1+0x298], R18 ;  /* 0x0002981201007387 */ /* 0x0005e20000100a00 */
[C---:B---3--:R-:W-:Y:S03]  /*68a80*/  HMMA.1688.F32.TF32 R72, R12.reuse, R208, R148 ;  /* 0x000000d00c48723c */ /* 0x048fe60000081094 */
[----:B------:R-:W-:Y:S04]  /*68a90*/  LDS R148, [R2+UR14+0xc100] ;  /* 0x00c1000e02947984 */ /* 0x000fe80008000800 */
[----:B------:R-:W-:Y:S01]  /*68aa0*/  LDS R150, [R2+UR14+0xc900] ;  /* 0x00c9000e02967984 */ /* 0x000fe20008000800 */
[C---:B--2---:R-:W-:Y:S03]  /*68ab0*/  HMMA.1688.F32.TF32 R16, R12.reuse, R204, R124 ;  /* 0x000000cc0c10723c */ /* 0x044fe6000008107c */
[----:B------:R-:W-:Y:S04]  /*68ac0*/  LDS R149, [R252+UR14+0xc100] ;  /* 0x00c1000efc957984 */ /* 0x000fe80008000800 */
        /* <DEDUP_REMOVED lines=8> */
[----:B------:R-:W-:Y:S05]  /*68b50*/  LDS R151, [R252+UR14+0xc900] ;  /* 0x00c9000efc977984 */ /* 0x000fea0008000800 */
[C---:B--2---:R-:W-:Y:S08]  /*68b60*/  HMMA.1688.F32.TF32 R16, R12.reuse, R192, R112 ;  /* 0x000000c00c10723c */ /* 0x044ff00000081070 */
[----:B------:R-:W-:Y:S01]  /*68b70*/  HMMA.1688.F32.TF32 R12, R12, R188, R84 ;  /* 0x000000bc0c0c723c */ /* 0x000fe20000081054 */
[----:B------:R-:W-:Y:S04]  /*68b80*/  STL.64 [R1+0x240], R80 ;  /* 0x0002405001007387 */ /* 0x000fe80000100a00 */
[----:B------:R-:W-:Y:S04]  /*68b90*/  STL.64 [R1+0x248], R82 ;  /* 0x0002485201007387 */ /* 0x000fe80000100a00 */
[----:B------:R-:W-:Y:S04]  /*68ba0*/  STL.64 [R1+0x230], R72 ;  /* 0x0002304801007387 */ /* 0x000fe80000100a00 */
[----:B------:R-:W-:Y:S04]  /*68bb0*/  STL.64 [R1+0x238], R74 ;  /* 0x0002384a01007387 */ /* 0x000fe80000100a00 */
[----:B------:R-:W-:Y:S04]  /*68bc0*/  LDS R84, [R0+UR14+0xc100] ;  /* 0x00c1000e00547984 */ /* 0x000fe80008000800 */
[----:B------:R-:W-:Y:S04]  /*68bd0*/  STL.64 [R1+0x3638], R14 ;  /* 0x0036380e01007387 */ /* 0x000fe80000100a00 */
[----:B------:R-:W-:Y:S04]  /*68be0*/  STL.64 [R1+0x220], R16 ;  /* 0x0002201001007387 */ /* 0x000fe80000100a00 */
[----:B------:R1:W-:Y:S04]  /*68bf0*/  STL.64 [R1+0x228], R18 ;  /* 0x0002281201007387 */ /* 0x0003e80000100a00 */
[----:B------:R-:W-:Y:S04]  /*68c00*/  LDS R86, [R0+UR14+0xc900] ;  /* 0x00c9000e00567984 */ /* 0x000fe80008000800 */
[----:B------:R-:W-:Y:S01]  /*68c10*/  LDS R85, [R3+UR14+0xc100] ;  /* 0x00c1000e03557984 */ /* 0x000fe20008000800 */
[C---:B-1----:R-:W-:Y:S03]  /*68c20*/  HMMA.1688.F32.TF32 R16, R28.reuse, R8, R108 ;  /* 0x000000081c10723c */ /* 0x042fe6000008106c */
[----:B------:R1:W-:Y:S04]  /*68c30*/  STL.64 [R1+0x3630], R12 ;  /* 0x0036300c01007387 */ /* 0x0003e80000100a00 */
[----:B------:R-:W2:Y:S01]  /*68c40*/  LDS R87, [R3+UR14+0xc900] ;  /* 0x00c9000e03577984 */ /* 0x000ea20008000800 */
[C---:B------:R-:W-:Y:S08]  /*68c50*/  HMMA.1688.F32.TF32 R72, R28.reuse, R240, R100 ;  /* 0x000000f01c48723c */ /* 0x040ff00000081064 */
[C---:B-1----:R-:W-:Y:S03]  /*68c60*/  HMMA.1688.F32.TF32 R12, R28.reuse, R4, R104 ;  /* 0x000000041c0c723c */ /* 0x042fe60000081068 */
[----:B------:R-:W-:Y:S04]  /*68c70*/  STL.64 [R1+0x360], R16 ;  /* 0x0003601001007387 */ /* 0x000fe80000100a00 */
[----:B------:R1:W-:Y:S02]  /*68c80*/  STL.64 [R1+0x368], R18 ;  /* 0x0003681201007387 */ /* 0x0003e40000100a00 */
[----:B-1----:R-:W-:Y:S10]  /*68c90*/  HMMA.1688.F32.TF32 R16, R28, R236, R96 ;  /* 0x000000ec1c10723c */ /* 0x002ff40000081060 */
[----:B------:R1:W-:Y:S04]  /*68ca0*/  STL.64 [R1+0x350], R12 ;  /* 0x0003500c01007387 */ /* 0x0003e80000100a00 */
[----:B------:R3:W-:Y:S04]  /*68cb0*/  STL.64 [R1+0x358], R14 ;  /* 0x0003580e01007387 */ /* 0x0007e80000100a00 */
[----:B------:R-:W-:Y:S04]  /*68cc0*/  STL.64 [R1+0x340], R72 ;  /* 0x0003404801007387 */ /* 0x000fe80000100a00 */
[----:B------:R4:W-:Y:S01]  /*68cd0*/  STL.64 [R1+0x348], R74 ;  /* 0x0003484a01007387 */ /* 0x0009e20000100a00 */
[----:B-1----:R-:W-:Y:S01]  /*68ce0*/  IMAD.MOV.U32 R12, RZ, RZ, R19 ;  /* 0x000000ffff0c7224 */ /* 0x002fe200078e0013 */
[----:B---3--:R-:W-:Y:S01]  /*68cf0*/  MOV R15, R16 ;  /* 0x00000010000f7202 */ /* 0x008fe20000000f00 */
[----:B------:R-:W-:Y:S01]  /*68d00*/  IMAD.MOV.U32 R14, RZ, RZ, R17 ;  /* 0x000000ffff0e7224 */ /* 0x000fe200078e0011 */
[----:B------:R-:W-:-:S02]  /*68d10*/  MOV R13, R18 ;  /* 0x00000012000d7202 */ /* 0x000fc40000000f00 */
[----:B------:R-:W-:Y:S04]  /*68d20*/  STL [R1+0x36fc], R12 ;  /* 0x0036fc0c01007387 */ /* 0x000fe80000100800 */
[----:B------:R-:W-:Y:S04]  /*68d30*/  STL [R1+0x36f8], R14 ;  /* 0x0036f80e01007387 */ /* 0x000fe80000100800 */
[----:B------:R-:W-:Y:S01]  /*68d40*/  STL [R1+0x36f4], R15 ;  /* 0x0036f40f01007387 */ /* 0x000fe20000100800 */
[C---:B----4-:R-:W-:Y:S03]  /*68d50*/  HMMA.1688.F32.TF32 R72, R28.reuse, R228, R88 ;  /* 0x000000e41c48723c */ /* 0x050fe60000081058 */
[----:B------:R1:W-:Y:S05]  /*68d60*/  STL [R1+0x36f0], R13 ;  /* 0x0036f00d01007387 */ /* 0x0003ea0000100800 */
[----:B-1----:R-:W-:-:S15]  /*68d70*/  HMMA.1688.F32.TF32 R12, R28, R232, R92 ;  /* 0x000000e81c0c723c */ /* 0x002fde000008105c */
[----:B------:R-:W-:-:S04]  /*68d80*/  NOP ;  /* 0x0000000000007918 */ /* 0x000fc80000000000 */
[----:B------:R1:W-:Y:S04]  /*68d90*/  STL.64 [R1+0x320], R12 ;  /* 0x0003200c01007387 */ /* 0x0003e80000100a00 */
[----:B------:R3:W-:Y:S04]  /*68da0*/  STL.64 [R1+0x328], R14 ;  /* 0x0003280e01007387 */ /* 0x0007e80000100a00 */
[----:B------:R-:W-:Y:S04]  /*68db0*/  STL.64 [R1+0x310], R72 ;  /* 0x0003104801007387 */ /* 0x000fe80000100a00 */
[----:B------:R-:W-:Y:S04]  /*68dc0*/  STL.64 [R1+0x318], R74 ;  /* 0x0003184a01007387 */ /* 0x000fe80000100a00 */
        /* <DEDUP_REMOVED lines=32> */
[----:B------:R-:W-:Y:S01]  /*68fd0*/  HMMA.1688.F32.TF32 R16, R28, R224, R76 ;  /* 0x000000e01c10723c */ /* 0x000fe2000008104c */
[----:B------:R-:W-:Y:S01]  /*68fe0*/  MOV R78, R21 ;  /* 0x00000015004e7202 */ /* 0x000fe20000000f00 */
[----:B------:R-:W-:-:S15]  /*68ff0*/  IMAD.MOV.U32 R79, RZ, RZ, R20 ;  /* 0x000000ffff4f7224 */ /* 0x000fde00078e0014 */
[----:B------:R-:W-:Y:S02]  /*69000*/  NOP ;  /* 0x0000000000007918 */ /* 0x000fe40000000000 */
[----:B-1----:R-:W-:Y:S01]  /*69010*/  MOV R12, R16 ;  /* 0x00000010000c7202 */ /* 0x002fe20000000f00 */
[----:B---3--:R-:W-:Y:S01]  /*69020*/  IMAD.MOV.U32 R14, RZ, RZ, R17 ;  /* 0x000000ffff0e7224 */ /* 0x008fe200078e0011 */
[----:B------:R-:W-:Y:S01]  /*69030*/  MOV R15, R18 ;  /* 0x00000012000f7202 */ /* 0x000fe20000000f00 */
[----:B------:R-:W-:-:S05]  /*69040*/  IMAD.MOV.U32 R13, RZ, RZ, R19 ;  /* 0x000000ffff0d7224 */ /* 0x000fca00078e0013 */
[----:B------:R-:W-:Y:S04]  /*69050*/  STL [R1+0x370c], R13 ;  /* 0x00370c0d01007387 */ /* 0x000fe80000100800 */
[----:B------:R-:W-:Y:S04]  /*69060*/  STL [R1+0x3708], R15 ;  /* 0x0037080f01007387 */ /* 0x000fe80000100800 */
[----:B------:R-:W-:Y:S04]  /*69070*/  STL [R1+0x3704], R12 ;  /* 0x0037040c01007387 */ /* 0x000fe80000100800 */
[----:B------:R1:W-:Y:S01]  /*69080*/  STL [R1+0x3700], R14 ;  /* 0x0037000e01007387 */ /* 0x0003e20000100800 */
[----:B------:R-:W-:Y:S01]  /*69090*/  MOV R76, R25 ;  /* 0x00000019004c7202 */ /* 0x000fe20000000f00 */
[----:B------:R-:W-:Y:S01]  /*690a0*/  IMAD.MOV.U32 R77, RZ, RZ, R24 ;  /* 0x000000ffff4d7224 */ /* 0x000fe200078e0018 */
[C---:B----4-:R-:W-:Y:S08]  /*690b0*/  HMMA.1688.F32.TF32 R16, R28.reuse, R216, R112 ;  /* 0x000000d81c10723c */ /* 0x050ff00000081070 */
[----:B--2---:R-:W-:Y:S11]  /*690c0*/  HMMA.1688.F32.TF32 R20, R28, R220, R116 ;  /* 0x000000dc1c14723c */ /* 0x004ff60000081074 */
[----:B-1----:R-:W-:Y:S01]  /*690d0*/  IMAD.MOV.U32 R14, RZ, RZ, R19 ;  /* 0x000000ffff0e7224 */ /* 0x002fe200078e0013 */
[----:B------:R-:W-:Y:S01]  /*690e0*/  MOV R13, R16 ;  /* 0x00000010000d7202 */ /* 0x000fe20000000f00 */
[----:B------:R-:W-:Y:S01]  /*690f0*/  IMAD.MOV.U32 R15, RZ, RZ, R17 ;  /* 0x000000ffff0f7224 */ /* 0x000fe200078e0011 */
[----:B------:R-:W-:-:S05]  /*69100*/  MOV R12, R18 ;  /* 0x00000012000c7202 */ /* 0x000fca0000000f00 */
[----:B------:R-:W-:Y:S04]  /*69110*/  STL.64 [R1+0x2f0], R20 ;  /* 0x0002f01401007387 */ /* 0x000fe80000100a00 */
[----:B------:R1:W-:Y:S04]  /*69120*/  STL.64 [R1+0x2f8], R22 ;  /* 0x0002f81601007387 */ /* 0x0003e80000100a00 */
[----:B------:R-:W-:Y:S04]  /*69130*/  STL [R1+0x371c], R14 ;  /* 0x00371c0e01007387 */ /* 0x000fe80000100800 */
[----:B------:R-:W-:Y:S04]  /*69140*/  STL [R1+0x3718], R13 ;  /* 0x0037180d01007387 */ /* 0x000fe80000100800 */
[----:B------:R-:W-:Y:S01]  /*69150*/  STL [R1+0x3714], R12 ;  /* 0x0037140c01007387 */ /* 0x000fe20000100800 */
[C---:B------:R-:W-:Y:S03]  /*69160*/  HMMA.1688.F32.TF32 R16, R28.reuse, R204, R100 ;  /* 0x000000cc1c10723c */ /* 0x040fe60000081064 */
[----:B------:R2:W-:Y:S05]  /*69170*/  STL [R1+0x3710], R15 ;  /* 0x0037100f01007387 */ /* 0x0005ea0000100800 */
[C---:B-1----:R-:W-:Y:S08]  /*69180*/  HMMA.1688.F32.TF32 R20, R28.reuse, R208, R104 ;  /* 0x000000d01c14723c */ /* 0x042ff00000081068 */
[----:B--2---:R-:W-:-:S15]  /*69190*/  HMMA.1688.F32.TF32 R12, R28, R212, R108 ;  /* 0x000000d41c0c723c */ /* 0x004fde000008106c */
[----:B------:R-:W-:-:S04]  /*691a0*/  NOP ;  /* 0x0000000000007918 */ /* 0x000fc80000000000 */
[----:B------:R1:W-:Y:S04]  /*691b0*/  STL.64 [R1+0x2d0], R12 ;  /* 0x0002d00c01007387 */ /* 0x0003e80000100a00 */
[----:B------:R2:W-:Y:S04]  /*691c0*/  STL.64 [R1+0x2d8], R14 ;  /* 0x0002d80e01007387 */ /* 0x0005e80000100a00 */
[----:B------:R-:W-:Y:S01]  /*691d0*/  STL.64 [R1+0x2c0], R20 ;  /* 0x0002c01401007387 */ /* 0x000fe20000100a00 */
[----:B-1----:R-:W-:Y:S01]  /*691e0*/  IMAD.MOV.U32 R13, RZ, RZ, R17 ;  /* 0x000000ffff0d7224 */ /* 0x002fe200078e0011 */
[----:B------:R-:W-:-:S02]  /*691f0*/  MOV R12, R18 ;  /* 0x00000012000c7202 */ /* 0x000fc40000000f00 */
[----:B------:R1:W-:Y:S01]  /*69200*/  STL.64 [R1+0x2c8], R22 ;  /* 0x0002c81601007387 */ /* 0x0003e20000100a00 */
[----:B--2---:R-:W-:Y:S01]  /*69210*/  MOV R14, R16 ;  /* 0x00000010000e7202 */ /* 0x004fe20000000f00 */
[----:B------:R-:W-:Y:S02]  /*69220*/  IMAD.MOV.U32 R15, RZ, RZ, R19 ;  /* 0x000000ffff0f7224 */ /* 0x000fe400078e0013 */
[C---:B------:R-:W-:Y:S08]  /*69230*/  HMMA.1688.F32.TF32 R16, R28.reuse, R200, R96 ;  /* 0x000000c81c10723c */ /* 0x040ff00000081060 */
[C---:B-1----:R-:W-:Y:S08]  /*69240*/  HMMA.1688.F32.TF32 R20, R28.reuse, R196, R92 ;  /* 0x000000c41c14723c */ /* 0x042ff0000008105c */
[C---:B------:R-:W-:Y:S03]  /*69250*/  HMMA.1688.F32.TF32 R24, R28.reuse, R192, R88 ;  /* 0x000000c01c18723c */ /* 0x040fe60000081058 */
[----:B------:R1:W-:Y:S04]  /*69260*/  STL.64 [R1+0x3598], R18 ;  /* 0x0035981201007387 */ /* 0x0003e80000100a00 */
[----:B------:R2:W-:Y:S04]  /*69270*/  STL.64 [R1+0x3590], R16 ;  /* 0x0035901001007387 */ /* 0x0005e80000100a00 */
[----:B------:R-:W-:Y:S04]  /*69280*/  STL.64 [R1+0x35a8], R22 ;  /* 0x0035a81601007387 */ /* 0x000fe80000100a00 */
        /* <DEDUP_REMOVED lines=10> */
[----:B------:R-:W2:Y:S01]  /*69330*/  LDL.LU R95, [R1+0x70c] ;  /* 0x00070c00015f7983 */ /* 0x000ea20000300800 */
        /* <DEDUP_REMOVED lines=23> */
[----:B------:R-:W-:Y:S01]  /*694b0*/  MOV R90, R49 ;  /* 0x00000031005a7202 */ /* 0x000fe20000000f00 */
[----:B------:R-:W-:Y:S01]  /*694c0*/  IMAD.MOV.U32 R91, RZ, RZ, R48 ;  /* 0x000000ffff5b7224 */ /* 0x000fe200078e0030 */
[----:B------:R-:W-:Y:S04]  /*694d0*/  STL.64 [R1+0x35c8], R30 ;  /* 0x0035c81e01007387 */ /* 0x000fe80000100a00 */
[----:B------:R-:W-:Y:S01]  /*694e0*/  STL.64 [R1+0x35c0], R28 ;  /* 0x0035c01c01007387 */ /* 0x000fe20000100a00 */
[C---:B----4-:R-:W-:Y:S08]  /*694f0*/  HMMA.1688.F32.TF32 R96, R84.reuse, R4, R96 ;  /* 0x000000045460723c */ /* 0x050ff00000081060 */
[C---:B--2---:R-:W-:Y:S08]  /*69500*/  HMMA.1688.F32.TF32 R92, R84.reuse, R8, R92 ;  /* 0x00000008545c723c */ /* 0x044ff0000008105c */
[C---:B---3--:R-:W-:Y:S11]  /*69510*/  HMMA.1688.F32.TF32 R32, R84.reuse, R240, R112 ;  /* 0x000000f05420723c */ /* 0x048ff60000081070 */
[----:B------:R-:W-:Y:S01]  /*69520*/  STL.64 [R1+0x35d8], R94 ;  /* 0x0035d85e01007387 */ /* 0x000fe20000100a00 */
[C---:B------:R-:W-:Y:S01]  /*69530*/  HMMA.1688.F32.TF32 R36, R84.reuse, R236, R76 ;  /* 0x000000ec5424723c */ /* 0x040fe2000008104c */
[----:B------:R-:W-:Y:S01]  /*69540*/  MOV R78, R41 ;  /* 0x00000029004e7202 */ /* 0x000fe20000000f00 */
[----:B------:R-:W-:Y:S01]  /*69550*/  IMAD.MOV.U32 R79, RZ, RZ, R40 ;  /* 0x000000ffff4f7224 */ /* 0x000fe200078e0028 */
[----:B------:R-:W-:Y:S01]  /*69560*/  MOV R76, R45 ;  /* 0x0000002d004c7202 */ /* 0x000fe20000000f00 */
[----:B------:R-:W-:Y:S01]  /*69570*/  IMAD.MOV.U32 R77, RZ, RZ, R44 ;  /* 0x000000ffff4d7224 */ /* 0x000fe200078e002c */
[----:B------:R-:W-:Y:S03]  /*69580*/  STL.64 [R1+0x35d0], R92 ;  /* 0x0035d05c01007387 */ /* 0x000fe60000100a00 */
[C---:B------:R-:W-:Y:S01]  /*69590*/  HMMA.1688.F32.TF32 R44, R84.reuse, R228, R104 ;  /* 0x000000e4542c723c */ /* 0x040fe20000081068 */
[----:B------:R-:W-:Y:S07]  /*695a0*/  STL.64 [R1+0x35e8], R98 ;  /* 0x0035e86201007387 */ /* 0x000fee0000100a00 */
[C---:B------:R-:W-:Y:S08]  /*695b0*/  HMMA.1688.F32.TF32 R40, R84.reuse, R232, R108 ;  /* 0x000000e85428723c */ /* 0x040ff0000008106c */
[----:B------:R-:W-:Y:S01]  /*695c0*/  HMMA.1688.F32.TF32 R48, R84, R224, R88 ;  /* 0x000000e05430723c */ /* 0x000fe20000081058 */
[----:B------:R-:W-:Y:S04]  /*695d0*/  STL.64 [R1+0x35e0], R96 ;  /* 0x0035e06001007387 */ /* 0x000fe80000100a00 */
        /* <DEDUP_REMOVED lines=8> */
[----:B------:R-:W3:Y:S04]  /*69660*/  LDL.LU R88, [R1+0x670] ;  /* 0x0006700001587983 */ /* 0x000ee80000300800 */
[----:B------:R-:W3:Y:S04]  /*69670*/  LDL.LU R89, [R1+0x674] ;  /* 0x0006740001597983 */ /* 0x000ee80000300800 */
        /* <DEDUP_REMOVED lines=14> */
[----:B------:R-:W-:Y:S01]  /*69760*/  HMMA.1688.F32.TF32 R52, R84, R220, R100 ;  /* 0x000000dc5434723c */ /* 0x000fe20000081064 */
[----:B------:R-:W-:Y:S01]  /*69770*/  MOV R106, R57 ;  /* 0x00000039006a7202 */ /* 0x000fe20000000f00 */
[----:B------:R-:W-:Y:S01]  /*69780*/  IMAD.MOV.U32 R107, RZ, RZ, R56 ;  /* 0x000000ffff6b7224 */ /* 0x000fe200078e0038 */
[----:B------:R-:W-:-:S05]  /*69790*/  MOV R102, R61 ;  /* 0x0000003d00667202 */ /* 0x000fca0000000f00 */
[----:B------:R-:W-:Y:S01]  /*697a0*/  HMMA.1688.F32.TF32 R56, R84, R216, R76 ;  /* 0x000000d85438723c */ /* 0x000fe2000008104c */
[----:B------:R-:W-:-:S10]  /*697b0*/  IMAD.MOV.U32 R103, RZ, RZ, R60 ;  /* 0x000000ffff677224 */ /* 0x000fd400078e003c */
        /* <DEDUP_REMOVED lines=14> */
[----:B---3--:R-:W-:Y:S01]  /*698a0*/  HMMA.1688.F32.TF32 R60, R84, R212, R88 ;  /* 0x000000d4543c723c */ /* 0x008fe20000081058 */
[----:B------:R-:W-:Y:S01]  /*698b0*/  MOV R90, R65 ;  /* 0x00000041005a7202 */ /* 0x000fe20000000f00 */
[----:B------:R-:W-:Y:S01]  /*698c0*/  IMAD.MOV.U32 R91, RZ, RZ, R64 ;  /* 0x000000ffff5b7224 */ /* 0x000fe200078e0040 */
[----:B------:R-:W-:Y:S01]  /*698d0*/  MOV R88, R69 ;  /* 0x0000004500587202 */ /* 0x000fe20000000f00 */
[----:B------:R-:W-:-:S04]  /*698e0*/  IMAD.MOV.U32 R89, RZ, RZ, R68 ;  /* 0x000000ffff597224 */ /* 0x000fc800078e0044 */
[C---:B----4-:R-:W-:Y:S11]  /*698f0*/  HMMA.1688.F32.TF32 R64, R84.reuse, R208, R116 ;  /* 0x000000d05440723c */ /* 0x050ff60000081074 */
[----:B------:R-:W-:Y:S01]  /*69900*/  STL.64 [R1+0x3678], R62 ;  /* 0x0036783e01007387 */ /* 0x000fe20000100a00 */
[C---:B--2---:R-:W-:Y:S03]  /*69910*/  HMMA.1688.F32.TF32 R68, R84.reuse, R204, R108 ;  /* 0x000000cc5444723c */ /* 0x044fe6000008106c */
[----:B------:R-:W-:Y:S04]  /*69920*/  STL.64 [R1+0x3670], R60 ;  /* 0x0036703c01007387 */ /* 0x000fe80000100a00 */
[----:B------:R-:W-:Y:S04]  /*69930*/  STL.64 [R1+0x3688], R66 ;  /* 0x0036884201007387 */ /* 0x000fe80000100a00 */
[----:B------:R-:W-:Y:S01]  /*69940*/  STL.64 [R1+0x3680], R64 ;  /* 0x0036804001007387 */ /* 0x000fe20000100a00 */
[C---:B------:R-:W-:Y:S07]  /*69950*/  HMMA.1688.F32.TF32 R72, R84.reuse, R200, R104 ;  /* 0x000000c85448723c */ /* 0x040fee0000081068 */
        /* <DEDUP_REMOVED lines=12> */
[----:B------:R-:W-:Y:S01]  /*69a20*/  HMMA.1688.F32.TF32 R84, R84, R188, R100 ;  /* 0x000000bc5454723c */ /* 0x000fe20000081064 */
        /* <DEDUP_REMOVED lines=9> */
[----:B------:R-:W4:Y:S04]  /*69ac0*/  LDL.LU R100, [R1+0x940] ;  /* 0x0009400001647983 */ /* 0x000f280000300800 */
[----:B------:R-:W4:Y:S04]  /*69ad0*/  LDL.LU R101, [R1+0x944] ;  /* 0x0009440001657983 */ /* 0x000f280000300800 */
[----:B------:R-:W4:Y:S04]  /*69ae0*/  LDL.LU R102, [R1+0x948] ;  /* 0x0009480001667983 */ /* 0x000f280000300800 */
[----:B------:R-:W4:Y:S04]  /*69af0*/  LDL.LU R103, [R1+0x94c] ;  /* 0x00094c0001677983 */ /* 0x000f280000300800 */
[----:B------:R-:W-:Y:S04]  /*69b00*/  STL.64 [R1+0x36e8], R90 ;  /* 0x0036e85a01007387 */ /* 0x000fe80000100a00 */
[----:B------:R-:W-:Y:S01]  /*69b10*/  STL.64 [R1+0x36e0], R88 ;  /* 0x0036e05801007387 */ /* 0x000fe20000100a00 */
[C---:B--2---:R-:W-:Y:S03]  /*69b20*/  HMMA.1688.F32.TF32 R180, R148.reuse, R4, R104 ;  /* 0x0000000494b4723c */ /* 0x044fe60000081068 */
[----:B------:R-:W2:Y:S04]  /*69b30*/  LDL.LU R104, [R1+0x930] ;  /* 0x0009300001687983 */ /* 0x000ea80000300800 */
[----:B------:R-:W2:Y:S04]  /*69b40*/  LDL.LU R105, [R1+0x934] ;  /* 0x0009340001697983 */ /* 0x000ea80000300800 */
[----:B------:R-:W2:Y:S04]  /*69b50*/  LDL.LU R106, [R1+0x938] ;  /* 0x00093800016a7983 */ /* 0x000ea80000300800 */
[----:B------:R-:W2:Y:S01]  /*69b60*/  LDL.LU R107, [R1+0x93c] ;  /* 0x00093c00016b7983 */ /* 0x000ea20000300800 */
[C---:B---3--:R-:W-:Y:S03]  /*69b70*/  HMMA.1688.F32.TF32 R176, R148.reuse, R240, R108 ;  /* 0x000000f094b0723c */ /* 0x048fe6000008106c */
        /* <DEDUP_REMOVED lines=17> */
[C---:B----4-:R-:W-:Y:S03]  /*69c90*/  HMMA.1688.F32.TF32 R100, R148.reuse, R236, R100 ;  /* 0x000000ec9464723c */ /* 0x050fe60000081064 */
[----:B------:R-:W4:Y:S04]  /*69ca0*/  LDL.LU R125, [R1+0x8e4] ;  /* 0x0008e400017d7983 */ /* 0x000f280000300800 */
[----:B------:R-:W4:Y:S04]  /*69cb0*/  LDL.LU R126, [R1+0x8e8] ;  /* 0x0008e800017e7983 */ /* 0x000f280000300800 */
[----:B------:R-:W4:Y:S04]  /*69cc0*/  LDL.LU R127, [R1+0x8ec] ;  /* 0x0008ec00017f7983 */ /* 0x000f280000300800 */
        /* <DEDUP_REMOVED lines=16> */
[----:B-1----:R-:W-:Y:S01]  /*69dd0*/  MOV R18, R133 ;  /* 0x0000008500127202 */ /* 0x002fe20000000f00 */
        /* <DEDUP_REMOVED lines=11> */
[C---:B--2---:R-:W-:Y:S08]  /*69e90*/  HMMA.1688.F32.TF32 R104, R148.reuse, R232, R104 ;  /* 0x000000e89468723c */ /* 0x044ff00000081068 */
[C---:B---3--:R-:W-:Y:S11]  /*69ea0*/  HMMA.1688.F32.TF32 R108, R148.reuse, R228, R108 ;  /* 0x000000e4946c723c */ /* 0x048ff6000008106c */
[----:B------:R-:W-:Y:S01]  /*69eb0*/  STL [R1+0x3528], R104 ;  /* 0x0035286801007387 */ /* 0x000fe20000100800 */
[C---:B------:R-:W-:Y:S03]  /*69ec0*/  HMMA.1688.F32.TF32 R112, R148.reuse, R224, R112 ;  /* 0x000000e09470723c */ /* 0x040fe60000081070 */
        /* <DEDUP_REMOVED lines=58> */
[C---:B------:R-:W-:Y:S08]  /*6a270*/  HMMA.1688.F32.TF32 R144, R148.reuse, R192, R144 ;  /* 0x000000c09490723c */ /* 0x040ff00000081090 */
[C---:B--2---:R-:W-:Y:S08]  /*6a280*/  HMMA.1688.F32.TF32 R128, R148.reuse, R208, R128 ;  /* 0x000000d09480723c */ /* 0x044ff00000081080 */
[C---:B---3--:R-:W-:Y:S11]  /*6a290*/  HMMA.1688.F32.TF32 R132, R148.reuse, R204, R132 ;  /* 0x000000cc9484723c */ /* 0x048ff60000081084 */
[----:B------:R-:W-:Y:S04]  /*6a2a0*/  STL [R1+0x3578], R128 ;  /* 0x0035788001007387 */ /* 0x000fe80000100800 */
[----:B------:R-:W-:Y:S04]  /*6a2b0*/  STL [R1+0x3574], R129 ;  /* 0x0035748101007387 */ /* 0x000fe80000100800 */
[----:B------:R-:W-:Y:S04]  /*6a2c0*/  STL [R1+0x3570], R130 ;  /* 0x0035708201007387 */ /* 0x000fe80000100800 */
[----:B------:R-:W-:Y:S01]  /*6a2d0*/  STL [R1+0x356c], R131 ;  /* 0x00356c8301007387 */ /* 0x000fe20000100800 */
[C---:B------:R-:W-:Y:S03]  /*6a2e0*/  HMMA.1688.F32.TF32 R140, R148.reuse, R196, R140 ;  /* 0x000000c4948c723c */ /* 0x040fe6000008108c */
[----:B------:R-:W-:Y:S04]  /*6a2f0*/  STL [R1+0x3588], R132 ;  /* 0x0035888401007387 */ /* 0x000fe80000100800 */
[----:B------:R-:W-:Y:S04]  /*6a300*/  STL [R1+0x3584], R133 ;  /* 0x0035848501007387 */ /* 0x000fe80000100800 */
[----:B------:R-:W-:Y:S04]  /*6a310*/  STL [R1+0x3580], R134 ;  /* 0x0035808601007387 */ /* 0x000fe80000100800 */
[----:B------:R-:W-:Y:S01]  /*6a320*/  STL [R1+0x357c], R135 ;  /* 0x00357c8701007387 */ /* 0x000fe20000100800 */
[C---:B------:R-:W-:Y:S08]  /*6a330*/  HMMA.1688.F32.TF32 R136, R148.reuse, R200, R136 ;  /* 0x000000c89488723c */ /* 0x040ff00000081088 */
[----:B------:R-:W-:Y:S01]  /*6a340*/  HMMA.1688.F32.TF32 R148, R148, R188, R16 ;  /* 0x000000bc9494723c */ /* 0x000fe20000081010 */
        /* <DEDUP_REMOVED lines=8> */
[----:B------:R-:W3:Y:S01]  /*6a3d0*/  LDL.LU R96, [R1+0x420] ;  /* 0x0004200001607983 */ /* 0x000ee20000300800 */
[----:B----4-:R-:W-:-:S15]  /*6a3e0*/  HMMA.1688.F32.TF32 R20, R244, R224, R20 ;  /* 0x000000e0f414723c */ /* 0x010fde0000081014 */
[----:B------:R-:W-:-:S04]  /*6a3f0*/  NOP ;  /* 0x0000000000007918 */ /* 0x000fc80000000000 */
        /* <DEDUP_REMOVED lines=19> */
[----:B----4-:R-:W4:Y:S04]  /*6a530*/  LDL.LU R22, [R1+0x498] ;  /* 0x0004980001167983 */ /* 0x010f280000300800 */
        /* <DEDUP_REMOVED lines=17> */
[----:B------:R-:W-:-:S15]  /*6a650*/  HMMA.1688.F32.TF32 R32, R244, R212, R96 ;  /* 0x000000d4f420723c */ /* 0x000fde0000081060 */
[----:B------:R-:W-:-:S04]  /*6a660*/  NOP ;  /* 0x0000000000007918 */ /* 0x000fc80000000000 */
[----:B------:R-:W-:Y:S01]  /*6a670*/  MOV R113, R32 ;  /* 0x0000002000717202 */ /* 0x000fe20000000f00 */
[----:B------:R-:W-:Y:S01]  /*6a680*/  IMAD.MOV.U32 R108, RZ, RZ, R33 ;  /* 0x000000ffff6c7224 */ /* 0x000fe200078e0021 */
[----:B------:R-:W-:Y:S01]  /*6a690*/  MOV R109, R34 ;  /* 0x00000022006d7202 */ /* 0x000fe20000000f00 */
[----:B------:R-:W-:Y:S02]  /*6a6a0*/  IMAD.MOV.U32 R110, RZ, RZ, R35 ;  /* 0x000000ffff6e7224 */ /* 0x000fe400078e0023 */
[C---:B------:R-:W-:Y:S08]  /*6a6b0*/  HMMA.1688.F32.TF32 R32, R244.reuse, R208, R92 ;  /* 0x000000d0f420723c */ /* 0x040ff0000008105c */
[----:B----4-:R-:W-:Y:S11]  /*6a6c0*/  HMMA.1688.F32.TF32 R20, R244, R196, R20 ;  /* 0x000000c4f414723c */ /* 0x010ff60000081014 */
[----:B------:R-:W-:Y:S01]  /*6a6d0*/  MOV R116, R32 ;  /* 0x0000002000747202 */ /* 0x000fe20000000f00 */
[----:B------:R-:W-:Y:S01]  /*6a6e0*/  IMAD.MOV.U32 R117, RZ, RZ, R33 ;  /* 0x000000ffff757224 */ /* 0x000fe200078e0021 */
[----:B------:R-:W-:Y:S01]  /*6a6f0*/  MOV R118, R34 ;  /* 0x0000002200767202 */ /* 0x000fe20000000f00 */
[----:B------:R-:W-:-:S05]  /*6a700*/  IMAD.MOV.U32 R112, RZ, RZ, R35 ;  /* 0x000000ffff707224 */ /* 0x000fca00078e0023 */
[----:B------:R-:W-:Y:S01]  /*6a710*/  MOV R124, R20 ;  /* 0x00000014007c7202 */ /* 0x000fe20000000f00 */
[----:B------:R-:W-:Y:S01]  /*6a720*/  IMAD.MOV.U32 R125, RZ, RZ, R21 ;  /* 0x000000ffff7d7224 */ /* 0x000fe200078e0015 */
[----:B------:R-:W3:Y:S01]  /*6a730*/  LDL.LU R20, [R1+0x210] ;  /* 0x0002100001147983 */ /* 0x000ee20000300800 */
[----:B------:R-:W-:Y:S01]  /*6a740*/  MOV R126, R22 ;  /* 0x00000016007e7202 */ /* 0x000fe20000000f00 */
[----:B------:R-:W-:Y:S02]  /*6a750*/  IMAD.MOV.U32 R127, RZ, RZ, R23 ;  /* 0x000000ffff7f7224 */ /* 0x000fe400078e0017 */
[----:B------:R-:W3:Y:S04]  /*6a760*/  LDL.LU R21, [R1+0x214] ;  /* 0x0002140001157983 */ /* 0x000ee80000300800 */
[----:B------:R-:W3:Y:S04]  /*6a770*/  LDL.LU R22, [R1+0x218] ;  /* 0x0002180001167983 */ /* 0x000ee80000300800 */
[----:B------:R-:W3:Y:S01]  /*6a780*/  LDL.LU R23, [R1+0x21c] ;  /* 0x00021c0001177983 */ /* 0x000ee20000300800 */
        /* <DEDUP_REMOVED lines=55> */
[----:B------:R-:W-:Y:S11]  /*6ab00*/  HMMA.1688.F32.TF32 R24, R244, R200, R24 ;  /* 0x000000c8f418723c */ /* 0x000ff60000081018 */
[----:B------:R-:W-:Y:S01]  /*6ab10*/  MOV R120, R28 ;  /* 0x0000001c00787202 */ /* 0x000fe20000000f00 */
[----:B------:R-:W-:Y:S01]  /*6ab20*/  IMAD.MOV.U32 R121, RZ, RZ, R29 ;  /* 0x000000ffff797224 */ /* 0x000fe200078e001d */
[----:B------:R-:W4:Y:S01]  /*6ab30*/  LDL.LU R28, [R1+0x410] ;  /* 0x00041000011c7983 */ /* 0x000f220000300800 */
[----:B------:R-:W-:Y:S01]  /*6ab40*/  MOV R122, R30 ;  /* 0x0000001e007a7202 */ /* 0x000fe20000000f00 */
[----:B------:R-:W-:-:S02]  /*6ab50*/  IMAD.MOV.U32 R123, RZ, RZ, R31 ;  /* 0x000000ffff7b7224 */ /* 0x000fc400078e001f */
[----:B------:R-:W4:Y:S02]  /*6ab60*/  LDL.LU R29, [R1+0x414] ;  /* 0x00041400011d7983 */ /* 0x000f240000300800 */
[----:B------:R-:W-:Y:S02]  /*6ab70*/  MOV R177, R24 ;  /* 0x0000001800b17202 */ /* 0x000fe40000000f00 */
[----:B------:R-:W4:Y:S01]  /*6ab80*/  LDL.LU R30, [R1+0x418] ;  /* 0x00041800011e7983 */ /* 0x000f220000300800 */
[----:B------:R-:W-:Y:S01]  /*6ab90*/  IMAD.MOV.U32 R178, RZ, RZ, R25 ;  /* 0x000000ffffb27224 */ /* 0x000fe200078e0019 */
[----:B------:R-:W-:Y:S02]  /*6aba0*/  MOV R179, R26 ;  /* 0x0000001a00b37202 */ /* 0x000fe40000000f00 */
[----:B------:R-:W4:Y:S01]  /*6abb0*/  LDL.LU R31, [R1+0x41c] ;  /* 0x00041c00011f7983 */ /* 0x000f220000300800 */
[----:B------:R-:W-:-:S03]  /*6abc0*/  IMAD.MOV.U32 R107, RZ, RZ, R27 ;  /* 0x000000ffff6b7224 */ /* 0x000fc600078e001b */
        /* <DEDUP_REMOVED lines=9> */
[C---:B------:R-:W-:Y:S11]  /*6ac60*/  HMMA.1688.F32.TF32 R52, R184.reuse, R240, R52 ;  /* 0x000000f0b834723c */ /* 0x040ff60000081034 */
[----:B------:R-:W-:Y:S01]  /*6ac70*/  STL.64 [R1+0x570], R56 ;  /* 0x0005703801007387 */ /* 0x000fe20000100a00 */
        /* <DEDUP_REMOVED lines=19> */
[----:B------:R-:W2:Y:S04]  /*6adb0*/  LDL.LU R16, [R1+0x100] ;  /* 0x0001000001107983 */ /* 0x000ea80000300800 */
[----:B------:R-:W-:Y:S04]  /*6adc0*/  STL.64 [R1+0x4d0], R36 ;  /* 0x0004d02401007387 */ /* 0x000fe80000100a00 */
[----:B------:R-:W-:Y:S04]  /*6add0*/  STL.64 [R1+0x4d8], R38 ;  /* 0x0004d82601007387 */ /* 0x000fe80000100a00 */
[----:B------:R-:W-:Y:S04]  /*6ade0*/  STL.64 [R1+0x480], R32 ;  /* 0x0004802001007387 */ /* 0x000fe80000100a00 */
[----:B------:R-:W-:Y:S04]  /*6adf0*/  STL.64 [R1+0x488], R34 ;  /* 0x0004882201007387 */ /* 0x000fe80000100a00 */
[----:B------:R-:W2:Y:S04]  /*6ae00*/  LDL.LU R17, [R1+0x104] ;  /* 0x0001040001117983 */ /* 0x000ea80000300800 */
[----:B------:R-:W2:Y:S04]  /*6ae10*/  LDL.LU R18, [R1+0x108] ;  /* 0x0001080001127983 */ /* 0x000ea80000300800 */
[----:B------:R-:W2:Y:S01]  /*6ae20*/  LDL.LU R19, [R1+0x10c] ;  /* 0x00010c0001137983 */ /* 0x000ea20000300800 */
[C---:B------:R-:W-:Y:S08]  /*6ae30*/  HMMA.1688.F32.TF32 R24, R184.reuse, R200, R24 ;  /* 0x000000c8b818723c */ /* 0x040ff00000081018 */
[C---:B------:R-:W-:Y:S08]  /*6ae40*/  HMMA.1688.F32.TF32 R28, R184.reuse, R204, R28 ;  /* 0x000000ccb81c723c */ /* 0x040ff0000008101c */
[----:B------:R-:W-:Y:S03]  /*6ae50*/  HMMA.1688.F32.TF32 R20, R184, R196, R20 ;  /* 0x000000c4b814723c */ /* 0x000fe60000081014 */
[----:B------:R1:W-:Y:S04]  /*6ae60*/  STL.64 [R1+0x430], R24 ;  /* 0x0004301801007387 */ /* 0x0003e80000100a00 */
[----:B------:R3:W-:Y:S04]  /*6ae70*/  STL.64 [R1+0x438], R26 ;  /* 0x0004381a01007387 */ /* 0x0007e80000100a00 */
[----:B------:R-:W4:Y:S04]  /*6ae80*/  LDL.LU R92, [R1+0xe0] ;  /* 0x0000e000015c7983 */ /* 0x000f280000300800 */
[----:B------:R-:W4:Y:S04]  /*6ae90*/  LDL.LU R93, [R1+0xe4] ;  /* 0x0000e400015d7983 */ /* 0x000f280000300800 */
[----:B------:R-:W4:Y:S01]  /*6aea0*/  LDL.LU R94, [R1+0xe8] ;  /* 0x0000e800015e7983 */ /* 0x000f220000300800 */
[----:B------:R-:W-:-:S03]  /*6aeb0*/  MOV R217, R28 ;  /* 0x0000001c00d97202 */ /* 0x000fc60000000f00 */
[----:B------:R-:W4:Y:S01]  /*6aec0*/  LDL.LU R95, [R1+0xec] ;  /* 0x0000ec00015f7983 */ /* 0x000f220000300800 */
[----:B------:R-:W-:-:S03]  /*6aed0*/  IMAD.MOV.U32 R216, RZ, RZ, R29 ;  /* 0x000000ffffd87224 */ /* 0x000fc600078e001d */
[----:B------:R-:W4:Y:S01]  /*6aee0*/  LDL.LU R96, [R1+0xf0] ;  /* 0x0000f00001607983 */ /* 0x000f220000300800 */
[----:B------:R-:W-:-:S03]  /*6aef0*/  MOV R28, R230 ;  /* 0x000000e6001c7202 */ /* 0x000fc60000000f00 */
[----:B------:R-:W4:Y:S01]  /*6af00*/  LDL.LU R97, [R1+0xf4] ;  /* 0x0000f40001617983 */ /* 0x000f220000300800 */
[----:B------:R-:W-:Y:S01]  /*6af10*/  MOV R213, R30 ;  /* 0x0000001e00d57202 */ /* 0x000fe20000000f00 */
[----:B------:R-:W-:Y:S02]  /*6af20*/  IMAD.MOV.U32 R29, RZ, RZ, R231 ;  /* 0x000000ffff1d7224 */ /* 0x000fe400078e00e7 */
[----:B------:R-:W4:Y:S01]  /*6af30*/  LDL.LU R98, [R1+0xf8] ;  /* 0x0000f80001627983 */ /* 0x000f220000300800 */
[----:B------:R-:W-:Y:S01]  /*6af40*/  IMAD.MOV.U32 R212, RZ, RZ, R31 ;  /* 0x000000ffffd47224 */ /* 0x000fe200078e001f */
[----:B------:R-:W-:Y:S02]  /*6af50*/  MOV R30, R234 ;  /* 0x000000ea001e7202 */ /* 0x000fe40000000f00 */
[----:B------:R-:W4:Y:S01]  /*6af60*/  LDL.LU R99, [R1+0xfc] ;  /* 0x0000fc0001637983 */ /* 0x000f220000300800 */
[----:B------:R-:W-:Y:S01]  /*6af70*/  MOV R209, R20 ;  /* 0x0000001400d17202 */ /* 0x000fe20000000f00 */
[----:B------:R-:W-:-:S02]  /*6af80*/  IMAD.MOV.U32 R31, RZ, RZ, R235 ;  /* 0x000000ffff1f7224 */ /* 0x000fc400078e00eb */
[----:B------:R-:W4:Y:S01]  /*6af90*/  LDL.LU R230, [R1+0x37ec] ;  /* 0x0037ec0001e67983 */ /* 0x000f220000300800 */
[----:B------:R-:W-:Y:S01]  /*6afa0*/  IMAD.MOV.U32 R208, RZ, RZ, R21 ;  /* 0x000000ffffd07224 */ /* 0x000fe200078e0015 */
[----:B------:R-:W-:Y:S02]  /*6afb0*/  MOV R20, R238 ;  /* 0x000000ee00147202 */ /* 0x000fe40000000f00 */
[----:B------:R-:W4:Y:S01]  /*6afc0*/  LDL.LU R231, [R1+0x37e8] ;  /* 0x0037e80001e77983 */ /* 0x000f220000300800 */
[----:B------:R-:W-:Y:S01]  /*6afd0*/  MOV R205, R22 ;  /* 0x0000001600cd7202 */ /* 0x000fe20000000f00 */
[----:B------:R-:W-:Y:S02]  /*6afe0*/  IMAD.MOV.U32 R21, RZ, RZ, R239 ;  /* 0x000000ffff157224 */ /* 0x000fe400078e00ef */
[----:B------:R-:W4:Y:S01]  /*6aff0*/  LDL.LU R234, [R1+0x37e4] ;  /* 0x0037e40001ea7983 */ /* 0x000f220000300800 */
[----:B------:R-:W-:Y:S01]  /*6b000*/  IMAD.MOV.U32 R204, RZ, RZ, R23 ;  /* 0x000000ffffcc7224 */ /* 0x000fe200078e0017 */
[----:B------:R-:W-:-:S02]  /*6b010*/  MOV R22, R242 ;  /* 0x000000f200167202 */ /* 0x000fc40000000f00 */
[----:B------:R-:W4:Y:S01]  /*6b020*/  LDL.LU R235, [R1+0x37e0] ;  /* 0x0037e00001eb7983 */ /* 0x000f220000300800 */
[----:B------:R-:W-:-:S03]  /*6b030*/  IMAD.MOV.U32 R23, RZ, RZ, R243 ;  /* 0x000000ffff177224 */ /* 0x000fc600078e00f3 */
[----:B------:R-:W4:Y:S01]  /*6b040*/  LDL.LU R238, [R1+0x37dc] ;  /* 0x0037dc0001ee7983 */ /* 0x000f220000300800 */
[----:B-1----:R-:W-:-:S03]  /*6b050*/  MOV R24, R248 ;  /* 0x000000f800187202 */ /* 0x002fc60000000f00 */
[----:B------:R-:W4:Y:S01]  /*6b060*/  LDL.LU R239, [R1+0x37d8] ;  /* 0x0037d80001ef7983 */ /* 0x000f220000300800 */
[----:B------:R-:W-:-:S03]  /*6b070*/  IMAD.MOV.U32 R25, RZ, RZ, R249 ;  /* 0x000000ffff197224 */ /* 0x000fc600078e00f9 */
[----:B------:R-:W4:Y:S01]  /*6b080*/  LDL.LU R242, [R1+0x37d4] ;  /* 0x0037d40001f27983 */ /* 0x000f220000300800 */
[----:B---3--:R-:W-:-:S03]  /*6b090*/  MOV R26, R250 ;  /* 0x000000fa001a7202 */ /* 0x008fc60000000f00 */
[----:B------:R-:W4:Y:S01]  /*6b0a0*/  LDL.LU R243, [R1+0x37d0] ;  /* 0x0037d00001f37983 */ /* 0x000f220000300800 */
[----:B------:R-:W-:-:S03]  /*6b0b0*/  IMAD.MOV.U32 R27, RZ, RZ, R251 ;  /* 0x000000ffff1b7224 */ /* 0x000fc600078e00fb */
[----:B------:R-:W3:Y:S04]  /*6b0c0*/  LDL.LU R248, [R1+0x37cc] ;  /* 0x0037cc0001f87983 */ /* 0x000ee80000300800 */
[----:B------:R-:W3:Y:S04]  /*6b0d0*/  LDL.LU R249, [R1+0x37c8] ;  /* 0x0037c80001f97983 */ /* 0x000ee80000300800 */
[----:B------:R-:W3:Y:S04]  /*6b0e0*/  LDL.LU R250, [R1+0x37c4] ;  /* 0x0037c40001fa7983 */ /* 0x000ee80000300800 */
[----:B------:R-:W3:Y:S01]  /*6b0f0*/  LDL.LU R251, [R1+0x37c0] ;  /* 0x0037c00001fb7983 */ /* 0x000ee20000300800 */
[----:B--2---:R-:W-:-:S15]  /*6b100*/  HMMA.1688.F32.TF32 R16, R184, R192, R16 ;  /* 0x000000c0b810723c */ /* 0x004fde0000081010 */
[----:B------:R-:W-:-:S04]  /*6b110*/  NOP ;  /* 0x0000000000007918 */ /* 0x000fc80000000000 */
[----:B------:R-:W-:Y:S01]  /*6b120*/  MOV R201, R16 ;  /* 0x0000001000c97202 */ /* 0x000fe20000000f00 */
[----:B------:R-:W-:Y:S01]  /*6b130*/  IMAD.MOV.U32 R200, RZ, RZ, R17 ;  /* 0x000000ffffc87224 */ /* 0x000fe200078e0011 */
[----:B------:R-:W-:Y:S01]  /*6b140*/  MOV R16, R6 ;  /* 0x0000000600107202 */ /* 0x000fe20000000f00 */
[----:B------:R-:W-:Y:S01]  /*6b150*/  IMAD.MOV.U32 R17, RZ, RZ, R10 ;  /* 0x000000ffff117224 */ /* 0x000fe200078e000a */
[----:B------:R-:W-:Y:S01]  /*6b160*/  MOV R197, R18 ;  /* 0x0000001200c57202 */ /* 0x000fe20000000f00 */
[----:B------:R-:W2:Y:S01]  /*6b170*/  LDL.LU R6, [R1+0x37bc] ;  /* 0x0037bc0001067983 */ /* 0x000ea20000300800 */
[----:B------:R-:W-:-:S03]  /*6b180*/  MOV R18, R11 ;  /* 0x0000000b00127202 */ /* 0x000fc60000000f00 */
[----:B------:R-:W2:Y:S04]  /*6b190*/  LDL.LU R10, [R1+0x37b8] ;  /* 0x0037b800010a7983 */ /* 0x000ea80000300800 */
[----:B------:R-:W2:Y:S01]  /*6b1a0*/  LDL.LU R11, [R1+0x37b4] ;  /* 0x0037b400010b7983 */ /* 0x000ea20000300800 */
[----:B------:R-:W-:Y:S02]  /*6b1b0*/  IMAD.MOV.U32 R196, RZ, RZ, R19 ;  /* 0x000000ffffc47224 */ /* 0x000fe400078e0013 */
[----:B------:R-:W-:Y:S02]  /*6b1c0*/  IMAD.MOV.U32 R19, RZ, RZ, R7 ;  /* 0x000000ffff137224 */ /* 0x000fe400078e0007 */
[----:B------:R-:W2:Y:S01]  /*6b1d0*/  LDL.LU R7, [R1+0x37b0] ;  /* 0x0037b00001077983 */ /* 0x000ea20000300800 */
[C---:B------:R-:W-:Y:S08]  /*6b1e0*/  HMMA.1688.F32.TF32 R152, R244.reuse, R8, R152 ;  /* 0x00000008f498723c */ /* 0x040ff00000081098 */
[C---:B------:R-:W-:Y:S08]  /*6b1f0*/  HMMA.1688.F32.TF32 R156, R244.reuse, R4, R156 ;  /* 0x00000004f49c723c */ /* 0x040ff0000008109c */
[C---:B------:R-:W-:Y:S08]  /*6b200*/  HMMA.1688.F32.TF32 R160, R244.reuse, R240, R160 ;  /* 0x000000f0f4a0723c */ /* 0x040ff000000810a0 */
[C---:B------:R-:W-:Y:S08]  /*6b210*/  HMMA.1688.F32.TF32 R164, R244.reuse, R236, R164 ;  /* 0x000000ecf4a4723c */ /* 0x040ff000000810a4 */
[C---:B------:R-:W-:Y:S08]  /*6b220*/  HMMA.1688.F32.TF32 R168, R244.reuse, R232, R168 ;  /* 0x000000e8f4a8723c */ /* 0x040ff000000810a8 */
[C---:B------:R-:W-:Y:S08]  /*6b230*/  HMMA.1688.F32.TF32 R172, R244.reuse, R228, R172 ;  /* 0x000000e4f4ac723c */ /* 0x040ff000000810ac */
[-C--:B------:R-:W-:Y:S01]  /*6b240*/  HMMA.1688.F32.TF32 R64, R244, R188.reuse, R64 ;  /* 0x000000bcf440723c */ /* 0x080fe20000081040 */
[----:B------:R-:W-:Y:S04]  /*6b250*/  LDS R244, [R0+UR14+0xd000] ;  /* 0x00d0000e00f47984 */ /* 0x000fe80008000800 */
[----:B------:R-:W-:Y:S04]  /*6b260*/  LDS R246, [R0+UR14+0xd800] ;  /* 0x00d8000e00f67984 */ /* 0x000fe80008000800 */
[----:B------:R-:W-:Y:S04]  /*6b270*/  LDS R245, [R3+UR14+0xd000] ;  /* 0x00d0000e03f57984 */ /* 0x000fe80008000800 */
[----:B------:R-:W4:Y:S01]  /*6b280*/  LDS R247, [R3+UR14+0xd800] ;  /* 0x00d8000e03f77984 */ /* 0x000f220008000800 */
[----:B---3--:R-:W-:-:S15]  /*6b290*/  HMMA.1688.F32.TF32 R32, R184, R188, R248 ;  /* 0x000000bcb820723c */ /* 0x008fde00000810f8 */
[----:B------:R-:W-:-:S04]  /*6b2a0*/  NOP ;  /* 0x0000000000007918 */ /* 0x000fc80000000000 */
[----:B------:R-:W-:Y:S01]  /*6b2b0*/  MOV R193, R32 ;  /* 0x0000002000c17202 */ /* 0x000fe20000000f00 */
[----:B------:R-:W-:Y:S01]  /*6b2c0*/  IMAD.MOV.U32 R192, RZ, RZ, R33 ;  /* 0x000000ffffc07224 */ /* 0x000fe200078e0021 */
[----:B------:R-:W-:Y:S01]  /*6b2d0*/  MOV R189, R34 ;  /* 0x0000002200bd7202 */ /* 0x000fe20000000f00 */
[----:B------:R-:W-:Y:S01]  /*6b2e0*/  IMAD.MOV.U32 R188, RZ, RZ, R35 ;  /* 0x000000ffffbc7224 */ /* 0x000fe200078e0023 */
[C---:B----4-:R-:W-:Y:S08]  /*6b2f0*/  HMMA.1688.F32.TF32 R28, R244.reuse, R242, R28 ;  /* 0x000000f2f41c723c */ /* 0x050ff0000008101c */
[C---:B------:R-:W-:Y:S08]  /*6b300*/  HMMA.1688.F32.TF32 R24, R244.reuse, R238, R24 ;  /* 0x000000eef418723c */ /* 0x040ff00000081018 */
[----:B------:R-:W-:Y:S03]  /*6b310*/  HMMA.1688.F32.TF32 R20, R244, R234, R20 ;  /* 0x000000eaf414723c */ /* 0x000fe60000081014 */
[----:B------:R-:W-:Y:S01]  /*6b320*/  MOV R4, R31 ;  /* 0x0000001f00047202 */ /* 0x000fe20000000f00 */
[----:B------:R-:W-:-:S04]  /*6b330*/  IMAD.MOV.U32 R5, RZ, RZ, R30 ;  /* 0x000000ffff057224 */ /* 0x000fc800078e001e */
[----:B------:R-:W-:Y:S08]  /*6b340*/  HMMA.1688.F32.TF32 R16, R244, R230, R16 ;  /* 0x000000e6f410723c */ /* 0x000ff00000081010 */
[----:B------:R-:W-:Y:S01]  /*6b350*/  HMMA.1688.F32.TF32 R60, R184, R8, R60 ;  /* 0x00000008b83c723c */ /* 0x000fe2000008103c */
[----:B------:R-:W-:Y:S01]  /*6b360*/  MOV R8, R29 ;  /* 0x0000001d00087202 */ /* 0x000fe20000000f00 */
[----:B------:R-:W-:Y:S01]  /*6b370*/  IMAD.MOV.U32 R9, RZ, RZ, R28 ;  /* 0x000000ffff097224 */ /* 0x000fe200078e001c */
[----:B------:R-:W-:Y:S01]  /*6b380*/  MOV R29, R199 ;  /* 0x000000c7001d7202 */ /* 0x000fe20000000f00 */
[----:B------:R-:W-:Y:S01]  /*6b390*/  IMAD.MOV.U32 R28, RZ, RZ, R198 ;  /* 0x000000ffff1c7224 */ /* 0x000fe200078e00c6 */
[----:B------:R-:W-:Y:S01]  /*6b3a0*/  MOV R31, R203 ;  /* 0x000000cb001f7202 */ /* 0x000fe20000000f00 */
[----:B------:R-:W-:Y:S01]  /*6b3b0*/  IMAD.MOV.U32 R30, RZ, RZ, R202 ;  /* 0x000000ffff1e7224 */ /* 0x000fe200078e00ca */
[----:B------:R-:W-:Y:S04]  /*6b3c0*/  LDS R184, [R2+UR14+0xd000] ;  /* 0x00d0000e02b87984 */ /* 0x000fe80008000800 */
[----:B------:R-:W-:Y:S04]  /*6b3d0*/  LDS R186, [R2+UR14+0xd800] ;  /* 0x00d8000e02ba7984 */ /* 0x000fe80008000800 */
[----:B------:R-:W-:Y:S04]  /*6b3e0*/  LDS R185, [R252+UR14+0xd000] ;  /* 0x00d0000efcb97984 */ /* 0x000fe80008000800 */
[----:B------:R-:W1:Y:S01]  /*6b3f0*/  LDS R187, [R252+UR14+0xd800] ;  /* 0x00d8000efcbb7984 */ /* 0x000e620008000800 */
[----:B--2---:R-:W-:-:S15]  /*6b400*/  HMMA.1688.F32.TF32 R32, R244, R10, R96 ;  /* 0x0000000af420723c */ /* 0x004fde0000081060 */
[----:B------:R-:W-:-:S04]  /*6b410*/  NOP ;  /* 0x0000000000007918 */ /* 0x000fc80000000000 */
[----:B------:R-:W-:Y:S01]  /*6b420*/  STL.64 [R1+0x830], R32 ;  /* 0x0008302001007387 */ /* 0x000fe20000100a00 */
[----:B------:R-:W-:-:S03]  /*6b430*/  MOV R224, R35 ;  /* 0x0000002300e07202 */ /* 0x000fc60000000f00 */
[----:B------:R2:W-:Y:S02]  /*6b440*/  STL [R1+0x838], R34 ;  /* 0x0008382201007387 */ /* 0x0005e40000100800 */
[----:B--2---:R-:W-:Y:S02]  /*6b450*/  HMMA.1688.F32.TF32 R32, R244, R6, R92 ;  /* 0x00000006f420723c */ /* 0x004fe4000008105c */
[----:B------:R2:W-:Y:S02]  /*6b460*/  STL [R1+0x34b0], R224 ;  /* 0x0034b0e001007387 */ /* 0x0005e40000100800 */
[----:B--2---:R-:W-:-:S15]  /*6b470*/  IMAD.MOV.U32 R224, RZ, RZ, R27 ;  /* 0x000000ffffe07224 */ /* 0x004fde00078e001b */
[----:B------:R-:W-:Y:S04]  /*6b480*/  STL.64 [R1+0x820], R32 ;  /* 0x0008202001007387 */ /* 0x000fe80000100a00 */
[----:B------:R-:W-:Y:S04]  /*6b490*/  STL.64 [R1+0x828], R34 ;  /* 0x0008282201007387 */ /* 0x000fe80000100a00 */
[----:B------:R2:W-:Y:S04]  /*6b4a0*/  STL [R1+0x34c0], R4 ;  /* 0x0034c00401007387 */ /* 0x0005e80000100800 */
[----:B------:R3:W-:Y:S04]  /*6b4b0*/  STL [R1+0x34bc], R5 ;  /* 0x0034bc0501007387 */ /* 0x0007e80000100800 */
[----:B------:R4:W-:Y:S04]  /*6b4c0*/  STL [R1+0x34b8], R8 ;  /* 0x0034b80801007387 */ /* 0x0009e80000100800 */
[----:B------:R1:W-:Y:S01]  /*6b4d0*/  STL [R1+0x34b4], R9 ;  /* 0x0034b40901007387 */ /* 0x0003e20000100800 */
[----:B--2---:R-:W-:Y:S01]  /*6b4e0*/  MOV R4, R20 ;  /* 0x0000001400047202 */ /* 0x004fe20000000f00 */
[----:B---3--:R-:W-:-:S02]  /*6b4f0*/  IMAD.MOV.U32 R5, RZ, RZ, R21 ;  /* 0x000000ffff057224 */ /* 0x008fc400078e0015 */
[----:B------:R2:W-:Y:S01]  /*6b500*/  STL.64 [R1+0x800], R24 ;  /* 0x0008001801007387 */ /* 0x0005e20000100a00 */
[----:B----4-:R-:W-:Y:S01]  /*6b510*/  MOV R8, R22 ;  /* 0x0000001600087202 */ /* 0x010fe20000000f00 */
[----:B-1----:R-:W-:Y:S02]  /*6b520*/  IMAD.MOV.U32 R9, RZ, RZ, R23 ;  /* 0x000000ffff097224 */ /* 0x002fe400078e0017 */
[----:B------:R1:W-:Y:S04]  /*6b530*/  STL [R1+0x808], R26 ;  /* 0x0008081a01007387 */ /* 0x0003e80000100800 */
[----:B------:R-:W-:Y:S04]  /*6b540*/  STL [R1+0x34c4], R224 ;  /* 0x0034c4e001007387 */ /* 0x000fe80000100800 */
[----:B------:R-:W-:Y:S04]  /*6b550*/  STL [R1+0x34d4], R9 ;  /* 0x0034d40901007387 */ /* 0x000fe80000100800 */
[----:B------:R-:W-:Y:S01]  /*6b560*/  STL [R1+0x34d0], R8 ;  /* 0x0034d00801007387 */ /* 0x000fe20000100800 */
[----:B--2---:R-:W-:-:S03]  /*6b570*/  IMAD.MOV.U32 R24, RZ, RZ, R190 ;  /* 0x000000ffff187224 */ /* 0x004fc600078e00be */
[----:B------:R-:W-:Y:S01]  /*6b580*/  STL [R1+0x34cc], R5 ;  /* 0x0034cc0501007387 */ /* 0x000fe20000100800 */
[----:B------:R-:W-:-:S03]  /*6b590*/  MOV R25, R191 ;  /* 0x000000bf00197202 */ /* 0x000fc60000000f00 */
[----:B------:R-:W-:Y:S01]  /*6b5a0*/  STL [R1+0x34c8], R4 ;  /* 0x0034c80401007387 */ /* 0x000fe20000100800 */
[----:B-1----:R-:W-:-:S03]  /*6b5b0*/  IMAD.MOV.U32 R26, RZ, RZ, R195 ;  /* 0x000000ffff1a7224 */ /* 0x002fc600078e00c3 */
[----:B------:R1:W-:Y:S01]  /*6b5c0*/  STL.64 [R1+0x7e0], R16 ;  /* 0x0007e01001007387 */ /* 0x0003e20000100a00 */
[----:B------:R-:W-:-:S03]  /*6b5d0*/  MOV R27, R194 ;  /* 0x000000c2001b7202 */ /* 0x000fc60000000f00 */
[----:B------:R2:W-:Y:S04]  /*6b5e0*/  STL [R1+0x7e8], R18 ;  /* 0x0007e81201007387 */ /* 0x0005e80000100800 */
[----:B------:R-:W3:Y:S04]  /*6b5f0*/  LDL.LU R190, [R1+0x37ac] ;  /* 0x0037ac0001be7983 */ /* 0x000ee80000300800 */
[----:B------:R-:W4:Y:S04]  /*6b600*/  LDL.LU R191, [R1+0x37a8] ;  /* 0x0037a80001bf7983 */ /* 0x000f280000300800 */
[----:B------:R-:W2:Y:S04]  /*6b610*/  LDL.LU R195, [R1+0x37a4] ;  /* 0x0037a40001c37983 */ /* 0x000ea80000300800 */
[----:B------:R-:W2:Y:S04]  /*6b620*/  LDL.LU R194, [R1+0x37a0] ;  /* 0x0037a00001c27983 */ /* 0x000ea80000300800 */
[----:B------:R-:W2:Y:S04]  /*6b630*/  LDL.LU R198, [R1+0x379c] ;  /* 0x00379c0001c67983 */ /* 0x000ea80000300800 */
[----:B------:R-:W2:Y:S04]  /*6b640*/  LDL.LU R199, [R1+0x3798] ;  /* 0x0037980001c77983 */ /* 0x000ea80000300800 */
[----:B------:R-:W2:Y:S04]  /*6b650*/  LDL.LU R202, [R1+0x3794] ;  /* 0x0037940001ca7983 */ /* 0x000ea80000300800 */
[----:B------:R-:W2:Y:S01]  /*6b660*/  LDL.LU R203, [R1+0x3790] ;  /* 0x0037900001cb7983 */ /* 0x000ea20000300800 */
[----:B---3--:R-:W-:Y:S01]  /*6b670*/  MOV R99, R190 ;  /* 0x000000be00637202 */ /* 0x008fe20000000f00 */
[----:B----4-:R-:W-:-:S02]  /*6b680*/  IMAD.MOV.U32 R98, RZ, RZ, R191 ;  /* 0x000000ffff627224 */ /* 0x010fc400078e00bf */
[----:B--2---:R-:W-:Y:S02]  /*6b690*/  IMAD.MOV.U32 R96, RZ, RZ, R195 ;  /* 0x000000ffff607224 */ /* 0x004fe400078e00c3 */
[----:B------:R-:W2:Y:S01]  /*6b6a0*/  LDL.LU R195, [R1+0x378c] ;  /* 0x00378c0001c37983 */ /* 0x000ea20000300800 */
[----:B------:R-:W-:-:S03]  /*6b6b0*/  MOV R97, R194 ;  /* 0x000000c200617202 */ /* 0x000fc60000000f00 */
[----:B------:R-:W3:Y:S04]  /*6b6c0*/  LDL.LU R194, [R1+0x3788] ;  /* 0x0037880001c27983 */ /* 0x000ee80000300800 */
[----:B------:R-:W4:Y:S04]  /*6b6d0*/  LDL.LU R191, [R1+0x3784] ;  /* 0x0037840001bf7983 */ /* 0x000f280000300800 */
[----:B------:R-:W4:Y:S04]  /*6b6e0*/  LDL.LU R190, [R1+0x3780] ;  /* 0x0037800001be7983 */ /* 0x000f280000300800 */
[----:B------:R-:W4:Y:S01]  /*6b6f0*/  LDL.LU R52, [R1+0x90] ;  /* 0x0000900001347983 */ /* 0x000f220000300800 */
[----:B------:R-:W-:Y:S01]  /*6b700*/  MOV R33, R202 ;  /* 0x000000ca00217202 */ /* 0x000fe20000000f00 */
[----:B------:R-:W-:-:S02]  /*6b710*/  IMAD.MOV.U32 R32, RZ, RZ, R203 ;  /* 0x000000ffff207224 */ /* 0x000fc400078e00cb */
        /* <DEDUP_REMOVED lines=25> */
[----:B-1----:R-:W-:Y:S01]  /*6b8b0*/  IMAD.MOV.U32 R16, RZ, RZ, R218 ;  /* 0x000000ffff107224 */ /* 0x002fe200078e00da */
[----:B------:R-:W-:Y:S01]  /*6b8c0*/  MOV R17, R219 ;  /* 0x000000db00117202 */ /* 0x000fe20000000f00 */
[----:B------:R-:W-:Y:S01]  /*6b8d0*/  IMAD.MOV.U32 R18, RZ, RZ, R222 ;  /* 0x000000ffff127224 */ /* 0x000fe200078e00de */
[----:B------:R-:W-:-:S02]  /*6b8e0*/  MOV R224, R19 ;  /* 0x0000001300e07202 */ /* 0x000fc40000000f00 */
        /* <DEDUP_REMOVED lines=8> */
[----:B------:R-:W3:Y:S01]  /*6b970*/  LDL.LU R195, [R1+0x3760] ;  /* 0x0037600001c37983 */ /* 0x000ee20000300800 */
[----:B------:R-:W-:Y:S01]  /*6b980*/  MOV R43, R203 ;  /* 0x000000cb002b7202 */ /* 0x000fe20000000f00 */
[----:B------:R-:W-:Y:S01]  /*6b990*/  IMAD.MOV.U32 R42, RZ, RZ, R202 ;  /* 0x000000ffff2a7224 */ /* 0x000fe200078e00ca */
[----:B------:R-:W-:Y:S01]  /*6b9a0*/  MOV R41, R199 ;  /* 0x000000c700297202 */ /* 0x000fe20000000f00 */
[----:B------:R-:W-:-:S02]  /*6b9b0*/  IMAD.MOV.U32 R40, RZ, RZ, R198 ;  /* 0x000000ffff287224 */ /* 0x000fc400078e00c6 */
        /* <DEDUP_REMOVED lines=16> */
[----:B------:R1:W-:Y:S01]  /*6bac0*/  STL [R1+0x34d8], R224 ;  /* 0x0034d8e001007387 */ /* 0x0003e20000100800 */
[C---:B------:R-:W-:Y:S08]  /*6bad0*/  HMMA.1688.F32.TF32 R20, R184.reuse, R10, R20 ;  /* 0x0000000ab814723c */ /* 0x040ff00000081014 */
[----:B------:R-:W-:Y:S08]  /*6bae0*/  HMMA.1688.F32.TF32 R16, R184, R6, R16 ;  /* 0x00000006b810723c */ /* 0x000ff00000081010 */
[C---:B--2---:R-:W-:Y:S08]  /*6baf0*/  HMMA.1688.F32.TF32 R24, R244.reuse, R190, R24 ;  /* 0x000000bef418723c */ /* 0x044ff00000081018 */
[C---:B---3--:R-:W-:Y:S08]  /*6bb00*/  HMMA.1688.F32.TF32 R28, R244.reuse, R194, R28 ;  /* 0x000000c2f41c723c */ /* 0x048ff0000008101c */
[C---:B----4-:R-:W-:Y:S08]  /*6bb10*/  HMMA.1688.F32.TF32 R52, R244.reuse, R226, R52 ;  /* 0x000000e2f434723c */ /* 0x050ff00000081034 */
[C---:B------:R-:W-:Y:S08]  /*6bb20*/  HMMA.1688.F32.TF32 R44, R244.reuse, R218, R44 ;  /* 0x000000daf42c723c */ /* 0x040ff0000008102c */
[----:B------:R-:W-:Y:S03]  /*6bb30*/  HMMA.1688.F32.TF32 R48, R244, R222, R48 ;  /* 0x000000def430723c */ /* 0x000fe60000081030 */
[----:B------:R-:W-:Y:S01]  /*6bb40*/  MOV R225, R55 ;  /* 0x0000003700e17202 */ /* 0x000fe20000000f00 */
[----:B------:R-:W-:Y:S01]  /*6bb50*/  IMAD.MOV.U32 R4, RZ, RZ, R54 ;  /* 0x000000ffff047224 */ /* 0x000fe200078e0036 */
[----:B------:R-:W-:Y:S01]  /*6bb60*/  MOV R5, R53 ;  /* 0x0000003500057202 */ /* 0x000fe20000000f00 */
[----:B------:R-:W-:-:S02]  /*6bb70*/  IMAD.MOV.U32 R8, RZ, RZ, R52 ;  /* 0x000000ffff087224 */ /* 0x000fc400078e0034 */
[----:B------:R2:W-:Y:S04]  /*6bb80*/  STL [R1+0x34e8], R225 ;  /* 0x0034e8e101007387 */ /* 0x0005e80000100800 */
[----:B------:R3:W-:Y:S04]  /*6bb90*/  STL [R1+0x34e4], R4 ;  /* 0x0034e40401007387 */ /* 0x0007e80000100800 */
[----:B------:R4:W-:Y:S04]  /*6bba0*/  STL [R1+0x34e0], R8 ;  /* 0x0034e00801007387 */ /* 0x0009e80000100800 */
[----:B------:R4:W-:Y:S01]  /*6bbb0*/  STL [R1+0x34dc], R5 ;  /* 0x0034dc0501007387 */ /* 0x0009e20000100800 */
[----:B-1----:R-:W-:Y:S01]  /*6bbc0*/  IMAD.MOV.U32 R224, RZ, RZ, R50 ;  /* 0x000000ffffe07224 */ /* 0x002fe200078e0032 */
[----:B------:R-:W-:-:S02]  /*6bbd0*/  MOV R9, R51 ;  /* 0x0000003300097202 */ /* 0x000fc40000000f00 */
[----:B------:R1:W-:Y:S01]  /*6bbe0*/  STL.64 [R1+0x7c0], R48 ;  /* 0x0007c03001007387 */ /* 0x0003e20000100a00 */
[----:B--2---:R-:W-:Y:S01]  /*6bbf0*/  IMAD.MOV.U32 R225, RZ, RZ, R44 ;  /* 0x000000ffffe17224 */ /* 0x004fe200078e002c */
[----:B---3--:R-:W-:Y:S01]  /*6bc00*/  MOV R4, R45 ;  /* 0x0000002d00047202 */ /* 0x008fe20000000f00 */
[----:B----4-:R-:W-:Y:S01]  /*6bc10*/  IMAD.MOV.U32 R8, RZ, RZ, R46 ;  /* 0x000000ffff087224 */ /* 0x010fe200078e002e */
[----:B------:R-:W-:Y:S02]  /*6bc20*/  MOV R5, R47 ;  /* 0x0000002f00057202 */ /* 0x000fe40000000f00 */
[C---:B------:R-:W-:Y:S08]  /*6bc30*/  HMMA.1688.F32.TF32 R44, R244.reuse, R210, R36 ;  /* 0x000000d2f42c723c */ /* 0x040ff00000081024 */
        /* <DEDUP_REMOVED lines=31> */
[----:B--2---:R-:W2:Y:S04]  /*6be30*/  LDL.LU R38, [R1+0x158] ;  /* 0x0001580001267983 */ /* 0x004ea80000300800 */
        /* <DEDUP_REMOVED lines=25> */
[----:B------:R-:W-:Y:S01]  /*6bfd0*/  IMAD.MOV.U32 R241, RZ, RZ, R18 ;  /* 0x000000fffff17224 */ /* 0x000fe200078e0012 */
[----:B------:R-:W-:-:S02]  /*6bfe0*/  MOV R240, R19 ;  /* 0x0000001300f07202 */ /* 0x000fc40000000f00 */
        /* <DEDUP_REMOVED lines=20> */
[----:B------:R1:W-:Y:S04]  /*6c130*/  STL [R1+0x34ac], R240 ;  /* 0x0034acf001007387 */ /* 0x0003e80000100800 */
[----:B------:R1:W-:Y:S04]  /*6c140*/  STL [R1+0x34a8], R241 ;  /* 0x0034a8f101007387 */ /* 0x0003e80000100800 */
[----:B------:R-:W-:Y:S04]  /*6c150*/  LDS R244, [R0+UR14+0xd080] ;  /* 0x00d0800e00f47984 */ /* 0x000fe80008000800 */
[----:B------:R-:W-:Y:S04]  /*6c160*/  LDS R246, [R0+UR14+0xd880] ;  /* 0x00d8800e00f67984 */ /* 0x000fe80008000800 */
[----:B------:R-:W-:Y:S04]  /*6c170*/  LDS R245, [R3+UR14+0xd080] ;  /* 0x00d0800e03f57984 */ /* 0x000fe80008000800 */
[----:B------:R-:W1:Y:S01]  /*6c180*/  LDS R247, [R3+UR14+0xd880] ;  /* 0x00d8800e03f77984 */ /* 0x000e620008000800 */
[C---:B----4-:R-:W-:Y:S03]  /*6c190*/  HMMA.1688.F32.TF32 R60, R184.reuse, R242, R28 ;  /* 0x000000f2b83c723c */ /* 0x050fe6000008101c */
[----:B------:R-:W4:Y:S05]  /*6c1a0*/  LDL.LU R28, [R1+0x110] ;  /* 0x00011000011c7983 */ /* 0x000f2a0000300800 */
[----:B--2---:R-:W-:Y:S11]  /*6c1b0*/  HMMA.1688.F32.TF32 R24, R184, R238, R24 ;  /* 0x000000eeb818723c */ /* 0x004ff60000081018 */
[----:B------:R-:W-:Y:S04]  /*6c1c0*/  STL.64 [R1+0x720], R60 ;  /* 0x0007203c01007387 */ /* 0x000fe80000100a00 */
[----:B------:R-:W-:Y:S04]  /*6c1d0*/  STL.64 [R1+0x728], R62 ;  /* 0x0007283e01007387 */ /* 0x000fe80000100a00 */
[----:B------:R-:W4:Y:S04]  /*6c1e0*/  LDL.LU R29, [R1+0x114] ;  /* 0x00011400011d7983 */ /* 0x000f280000300800 */
[----:B------:R-:W4:Y:S04]  /*6c1f0*/  LDL.LU R30, [R1+0x118] ;  /* 0x00011800011e7983 */ /* 0x000f280000300800 */
[----:B------:R-:W4:Y:S01]  /*6c200*/  LDL.LU R31, [R1+0x11c] ;  /* 0x00011c00011f7983 */ /* 0x000f220000300800 */
[----:B-1----:R-:W-:-:S03]  /*6c210*/  IMAD.MOV.U32 R240, RZ, RZ, R26 ;  /* 0x000000fffff07224 */ /* 0x002fc600078e001a */
[----:B------:R1:W-:Y:S01]  /*6c220*/  STL.64 [R1+0x710], R24 ;  /* 0x0007101801007387 */ /* 0x0003e20000100a00 */
[----:B------:R-:W-:-:S03]  /*6c230*/  MOV R241, R27 ;  /* 0x0000001b00f17202 */ /* 0x000fc60000000f00 */
[----:B-1----:R-:W2:Y:S04]  /*6c240*/  LDL.LU R24, [R1+0x3d0] ;  /* 0x0003d00001187983 */ /* 0x002ea80000300800 */
[----:B------:R-:W2:Y:S04]  /*6c250*/  LDL.LU R25, [R1+0x3d4] ;  /* 0x0003d40001197983 */ /* 0x000ea80000300800 */
[----:B------:R-:W2:Y:S04]  /*6c260*/  LDL.LU R26, [R1+0x3d8] ;  /* 0x0003d800011a7983 */ /* 0x000ea80000300800 */
[----:B------:R-:W2:Y:S01]  /*6c270*/  LDL.LU R27, [R1+0x3dc] ;  /* 0x0003dc00011b7983 */ /* 0x000ea20000300800 */
[C---:B---3--:R-:W-:Y:S08]  /*6c280*/  HMMA.1688.F32.TF32 R60, R184.reuse, R234, R56 ;  /* 0x000000eab83c723c */ /* 0x048ff00000081038 */
[C---:B------:R-:W-:Y:S08]  /*6c290*/  HMMA.1688.F32.TF32 R56, R184.reuse, R230, R52 ;  /* 0x000000e6b838723c */ /* 0x040ff00000081034 */
[C---:B------:R-:W-:Y:S03]  /*6c2a0*/  HMMA.1688.F32.TF32 R52, R184.reuse, R226, R20 ;  /* 0x000000e2b834723c */ /* 0x040fe60000081014 */
[----:B------:R-:W-:Y:S04]  /*6c2b0*/  STL.64 [R1+0x700], R60 ;  /* 0x0007003c01007387 */ /* 0x000fe80000100a00 */
[----:B------:R-:W-:Y:S04]  /*6c2c0*/  STL.64 [R1+0x708], R62 ;  /* 0x0007083e01007387 */ /* 0x000fe80000100a00 */
[----:B------:R-:W3:Y:S04]  /*6c2d0*/  LDL.LU R20, [R1+0x3c0] ;  /* 0x0003c00001147983 */ /* 0x000ee80000300800 */
[----:B------:R-:W-:Y:S04]  /*6c2e0*/  STL.64 [R1+0x6f0], R56 ;  /* 0x0006f03801007387 */ /* 0x000fe80000100a00 */
[----:B------:R1:W-:Y:S04]  /*6c2f0*/  STL.64 [R1+0x6f8], R58 ;  /* 0x0006f83a01007387 */ /* 0x0003e80000100a00 */
[----:B------:R-:W-:Y:S04]  /*6c300*/  STL.64 [R1+0x6e0], R52 ;  /* 0x0006e03401007387 */ /* 0x000fe80000100a00 */
[----:B------:R1:W-:Y:S04]  /*6c310*/  STL.64 [R1+0x6e8], R54 ;  /* 0x0006e83601007387 */ /* 0x0003e80000100a00 */
[----:B------:R-:W3:Y:S01]  /*6c320*/  LDL.LU R21, [R1+0x3c4] ;  /* 0x0003c40001157983 */ /* 0x000ee20000300800 */
[C---:B-1----:R-:W-:Y:S03]  /*6c330*/  HMMA.1688.F32.TF32 R56, R184.reuse, R218, R48 ;  /* 0x000000dab838723c */ /* 0x042fe60000081030 */
[----:B------:R-:W3:Y:S04]  /*6c340*/  LDL.LU R22, [R1+0x3c8] ;  /* 0x0003c80001167983 */ /* 0x000ee80000300800 */
[----:B------:R-:W3:Y:S01]  /*6c350*/  LDL.LU R23, [R1+0x3cc] ;  /* 0x0003cc0001177983 */ /* 0x000ee20000300800 */
[C---:B------:R-:W-:Y:S03]  /*6c360*/  HMMA.1688.F32.TF32 R52, R184.reuse, R222, R16 ;  /* 0x000000deb834723c */ /* 0x040fe60000081010 */
[----:B------:R-:W3:Y:S05]  /*6c370*/  LDL.LU R16, [R1+0x3b0] ;  /* 0x0003b00001107983 */ /* 0x000eea0000300800 */
[C---:B------:R-:W-:Y:S11]  /*6c380*/  HMMA.1688.F32.TF32 R48, R184.reuse, R210, R40 ;  /* 0x000000d2b830723c */ /* 0x040ff60000081028 */
[----:B------:R-:W-:Y:S04]  /*6c390*/  STL.64 [R1+0x6d0], R52 ;  /* 0x0006d03401007387 */ /* 0x000fe80000100a00 */
[----:B------:R1:W-:Y:S01]  /*6c3a0*/  STL.64 [R1+0x6d8], R54 ;  /* 0x0006d83601007387 */ /* 0x0003e20000100a00 */
[C---:B------:R-:W-:Y:S03]  /*6c3b0*/  HMMA.1688.F32.TF32 R40, R184.reuse, R202, R32 ;  /* 0x000000cab828723c */ /* 0x040fe60000081020 */
[----:B------:R-:W3:Y:S04]  /*6c3c0*/  LDL.LU R17, [R1+0x3b4] ;  /* 0x0003b40001117983 */ /* 0x000ee80000300800 */
[----:B------:R-:W3:Y:S01]  /*6c3d0*/  LDL.LU R18, [R1+0x3b8] ;  /* 0x0003b80001127983 */ /* 0x000ee20000300800 */
[C---:B-1----:R-:W-:Y:S03]  /*6c3e0*/  HMMA.1688.F32.TF32 R52, R184.reuse, R214, R44 ;  /* 0x000000d6b834723c */ /* 0x042fe6000008102c */
[----:B------:R-:W3:Y:S05]  /*6c3f0*/  LDL.LU R19, [R1+0x3bc] ;  /* 0x0003bc0001137983 */ /* 0x000eea0000300800 */
[C---:B------:R-:W-:Y:S08]  /*6c400*/  HMMA.1688.F32.TF32 R44, R184.reuse, R206, R36 ;  /* 0x000000ceb82c723c */ /* 0x040ff00000081024 */
[C---:B------:R-:W-:Y:S08]  /*6c410*/  HMMA.1688.F32.TF32 R32, R184.reuse, R194, R92 ;  /* 0x000000c2b820723c */ /* 0x040ff0000008105c */
[----:B------:R-:W-:Y:S01]  /*6c420*/  HMMA.1688.F32.TF32 R36, R184, R198, R96 ;  /* 0x000000c6b824723c */ /* 0x000fe20000081060 */
[----:B------:R-:W-:Y:S04]  /*6c430*/  STL.64 [R1+0x6c0], R56 ;  /* 0x0006c03801007387 */ /* 0x000fe80000100a00 */
[----:B------:R-:W-:Y:S04]  /*6c440*/  STL.64 [R1+0x6c8], R58 ;  /* 0x0006c83a01007387 */ /* 0x000fe80000100a00 */
[----:B------:R-:W-:Y:S04]  /*6c450*/  STL.64 [R1+0x6b0], R52 ;  /* 0x0006b03401007387 */ /* 0x000fe80000100a00 */
[----:B------:R-:W-:Y:S04]  /*6c460*/  STL.64 [R1+0x6b8], R54 ;  /* 0x0006b83601007387 */ /* 0x000fe80000100a00 */
[----:B------:R-:W-:Y:S01]  /*6c470*/  STL.64 [R1+0x6a0], R48 ;  /* 0x0006a03001007387 */ /* 0x000fe20000100a00 */
[----:B------:R-:W-:-:S03]  /*6c480*/  MOV R221, R33 ;  /* 0x0000002100dd7202 */ /* 0x000fc60000000f00 */
[----:B------:R-:W-:Y:S01]  /*6c490*/  STL.64 [R1+0x6a8], R50 ;  /* 0x0006a83201007387 */ /* 0x000fe20000100a00 */
[----:B------:R-:W-:-:S03]  /*6c4a0*/  IMAD.MOV.U32 R220, RZ, RZ, R32 ;  /* 0x000000ffffdc7224 */ /* 0x000fc600078e0020 */
        /* <DEDUP_REMOVED lines=8> */
[----:B------:R1:W-:Y:S01]  /*6c530*/  STL [R1+0x34a4], R221 ;  /* 0x0034a4dd01007387 */ /* 0x0003e20000100800 */
[----:B------:R-:W-:-:S03]  /*6c540*/  MOV R249, R13 ;  /* 0x0000000d00f97202 */ /* 0x000fc60000000f00 */
[----:B------:R1:W-:Y:S01]  /*6c550*/  STL [R1+0x34a0], R220 ;  /* 0x0034a0dc01007387 */ /* 0x0003e20000100800 */
[----:B------:R-:W-:Y:S01]  /*6c560*/  IMAD.MOV.U32 R250, RZ, RZ, R12 ;  /* 0x000000fffffa7224 */ /* 0x000fe200078e000c */
[----:B------:R-:W-:Y:S01]  /*6c570*/  MOV R251, R15 ;  /* 0x0000000f00fb7202 */ /* 0x000fe20000000f00 */
[----:B----4-:R-:W-:Y:S01]  /*6c580*/  HMMA.1688.F32.TF32 R28, R184, R190, R28 ;  /* 0x000000beb81c723c */ /* 0x010fe2000008101c */
[----:B------:R-:W-:Y:S01]  /*6c590*/  MOV R132, R64 ;  /* 0x0000004000847202 */ /* 0x000fe20000000f00 */
[----:B------:R-:W-:Y:S01]  /*6c5a0*/  IMAD.MOV.U32 R133, RZ, RZ, R65 ;  /* 0x000000ffff857224 */ /* 0x000fe200078e0041 */
[----:B------:R-:W-:Y:S01]  /*6c5b0*/  MOV R134, R66 ;  /* 0x0000004200867202 */ /* 0x000fe20000000f00 */
[----:B------:R-:W-:Y:S01]  /*6c5c0*/  IMAD.MOV.U32 R135, RZ, RZ, R67 ;  /* 0x000000ffff877224 */ /* 0x000fe200078e0043 */
[----:B------:R-:W-:Y:S04]  /*6c5d0*/  LDS R184, [R2+UR14+0xd080] ;  /* 0x00d0800e02b87984 */ /* 0x000fe80008000800 */
[----:B------:R-:W-:Y:S04]  /*6c5e0*/  LDS R186, [R2+UR14+0xd880] ;  /* 0x00d8800e02ba7984 */ /* 0x000fe80008000800 */
[----:B------:R-:W-:Y:S04]  /*6c5f0*/  LDS R185, [R252+UR14+0xd080] ;  /* 0x00d0800efcb97984 */ /* 0x000fe80008000800 */
[----:B------:R-:W4:Y:S01]  /*6c600*/  LDS R187, [R252+UR14+0xd880] ;  /* 0x00d8800efcbb7984 */ /* 0x000f220008000800 */
[----:B--2---:R-:W-:Y:S03]  /*6c610*/  HMMA.1688.F32.TF32 R24, R244, R10, R24 ;  /* 0x0000000af418723c */ /* 0x004fe60000081018 */
[----:B------:R-:W-:-:S15]  /*6c620*/  STL.64 [R1+0x138], R30 ;  /* 0x0001381e01007387 */ /* 0x000fde0000100a00 */
[----:B------:R-:W-:Y:S01]  /*6c630*/  NOP ;  /* 0x0000000000007918 */ /* 0x000fe20000000000 */
[----:B------:R2:W-:Y:S04]  /*6c640*/  STL.64 [R1+0x658], R26 ;  /* 0x0006581a01007387 */ /* 0x0005e80000100a00 */
[----:B------:R-:W2:Y:S04]  /*6c650*/  LDL.LU R14, [R1+0x371c] ;  /* 0x00371c00010e7983 */ /* 0x000ea80000300800 */
[----:B------:R-:W2:Y:S04]  /*6c660*/  LDL.LU R13, [R1+0x3718] ;  /* 0x00371800010d7983 */ /* 0x000ea80000300800 */
[----:B------:R-:W4:Y:S04]  /*6c670*/  LDL.LU R12, [R1+0x3714] ;  /* 0x00371400010c7983 */ /* 0x000f280000300800 */
[----:B------:R-:W4:Y:S01]  /*6c680*/  LDL.LU R15, [R1+0x3710] ;  /* 0x00371000010f7983 */ /* 0x000f220000300800 */
[----:B---3--:R-:W-:-:S15]  /*6c690*/  HMMA.1688.F32.TF32 R20, R244, R6, R20 ;  /* 0x00000006f414723c */ /* 0x008fde0000081014 */
[----:B------:R-:W-:-:S04]  /*6c6a0*/  NOP ;  /* 0x0000000000007918 */ /* 0x000fc80000000000 */
[----:B------:R-:W-:Y:S01]  /*6c6b0*/  IMAD.MOV.U32 R232, RZ, RZ, R20 ;  /* 0x000000ffffe87224 */ /* 0x000fe200078e0014 */
[----:B------:R-:W-:Y:S01]  /*6c6c0*/  HMMA.1688.F32.TF32 R16, R244, R242, R16 ;  /* 0x000000f2f410723c */ /* 0x000fe20000081010 */
[----:B------:R-:W-:Y:S01]  /*6c6d0*/  MOV R233, R21 ;  /* 0x0000001500e97202 */ /* 0x000fe20000000f00 */
[----:B-1----:R-:W-:Y:S01]  /*6c6e0*/  IMAD.MOV.U32 R221, RZ, RZ, R22 ;  /* 0x000000ffffdd7224 */ /* 0x002fe200078e0016 */
[----:B------:R-:W-:Y:S01]  /*6c6f0*/  MOV R220, R23 ;  /* 0x0000001700dc7202 */ /* 0x000fe20000000f00 */
[----:B--2---:R-:W-:Y:S02]  /*6c700*/  IMAD.MOV.U32 R20, RZ, RZ, R13 ;  /* 0x000000ffff147224 */ /* 0x004fe400078e000d */
[----:B------:R-:W2:Y:S01]  /*6c710*/  LDL.LU R13, [R1+0x370c] ;  /* 0x00370c00010d7983 */ /* 0x000ea20000300800 */
[----:B------:R-:W-:Y:S01]  /*6c720*/  MOV R23, R14 ;  /* 0x0000000e00177202 */ /* 0x000fe20000000f00 */
[----:B----4-:R-:W-:-:S11]  /*6c730*/  IMAD.MOV.U32 R22, RZ, RZ, R12 ;  /* 0x000000ffff167224 */ /* 0x010fd600078e000c */
[----:B------:R1:W-:Y:S01]  /*6c740*/  STL.64 [R1+0x630], R16 ;  /* 0x0006301001007387 */ /* 0x0003e20000100a00 */
[----:B------:R-:W-:-:S03]  /*6c750*/  MOV R21, R15 ;  /* 0x0000000f00157202 */ /* 0x000fc60000000f00 */
[----:B------:R3:W-:Y:S04]  /*6c760*/  STL.64 [R1+0x638], R18 ;  /* 0x0006381201007387 */ /* 0x0007e80000100a00 */
[----:B------:R-:W4:Y:S04]  /*6c770*/  LDL.LU R15, [R1+0x3708] ;  /* 0x00370800010f7983 */ /* 0x000f280000300800 */
[----:B------:R-:W3:Y:S04]  /*6c780*/  LDL.LU R12, [R1+0x3704] ;  /* 0x00370400010c7983 */ /* 0x000ee80000300800 */
[----:B------:R-:W3:Y:S01]  /*6c790*/  LDL.LU R14, [R1+0x3700] ;  /* 0x00370000010e7983 */ /* 0x000ee20000300800 */
[----:B------:R-:W-:Y:S01]  /*6c7a0*/  IMAD.MOV.U32 R228, RZ, RZ, R24 ;  /* 0x000000ffffe47224 */ /* 0x000fe200078e0018 */
[----:B------:R-:W-:-:S02]  /*6c7b0*/  MOV R229, R25 ;  /* 0x0000001900e57202 */ /* 0x000fc40000000f00 */
[----:B------:R-:W3:Y:S01]  /*6c7c0*/  LDL.LU R24, [R1+0x2f0] ;  /* 0x0002f00001187983 */ /* 0x000ee20000300800 */
[----:B------:R-:W-:Y:S01]  /*6c7d0*/  IMAD.MOV.U32 R236, RZ, RZ, R28 ;  /* 0x000000ffffec7224 */ /* 0x000fe200078e001c */
[----:B------:R-:W-:Y:S02]  /*6c7e0*/  MOV R237, R29 ;  /* 0x0000001d00ed7202 */ /* 0x000fe40000000f00 */
[----:B------:R-:W3:Y:S04]  /*6c7f0*/  LDL.LU R25, [R1+0x2f4] ;  /* 0x0002f40001197983 */ /* 0x000ee80000300800 */
[----:B------:R-:W3:Y:S04]  /*6c800*/  LDL.LU R26, [R1+0x2f8] ;  /* 0x0002f800011a7983 */ /* 0x000ee80000300800 */
[----:B------:R-:W3:Y:S01]  /*6c810*/  LDL.LU R27, [R1+0x2fc] ;  /* 0x0002fc00011b7983 */ /* 0x000ee20000300800 */
[----:B--2---:R-:W-:Y:S01]  /*6c820*/  MOV R31, R13 ;  /* 0x0000000d001f7202 */ /* 0x004fe20000000f00 */
[----:B----4-:R-:W-:-:S02]  /*6c830*/  IMAD.MOV.U32 R30, RZ, RZ, R15 ;  /* 0x000000ffff1e7224 */ /* 0x010fc400078e000f */
[----:B---3--:R-:W-:Y:S02]  /*6c840*/  IMAD.MOV.U32 R28, RZ, RZ, R12 ;  /* 0x000000ffff1c7224 */ /* 0x008fe400078e000c */
        /* <DEDUP_REMOVED lines=11> */
[----:B---3--:R-:W-:Y:S01]  /*6c900*/  MOV R33, R14 ;  /* 0x0000000e00217202 */ /* 0x008fe20000000f00 */
[----:B----4-:R-:W-:Y:S02]  /*6c910*/  IMAD.MOV.U32 R32, RZ, RZ, R15 ;  /* 0x000000ffff207224 */ /* 0x010fe400078e000f */
        /* <DEDUP_REMOVED lines=138> */
[----:B--2---:R-:W-:Y:S01]  /*6d1c0*/  HMMA.1688.F32.TF32 R12, R244, R190, R12 ;  /* 0x000000bef40c723c */ /* 0x004fe2000008100c */
[----:B------:R-:W2:-:S15]  /*6d1d0*/  LDL.LU R244, [R1+0x2c0] ;  /* 0x0002c00001f47983 */ /* 0x000e9e0000300800 */
[----:B------:R-:W-:-:S03]  /*6d1e0*/  NOP ;  /* 0x0000000000007918 */ /* 0x000fc60000000000 */
        /* <DEDUP_REMOVED lines=14> */
[----:B------:R-:W2:Y:S04]  /*6d2d0*/  LDS R15, [R3+UR14+0xd900] ;  /* 0x00d9000e030f7984 */ /* 0x000ea80008000800 */
        /* <DEDUP_REMOVED lines=34> */
[C---:B------:R-:W-:Y:S08]  /*6d500*/  HMMA.1688.F32.TF32 R248, R184.reuse, R206, R248 ;  /* 0x000000ceb8f8723c */ /* 0x040ff000000810f8 */
        /* <DEDUP_REMOVED lines=8> */
[C---:B------:R-:W-:Y:S08]  /*6d590*/  HMMA.1688.F32.TF32 R16, R184.reuse, R198, R20 ;  /* 0x000000c6b810723c */ /* 0x040ff00000081014 */
[----:B------:R-:W-:Y:S03]  /*6d5a0*/  HMMA.1688.F32.TF32 R20, R184, R190, R28 ;  /* 0x000000beb814723c */ /* 0x000fe6000008101c */
[----:B------:R-:W-:Y:S04]  /*6d5b0*/  STL.64 [R1+0x290], R244 ;  /* 0x000290f401007387 */ /* 0x000fe80000100a00 */
[----:B------:R-:W-:Y:S01]  /*6d5c0*/  STL.64 [R1+0x298], R246 ;  /* 0x000298f601007387 */ /* 0x000fe20000100a00 */
[C---:B------:R-:W-:Y:S03]  /*6d5d0*/  HMMA.1688.F32.TF32 R28, R12.reuse, R10, R92 ;  /* 0x0000000a0c1c723c */ /* 0x040fe6000008105c */
        /* <DEDUP_REMOVED lines=16> */
[----:B------:R-:W2:Y:S01]  /*6d6e0*/  LDS R19, [R252+UR14+0xd900] ;  /* 0x00d9000efc137984 */ /* 0x000ea20008000800 */
        /* <DEDUP_REMOVED lines=29> */
[----:B------:R1:W-:Y:S01]  /*6d8c0*/  STL.64 [R1+0x5e8], R22 ;  /* 0x0005e81601007387 */ /* 0x0003e20000100a00 */
[C---:B------:R-:W-:Y:S03]  /*6d8d0*/  HMMA.1688.F32.TF32 R244, R12.reuse, R190, R84 ;  /* 0x000000be0cf4723c */ /* 0x040fe60000081054 */
[----:B------:R-:W-:Y:S04]  /*6d8e0*/  STL.64 [R1+0x5d0], R28 ;  /* 0x0005d01c01007387 */ /* 0x000fe80000100a00 */
[----:B------:R2:W-:Y:S01]  /*6d8f0*/  STL.64 [R1+0x5d8], R30 ;  /* 0x0005d81e01007387 */ /* 0x0005e20000100a00 */
[----:B-1----:R-:W-:Y:S01]  /*6d900*/  HMMA.1688.F32.TF32 R20, R12, R194, R80 ;  /* 0x000000c20c14723c */ /* 0x002fe20000081050 */
[----:B------:R-:W-:-:S02]  /*6d910*/  IMAD.MOV.U32 R184, RZ, RZ, R124 ;  /* 0x000000ffffb87224 */ /* 0x000fc400078e007c */
[----:B------:R-:W-:Y:S04]  /*6d920*/  STL.64 [R1+0x5c0], R24 ;  /* 0x0005c01801007387 */ /* 0x000fe80000100a00 */
[----:B------:R1:W-:Y:S01]  /*6d930*/  STL.64 [R1+0x5c8], R26 ;  /* 0x0005c81a01007387 */ /* 0x0003e20000100a00 */
[C---:B--2---:R-:W-:Y:S01]  /*6d940*/  HMMA.1688.F32.TF32 R28, R16.reuse, R6, R180 ;  /* 0x00000006101c723c */ /* 0x044fe200000810b4 */
        /* <DEDUP_REMOVED lines=9> */
[----:B-1----:R-:W-:Y:S01]  /*6d9e0*/  HMMA.1688.F32.TF32 R24, R16, R10, R88 ;  /* 0x0000000a1018723c */ /* 0x002fe20000081058 */
[----:B------:R-:W-:Y:S04]  /*6d9f0*/  STL.64 [R1+0x3428], R246 ;  /* 0x003428f601007387 */ /* 0x000fe80000100a00 */
[----:B------:R-:W-:Y:S04]  /*6da00*/  STL.64 [R1+0x350], R20 ;  /* 0x0003501401007387 */ /* 0x000fe80000100a00 */
[----:B------:R-:W-:Y:S04]  /*6da10*/  STL.64 [R1+0x358], R22 ;  /* 0x0003581601007387 */ /* 0x000fe80000100a00 */
[----:B------:R-:W-:Y:S01]  /*6da20*/  STL.64 [R1+0x3420], R244 ;  /* 0x003420f401007387 */ /* 0x000fe20000100a00 */
[----:B------:R-:W-:Y:S01]  /*6da30*/  IMAD.MOV.U32 R34, RZ, RZ, R118 ;  /* 0x000000ffff227224 */ /* 0x000fe200078e0076 */
[----:B------:R-:W-:Y:S01]  /*6da40*/  MOV R35, R112 ;  /* 0x0000007000237202 */ /* 0x000fe20000000f00 */
[----:B------:R-:W-:Y:S01]  /*6da50*/  IMAD.MOV.U32 R36, RZ, RZ, R113 ;  /* 0x000000ffff247224 */ /* 0x000fe200078e0071 */
[----:B------:R-:W-:Y:S01]  /*6da60*/  MOV R37, R108 ;  /* 0x0000006c00257202 */ /* 0x000fe20000000f00 */
[----:B------:R-:W-:Y:S01]  /*6da70*/  IMAD.MOV.U32 R38, RZ, RZ, R109 ;  /* 0x000000ffff267224 */ /* 0x000fe200078e006d */
[----:B------:R1:W-:Y:S04]  /*6da80*/  STL.64 [R1+0x3d0], R24 ;  /* 0x0003d01801007387 */ /* 0x0003e80000100a00 */
[----:B------:R2:W-:Y:S01]  /*6da90*/  STL.64 [R1+0x3d8], R26 ;  /* 0x0003d81a01007387 */ /* 0x0005e20000100a00 */
        /* <DEDUP_REMOVED lines=9> */
[----:B------:R-:W3:Y:S01]  /*6db30*/  LDL.LU R132, [R1+0x3588] ;  /* 0x0035880001847983 */ /* 0x000ee20000300800 */
[----:B------:R-:W-:Y:S01]  /*6db40*/  MOV R25, R133 ;  /* 0x0000008500197202 */ /* 0x000fe20000000f00 */
[----:B--2---:R-:W-:-:S02]  /*6db50*/  IMAD.MOV.U32 R26, RZ, RZ, R134 ;  /* 0x000000ffff1a7224 */ /* 0x004fc400078e0086 */
[----:B------:R1:W-:Y:S01]  /*6db60*/  STL.64 [R1+0x910], R28 ;  /* 0x0009101c01007387 */ /* 0x0003e20000100a00 */
[----:B------:R-:W-:-:S03]  /*6db70*/  MOV R27, R135 ;  /* 0x00000087001b7202 */ /* 0x000fc60000000f00 */
[----:B------:R2:W-:Y:S04]  /*6db80*/  STL.64 [R1+0x918], R30 ;  /* 0x0009181e01007387 */ /* 0x0005e80000100a00 */
[----:B------:R-:W3:Y:S04]  /*6db90*/  LDL.LU R133, [R1+0x3584] ;  /* 0x0035840001857983 */ /* 0x000ee80000300800 */
[----:B------:R-:W3:Y:S01]  /*6dba0*/  LDL.LU R134, [R1+0x3580] ;  /* 0x0035800001867983 */ /* 0x000ee20000300800 */
[----:B-1----:R-:W-:Y:S01]  /*6dbb0*/  IMAD.MOV.U32 R28, RZ, RZ, R128 ;  /* 0x000000ffff1c7224 */ /* 0x002fe200078e0080 */
[----:B------:R-:W-:-:S02]  /*6dbc0*/  MOV R29, R129 ;  /* 0x00000081001d7202 */ /* 0x000fc40000000f00 */
[----:B------:R-:W3:Y:S01]  /*6dbd0*/  LDL.LU R135, [R1+0x357c] ;  /* 0x00357c0001877983 */ /* 0x000ee20000300800 */
[----:B--2---:R-:W-:Y:S01]  /*6dbe0*/  IMAD.MOV.U32 R30, RZ, RZ, R130 ;  /* 0x000000ffff1e7224 */ /* 0x004fe200078e0082 */
[----:B------:R-:W-:Y:S02]  /*6dbf0*/  MOV R31, R131 ;  /* 0x00000083001f7202 */ /* 0x000fe40000000f00 */
        /* <DEDUP_REMOVED lines=28> */
[----:B------:R-:W2:Y:S01]  /*6ddc0*/  LDL.LU R51, [R1+0x26c] ;  /* 0x00026c0001337983 */ /* 0x000ea20000300800 */
[----:B------:R-:W-:-:S03]  /*6ddd0*/  IMAD.MOV.U32 R92, RZ, RZ, R177 ;  /* 0x000000ffff5c7224 */ /* 0x000fc600078e00b1 */
[----:B------:R-:W2:Y:S01]  /*6dde0*/  LDL.LU R101, [R1+0x3518] ;  /* 0x0035180001657983 */ /* 0x000ea20000300800 */
[----:B------:R-:W-:-:S03]  /*6ddf0*/  MOV R93, R178 ;  /* 0x000000b2005d7202 */ /* 0x000fc60000000f00 */
[----:B------:R-:W2:Y:S01]  /*6de00*/  LDL.LU R102, [R1+0x3514] ;  /* 0x0035140001667983 */ /* 0x000ea20000300800 */
[----:B------:R-:W-:-:S03]  /*6de10*/  IMAD.MOV.U32 R94, RZ, RZ, R179 ;  /* 0x000000ffff5e7224 */ /* 0x000fc600078e00b3 */
[----:B------:R-:W2:Y:S04]  /*6de20*/  LDL.LU R103, [R1+0x3510] ;  /* 0x0035100001677983 */ /* 0x000ea80000300800 */
[----:B------:R-:W3:Y:S04]  /*6de30*/  LDL.LU R176, [R1+0x350c] ;  /* 0x00350c0001b07983 */ /* 0x000ee80000300800 */
[----:B------:R-:W3:Y:S04]  /*6de40*/  LDL.LU R177, [R1+0x3508] ;  /* 0x0035080001b17983 */ /* 0x000ee80000300800 */
[----:B------:R-:W3:Y:S01]  /*6de50*/  LDL.LU R178, [R1+0x3504] ;  /* 0x0035040001b27983 */ /* 0x000ee20000300800 */
[----:B------:R-:W-:-:S03]  /*6de60*/  MOV R95, R107 ;  /* 0x0000006b005f7202 */ /* 0x000fc60000000f00 */
[----:B------:R-:W3:Y:S04]  /*6de70*/  LDL.LU R179, [R1+0x3500] ;  /* 0x0035000001b37983 */ /* 0x000ee80000300800 */
[----:B------:R-:W4:Y:S01]  /*6de80*/  LDL.LU R107, [R1+0x34fc] ;  /* 0x0034fc00016b7983 */ /* 0x000f220000300800 */
[----:B------:R-:W-:Y:S01]  /*6de90*/  IMAD.MOV.U32 R248, RZ, RZ, R111 ;  /* 0x000000fffff87224 */ /* 0x000fe200078e006f */
[----:B------:R-:W-:Y:S01]  /*6dea0*/  MOV R249, R114 ;  /* 0x0000007200f97202 */ /* 0x000fe20000000f00 */
[----:B------:R-:W-:Y:S01]  /*6deb0*/  IMAD.MOV.U32 R250, RZ, RZ, R115 ;  /* 0x000000fffffa7224 */ /* 0x000fe200078e0073 */
[----:B------:R-:W4:Y:S01]  /*6dec0*/  LDL.LU R111, [R1+0x34f8] ;  /* 0x0034f800016f7983 */ /* 0x000f220000300800 */
[----:B------:R-:W-:-:S03]  /*6ded0*/  MOV R251, R119 ;  /* 0x0000007700fb7202 */ /* 0x000fc60000000f00 */
[----:B------:R-:W4:Y:S04]  /*6dee0*/  LDL.LU R114, [R1+0x34f4] ;  /* 0x0034f40001727983 */ /* 0x000f280000300800 */
[----:B------:R-:W4:Y:S04]  /*6def0*/  LDL.LU R115, [R1+0x34f0] ;  /* 0x0034f00001737983 */ /* 0x000f280000300800 */
[----:B------:R-:W4:Y:S04]  /*6df00*/  LDL.LU R119, [R1+0x34ec] ;  /* 0x0034ec0001777983 */ /* 0x000f280000300800 */
[----:B------:R-:W-:Y:S04]  /*6df10*/  LDS R20, [R0+UR14+0xd180] ;  /* 0x00d1800e00147984 */ /* 0x000fe80008000800 */
[----:B------:R-:W-:Y:S04]  /*6df20*/  LDS R22, [R0+UR14+0xd980] ;  /* 0x00d9800e00167984 */ /* 0x000fe80008000800 */
[----:B------:R-:W-:Y:S04]  /*6df30*/  LDS R21, [R3+UR14+0xd180] ;  /* 0x00d1800e03157984 */ /* 0x000fe80008000800 */
[----:B------:R-:W1:Y:S04]  /*6df40*/  LDS R23, [R3+UR14+0xd980] ;  /* 0x00d9800e03177984 */ /* 0x000e680008000800 */
[----:B------:R-:W-:Y:S04]  /*6df50*/  LDS R12, [R2+UR14+0xd180] ;  /* 0x00d1800e020c7984 */ /* 0x000fe80008000800 */
[----:B------:R-:W-:Y:S04]  /*6df60*/  LDS R14, [R2+UR14+0xd980] ;  /* 0x00d9800e020e7984 */ /* 0x000fe80008000800 */
[----:B------:R-:W-:Y:S04]  /*6df70*/  LDS R13, [R252+UR14+0xd180] ;  /* 0x00d1800efc0d7984 */ /* 0x000fe80008000800 */
[----:B------:R-:W2:Y:S01]  /*6df80*/  LDS R15, [R252+UR14+0xd980] ;  /* 0x00d9800efc0f7984 */ /* 0x000ea20008000800 */
[----:B-1----:R-:W-:Y:S08]  /*6df90*/  HMMA.1688.F32.TF32 R28, R20, R194, R28 ;  /* 0x000000c2141c723c */ /* 0x002ff0000008101c */
[C---:B--2---:R-:W-:Y:S08]  /*6dfa0*/  HMMA.1688.F32.TF32 R52, R16.reuse, R238, R100 ;  /* 0x000000ee1034723c */ /* 0x044ff00000081064 */
[C---:B---3--:R-:W-:Y:S08]  /*6dfb0*/  HMMA.1688.F32.TF32 R60, R16.reuse, R242, R176 ;  /* 0x000000f2103c723c */ /* 0x048ff000000810b0 */
[C---:B----4-:R-:W-:Y:S11]  /*6dfc0*/  HMMA.1688.F32.TF32 R56, R16.reuse, R234, R104 ;  /* 0x000000ea1038723c */ /* 0x050ff60000081068 */
        /* <DEDUP_REMOVED lines=17> */
[C---:B-1----:R-:W-:Y:S01]  /*6e0e0*/  HMMA.1688.F32.TF32 R56, R16.reuse, R210, R128 ;  /* 0x000000d21038723c */ /* 0x042fe20000081080 */
[----:B------:R-:W-:Y:S04]  /*6e0f0*/  LDS R128, [R0+UR14+0xe000] ;  /* 0x00e0000e00807984 */ /* 0x000fe80008000800 */
[----:B------:R-:W-:Y:S04]  /*6e100*/  STL.64 [R1+0x8a0], R60 ;  /* 0x0008a03c01007387 */ /* 0x000fe80000100a00 */
[----:B------:R1:W-:Y:S04]  /*6e110*/  STL.64 [R1+0x8a8], R62 ;  /* 0x0008a83e01007387 */ /* 0x0003e80000100a00 */
[----:B------:R-:W-:Y:S04]  /*6e120*/  STL.64 [R1+0x890], R52 ;  /* 0x0008903401007387 */ /* 0x000fe80000100a00 */
[----:B------:R2:W-:Y:S01]  /*6e130*/  STL.64 [R1+0x898], R54 ;  /* 0x0008983601007387 */ /* 0x0005e20000100a00 */
[C---:B-1----:R-:W-:Y:S03]  /*6e140*/  HMMA.1688.F32.TF32 R60, R16.reuse, R206, R132 ;  /* 0x000000ce103c723c */ /* 0x042fe60000081084 */
[----:B------:R-:W-:Y:S04]  /*6e150*/  STL.64 [R1+0x880], R56 ;  /* 0x0008803801007387 */ /* 0x000fe80000100a00 */
[----:B------:R1:W-:Y:S01]  /*6e160*/  STL.64 [R1+0x888], R58 ;  /* 0x0008883a01007387 */ /* 0x0003e20000100a00 */
[C---:B--2---:R-:W-:Y:S03]  /*6e170*/  HMMA.1688.F32.TF32 R52, R16.reuse, R202, R136 ;  /* 0x000000ca1034723c */ /* 0x044fe60000081088 */
[----:B------:R-:W-:Y:S04]  /*6e180*/  LDS R130, [R0+UR14+0xe800] ;  /* 0x00e8000e00827984 */ /* 0x000fe80008000800 */
[----:B------:R-:W-:Y:S01]  /*6e190*/  LDS R129, [R3+UR14+0xe000] ;  /* 0x00e0000e03817984 */ /* 0x000fe20008000800 */
[C---:B-1----:R-:W-:Y:S03]  /*6e1a0*/  HMMA.1688.F32.TF32 R56, R16.reuse, R198, R140 ;  /* 0x000000c61038723c */ /* 0x042fe6000008108c */
        /* <DEDUP_REMOVED lines=9> */
[C---:B-1----:R-:W-:Y:S08]  /*6e240*/  HMMA.1688.F32.TF32 R56, R20.reuse, R10, R152 ;  /* 0x0000000a1438723c */ /* 0x042ff00000081098 */
[C---:B------:R-:W-:Y:S01]  /*6e250*/  HMMA.1688.F32.TF32 R16, R20.reuse, R6, R156 ;  /* 0x000000061410723c */ /* 0x040fe2000008109c */
        /* <DEDUP_REMOVED lines=12> */
[----:B------:R1:W-:Y:S01]  /*6e320*/  STL.64 [R1+0x588], R54 ;  /* 0x0005883601007387 */ /* 0x0003e20000100a00 */
[C---:B------:R-:W-:Y:S03]  /*6e330*/  HMMA.1688.F32.TF32 R48, R20.reuse, R226, R48 ;  /* 0x000000e21430723c */ /* 0x040fe60000081030 */
[----:B------:R-:W-:Y:S04]  /*6e340*/  STL.64 [R1+0x550], R56 ;  /* 0x0005503801007387 */ /* 0x000fe80000100a00 */
[----:B------:R-:W-:Y:S01]  /*6e350*/  STL.64 [R1+0x558], R58 ;  /* 0x0005583a01007387 */ /* 0x000fe20000100a00 */
[C---:B-1----:R-:W-:Y:S03]  /*6e360*/  HMMA.1688.F32.TF32 R52, R20.reuse, R230, R172 ;  /* 0x000000e61434723c */ /* 0x042fe600000810ac */
[----:B------:R-:W-:Y:S04]  /*6e370*/  STL.64 [R1+0x120], R16 ;  /* 0x0001201001007387 */ /* 0x000fe80000100a00 */
[----:B------:R1:W-:Y:S02]  /*6e380*/  STL.64 [R1+0x128], R18 ;  /* 0x0001281201007387 */ /* 0x0003e40000100a00 */
[C---:B-1----:R-:W-:Y:S10]  /*6e390*/  HMMA.1688.F32.TF32 R16, R20.reuse, R222, R44 ;  /* 0x000000de1410723c */ /* 0x042ff4000008102c */
[----:B------:R-:W-:Y:S04]  /*6e3a0*/  STL.64 [R1+0x110], R52 ;  /* 0x0001103401007387 */ /* 0x000fe80000100a00 */
[----:B------:R-:W-:Y:S01]  /*6e3b0*/  STL.64 [R1+0x118], R54 ;  /* 0x0001183601007387 */ /* 0x000fe20000100a00 */
[C---:B------:R-:W-:Y:S03]  /*6e3c0*/  HMMA.1688.F32.TF32 R44, R20.reuse, R218, R40 ;  /* 0x000000da142c723c */ /* 0x040fe60000081028 */
[----:B------:R-:W-:Y:S04]  /*6e3d0*/  STL.64 [R1+0x100], R48 ;  /* 0x0001003001007387 */ /* 0x000fe80000100a00 */
[----:B------:R-:W-:Y:S01]  /*6e3e0*/  STL.64 [R1+0x108], R50 ;  /* 0x0001083201007387 */ /* 0x000fe20000100a00 */
[C---:B------:R-:W-:Y:S03]  /*6e3f0*/  HMMA.1688.F32.TF32 R40, R20.reuse, R214, R36 ;  /* 0x000000d61428723c */ /* 0x040fe60000081024 */
[----:B------:R-:W-:Y:S04]  /*6e400*/  STL.64 [R1+0xf0], R16 ;  /* 0x0000f01001007387 */ /* 0x000fe80000100a00 */
[----:B------:R1:W-:Y:S02]  /*6e410*/  STL.64 [R1+0xf8], R18 ;  /* 0x0000f81201007387 */ /* 0x0003e40000100a00 */
[C---:B-1----:R-:W-:Y:S02]  /*6e420*/  HMMA.1688.F32.TF32 R16, R20.reuse, R210, R32 ;  /* 0x000000d21410723c */ /* 0x042fe40000081020 */
        /* <DEDUP_REMOVED lines=8> */
[C---:B-1----:R-:W-:Y:S02]  /*6e4b0*/  HMMA.1688.F32.TF32 R16, R20.reuse, R198, R184 ;  /* 0x000000c61410723c */ /* 0x042fe400000810b8 */
[----:B------:R-:W-:Y:S04]  /*6e4c0*/  STL.64 [R1+0xb0], R36 ;  /* 0x0000b02401007387 */ /* 0x000fe80000100a00 */
[----:B------:R-:W-:Y:S04]  /*6e4d0*/  STL.64 [R1+0xb8], R38 ;  /* 0x0000b82601007387 */ /* 0x000fe80000100a00 */
[----:B------:R-:W-:Y:S01]  /*6e4e0*/  STL.64 [R1+0xa0], R32 ;  /* 0x0000a02001007387 */ /* 0x000fe20000100a00 */
[----:B------:R-:W-:Y:S03]  /*6e4f0*/  HMMA.1688.F32.TF32 R20, R20, R190, R24 ;  /* 0x000000be1414723c */ /* 0x000fe60000081018 */
[----:B------:R-:W-:Y:S05]  /*6e500*/  STL.64 [R1+0xa8], R34 ;  /* 0x0000a82201007387 */ /* 0x000fea0000100a00 */
[----:B------:R-:W-:Y:S04]  /*6e510*/  STL.64 [R1+0x90], R16 ;  /* 0x0000901001007387 */ /* 0x000fe80000100a00 */
[----:B------:R1:W-:Y:S02]  /*6e520*/  STL.64 [R1+0x98], R18 ;  /* 0x0000981201007387 */ /* 0x0003e40000100a00 */
[C---:B-1----:R-:W-:Y:S02]  /*6e530*/  HMMA.1688.F32.TF32 R16, R12.reuse, R10, R248 ;  /* 0x0000000a0c10723c */ /* 0x042fe400000810f8 */
        /* <DEDUP_REMOVED lines=60> */
[----:B--2---:R-:W-:Y:S01]  /*6e900*/  IMAD.MOV.U32 R30, RZ, RZ, R197 ;  /* 0x000000ffff1e7224 */ /* 0x004fe200078e00c5 */
[----:B------:R-:W-:Y:S01]  /*6e910*/  MOV R31, R196 ;  /* 0x000000c4001f7202 */ /* 0x000fe20000000f00 */
[----:B------:R-:W-:Y:S01]  /*6e920*/  HMMA.1688.F32.TF32 R204, R12, R206, R96 ;  /* 0x000000ce0ccc723c */ /* 0x000fe20000081060 */
[----:B------:R-:W-:Y:S01]  /*6e930*/  IMAD.MOV.U32 R24, RZ, RZ, R193 ;  /* 0x000000ffff187224 */ /* 0x000fe200078e00c1 */
[----:B------:R-:W-:-:S06]  /*6e940*/  MOV R25, R192 ;  /* 0x000000c000197202 */ /* 0x000fcc0000000f00 */
[C---:B------:R-:W-:Y:S08]  /*6e950*/  HMMA.1688.F32.TF32 R196, R12.reuse, R198, R184 ;  /* 0x000000c60cc4723c */ /* 0x040ff000000810b8 */
[----:B------:R-:W-:Y:S01]  /*6e960*/  HMMA.1688.F32.TF32 R192, R12, R194, R28 ;  /* 0x000000c20cc0723c */ /* 0x000fe2000008101c */
[----:B------:R-:W-:Y:S01]  /*6e970*/  IMAD.MOV.U32 R184, RZ, RZ, R225 ;  /* 0x000000ffffb87224 */ /* 0x000fe200078e00e1 */
[----:B------:R-:W-:Y:S01]  /*6e980*/  MOV R185, R4 ;  /* 0x0000000400b97202 */ /* 0x000fe20000000f00 */
[----:B------:R-:W-:Y:S01]  /*6e990*/  IMAD.MOV.U32 R186, RZ, RZ, R8 ;  /* 0x000000ffffba7224 */ /* 0x000fe200078e0008 */
[----:B------:R-:W-:Y:S01]  /*6e9a0*/  MOV R187, R5 ;  /* 0x0000000500bb7202 */ /* 0x000fe20000000f00 */
[----:B------:R-:W-:-:S03]  /*6e9b0*/  IMAD.MOV.U32 R98, RZ, RZ, R224 ;  /* 0x000000ffff627224 */ /* 0x000fc600078e00e0 */
[C---:B---3--:R-:W-:Y:S08]  /*6e9c0*/  HMMA.1688.F32.TF32 R200, R12.reuse, R202, R92 ;  /* 0x000000ca0cc8723c */ /* 0x048ff0000008105c */
[C---:B----4-:R-:W-:Y:S08]  /*6e9d0*/  HMMA.1688.F32.TF32 R216, R12.reuse, R218, R40 ;  /* 0x000000da0cd8723c */ /* 0x050ff00000081028 */
[C---:B------:R-:W-:Y:S08]  /*6e9e0*/  HMMA.1688.F32.TF32 R20, R12.reuse, R242, R60 ;  /* 0x000000f20c14723c */ /* 0x040ff0000008103c */
[C---:B------:R-:W-:Y:S08]  /*6e9f0*/  HMMA.1688.F32.TF32 R64, R12.reuse, R6, R64 ;  /* 0x000000060c40723c */ /* 0x040ff00000081040 */
[C---:B------:R-:W-:Y:S08]  /*6ea00*/  HMMA.1688.F32.TF32 R16, R12.reuse, R238, R56 ;  /* 0x000000ee0c10723c */ /* 0x040ff00000081038 */
[C---:B------:R-:W-:Y:S03]  /*6ea10*/  HMMA.1688.F32.TF32 R52, R12.reuse, R234, R52 ;  /* 0x000000ea0c34723c */ /* 0x040fe60000081034 */
[----:B------:R-:W-:Y:S04]  /*6ea20*/  STL.64 [R1+0x50], R64 ;  /* 0x0000504001007387 */ /* 0x000fe80000100a00 */
[----:B------:R-:W-:Y:S04]  /*6ea30*/  STL.64 [R1+0x58], R66 ;  /* 0x0000584201007387 */ /* 0x000fe80000100a00 */
[----:B------:R-:W-:Y:S01]  /*6ea40*/  STL.64 [R1+0x40], R20 ;  /* 0x0000401401007387 */ /* 0x000fe20000100a00 */
[C---:B------:R-:W-:Y:S03]  /*6ea50*/  HMMA.1688.F32.TF32 R248, R12.reuse, R222, R248 ;  /* 0x000000de0cf8723c */ /* 0x040fe600000810f8 */
[----:B------:R1:W-:Y:S04]  /*6ea60*/  STL.64 [R1+0x48], R22 ;  /* 0x0000481601007387 */ /* 0x0003e80000100a00 */
[----:B------:R-:W-:Y:S04]  /*6ea70*/  STL.64 [R1+0x30], R16 ;  /* 0x0000301001007387 */ /* 0x000fe80000100a00 */
[----:B------:R2:W-:Y:S01]  /*6ea80*/  STL.64 [R1+0x38], R18 ;  /* 0x0000381201007387 */ /* 0x0005e20000100a00 */
[C---:B-1----:R-:W-:Y:S08]  /*6ea90*/  HMMA.1688.F32.TF32 R20, R12.reuse, R230, R48 ;  /* 0x000000e60c14723c */ /* 0x042ff00000081030 */
[C---:B------:R-:W-:Y:S08]  /*6eaa0*/  HMMA.1688.F32.TF32 R212, R12.reuse, R214, R36 ;  /* 0x000000d60cd4723c */ /* 0x040ff00000081024 */
[C---:B------:R-:W-:Y:S01]  /*6eab0*/  HMMA.1688.F32.TF32 R208, R12.reuse, R210, R32 ;  /* 0x000000d20cd0723c */ /* 0x040fe20000081020 */
[----:B------:R-:W-:Y:S01]  /*6eac0*/  MOV R99, R9 ;  /* 0x0000000900637202 */ /* 0x000fe20000000f00 */
[----:B------:R-:W-:Y:S01]  /*6ead0*/  IMAD.MOV.U32 R26, RZ, RZ, R189 ;  /* 0x000000ffff1a7224 */ /* 0x000fe200078e00bd */
[----:B------:R-:W-:Y:S01]  /*6eae0*/  MOV R27, R188 ;  /* 0x000000bc001b7202 */ /* 0x000fe20000000f00 */
[----:B------:R-:W-:Y:S04]  /*6eaf0*/  LDS R242, [R0+UR14+0xe880] ;  /* 0x00e8800e00f27984 */ /* 0x000fe80008000800 */
[C---:B--2---:R-:W-:Y:S01]  /*6eb00*/  HMMA.1688.F32.TF32 R16, R12.reuse, R226, R44 ;  /* 0x000000e20c10723c */ /* 0x044fe2000008102c */
[----:B------:R-:W-:Y:S04]  /*6eb10*/  STL.64 [R1+0x20], R52 ;  /* 0x0000203401007387 */ /* 0x000fe80000100a00 */
[----:B------:R-:W-:Y:S04]  /*6eb20*/  STL.64 [R1+0x28], R54 ;  /* 0x0000283601007387 */ /* 0x000fe80000100a00 */
[----:B------:R-:W-:Y:S04]  /*6eb30*/  STL.64 [R1+0x10], R20 ;  /* 0x0000101401007387 */ /* 0x000fe80000100a00 */
[----:B------:R-:W-:Y:S04]  /*6eb40*/  STL.64 [R1+0x18], R22 ;  /* 0x0000181601007387 */ /* 0x000fe80000100a00 */
[----:B------:R-:W-:Y:S04]  /*6eb50*/  STL.64 [R1+0x32f8], R250 ;  /* 0x0032f8fa01007387 */ /* 0x000fe80000100a00 */
[----:B------:R-:W-:Y:S04]  /*6eb60*/  STL.64 [R1], R16 ;  /* 0x0000001001007387 */ /* 0x000fe80000100a00 */
        /* <DEDUP_REMOVED lines=17> */
[----:B------:R-:W3:Y:S04]  /*6ec80*/  LDL.LU R4, [R1+0x34e4] ;  /* 0x0034e40001047983 */ /* 0x000ee80000300800 */
[----:B------:R-:W4:Y:S04]  /*6ec90*/  LDL.LU R8, [R1+0x34e0] ;  /* 0x0034e00001087983 */ /* 0x000f280000300800 */
[----:B------:R-:W2:Y:S04]  /*6eca0*/  LDL.LU R5, [R1+0x34dc] ;  /* 0x0034dc0001057983 */ /* 0x000ea80000300800 */
[----:B------:R-:W2:Y:S04]  /*6ecb0*/  LDL.LU R96, [R1+0x7c0] ;  /* 0x0007c00001607983 */ /* 0x000ea80000300800 */
[----:B------:R-:W2:Y:S04]  /*6ecc0*/  LDL.LU R97, [R1+0x7c4] ;  /* 0x0007c40001617983 */ /* 0x000ea80000300800 */
[----:B------:R-:W2:Y:S04]  /*6ecd0*/  LDL.LU R224, [R1+0x34d8] ;  /* 0x0034d80001e07983 */ /* 0x000ea80000300800 */
[----:B------:R-:W2:Y:S01]  /*6ece0*/  LDL.LU R9, [R1+0x34d4] ;  /* 0x0034d40001097983 */ /* 0x000ea20000300800 */
[----:B------:R-:W-:Y:S03]  /*6ecf0*/  HMMA.1688.F32.TF32 R188, R12, R190, R24 ;  /* 0x000000be0cbc723c */ /* 0x000fe60000081018 */
[----:B------:R-:W-:Y:S04]  /*6ed00*/  LDS R226, [R2+UR14+0xe800] ;  /* 0x00e8000e02e27984 */ /* 0x000fe80008000800 */
[----:B------:R-:W-:Y:S04]  /*6ed10*/  LDS R227, [R252+UR14+0xe800] ;  /* 0x00e8000efce37984 */ /* 0x000fe80008000800 */
[----:B------:R-:W-:Y:S01]  /*6ed20*/  LDS R243, [R3+UR14+0xe880] ;  /* 0x00e8800e03f37984 */ /* 0x000fe20008000800 */
[----:B---3--:R-:W-:-:S02]  /*6ed30*/  IMAD.MOV.U32 R94, RZ, RZ, R4 ;  /* 0x000000ffff5e7224 */ /* 0x008fc400078e0004 */
[----:B----4-:R-:W-:Y:S02]  /*6ed40*/  IMAD.MOV.U32 R92, RZ, RZ, R8 ;  /* 0x000000ffff5c7224 */ /* 0x010fe400078e0008 */
[----:B------:R-:W3:Y:S01]  /*6ed50*/  LDL.LU R8, [R1+0x34d0] ;  /* 0x0034d00001087983 */ /* 0x000ee20000300800 */
[----:B--2---:R-:W-:-:S03]  /*6ed60*/  MOV R93, R5 ;  /* 0x00000005005d7202 */ /* 0x004fc60000000f00 */
[----:B------:R-:W2:Y:S04]  /*6ed70*/  LDL.LU R5, [R1+0x34cc] ;  /* 0x0034cc0001057983 */ /* 0x000ea80000300800 */
        /* <DEDUP_REMOVED lines=8> */
[----:B------:R-:W-:Y:S01]  /*6ee00*/  IMAD.MOV.U32 R87, RZ, RZ, R9 ;  /* 0x000000ffff577224 */ /* 0x000fe200078e0009 */
[----:B---3--:R-:W-:Y:S01]  /*6ee10*/  MOV R86, R8 ;  /* 0x0000000800567202 */ /* 0x008fe20000000f00 */
[----:B--2---:R-:W-:Y:S01]  /*6ee20*/  IMAD.MOV.U32 R85, RZ, RZ, R5 ;  /* 0x000000ffff557224 */ /* 0x004fe200078e0005 */
[----:B----4-:R-:W-:-:S02]  /*6ee30*/  MOV R84, R4 ;  /* 0x0000000400547202 */ /* 0x010fc40000000f00 */
[----:B------:R-:W2:Y:S04]  /*6ee40*/  LDL.LU R4, [R1+0x34c0] ;  /* 0x0034c00001047983 */ /* 0x000ea80000300800 */
        /* <DEDUP_REMOVED lines=15> */
[----:B------:R-:W-:Y:S04]  /*6ef40*/  LDSM.16.M88.4 R12, [R225+UR14+0x22180] ;  /* 0x0221800ee10c783b */ /* 0x000fe80008000200 */
[----:B------:R-:W-:Y:S04]  /*6ef50*/  LDSM.16.M88.4 R16, [R225+UR14+0x23180] ;  /* 0x0231800ee110783b */ /* 0x000fe80008000200 */
[----:B------:R-:W1:Y:S04]  /*6ef60*/  LDSM.16.M88.4 R20, [R225+UR14+0x24180] ;  /* 0x0241800ee114783b */ /* 0x000e680008000200 */
[----:B------:R-:W1:Y:S04]  /*6ef70*/  LDSM.16.M88.4 R24, [R225+UR14+0x25180] ;  /* 0x0251800ee118783b */ /* 0x000e680008000200 */
[----:B------:R-:W1:Y:S04]  /*6ef80*/  LDSM.16.M88.4 R28, [R225+UR14+0x26180] ;  /* 0x0261800ee11c783b */ /* 0x000e680008000200 */
[----:B------:R-:W1:Y:S04]  /*6ef90*/  LDSM.16.M88.4 R32, [R225+UR14+0x27180] ;  /* 0x0271800ee120783b */ /* 0x000e680008000200 */
[----:B------:R-:W1:Y:S04]  /*6efa0*/  LDSM.16.M88.4 R36, [R225+UR14+0x28180] ;  /* 0x0281800ee124783b */ /* 0x000e680008000200 */
[----:B------:R-:W-:Y:S04]  /*6efb0*/  STL.64 [R1+0x3378], R190 ;  /* 0x003378be01007387 */ /* 0x000fe80000100a00 */
[----:B------:R-:W-:Y:S04]  /*6efc0*/  STL.64 [R1+0x3370], R188 ;  /* 0x003370bc01007387 */ /* 0x000fe80000100a00 */
[----:B------:R-:W-:Y:S04]  /*6efd0*/  LDSM.16.M88.4 R40, [R225+UR14+0x29180] ;  /* 0x0291800ee128783b */ /* 0x000fe80008000200 */
[----:B------:R-:W-:Y:S04]  /*6efe0*/  LDSM.16.M88.4 R44, [R225+UR14+0x2a180] ;  /* 0x02a1800ee12c783b */ /* 0x000fe80008000200 */
[----:B------:R-:W-:Y:S01]  /*6eff0*/  LDSM.16.M88.4 R48, [R225+UR14+0x2b180] ;  /* 0x02b1800ee130783b */ /* 0x000fe20008000200 */
[C---:B-1----:R-:W-:Y:S03]  /*6f000*/  HMMA.1688.F32.TF32 R84, R128.reuse, R20, R84 ;  /* 0x000000148054723c */ /* 0x042fe60000081054 */
[----:B------:R-:W-:Y:S04]  /*6f010*/  LDSM.16.M88.4 R52, [R225+UR14+0x2c180] ;  /* 0x02c1800ee134783b */ /* 0x000fe80008000200 */
[----:B------:R-:W-:Y:S01]  /*6f020*/  LDSM.16.M88.4 R56, [R225+UR14+0x2d180] ;  /* 0x02d1800ee138783b */ /* 0x000fe20008000200 */
[C---:B------:R-:W-:Y:S03]  /*6f030*/  HMMA.1688.F32.TF32 R88, R128.reuse, R24, R244 ;  /* 0x000000188058723c */ /* 0x040fe600000810f4 */
[----:B------:R-:W-:Y:S04]  /*6f040*/  LDSM.16.M88.4 R60, [R225+UR14+0x2e180] ;  /* 0x02e1800ee13c783b */ /* 0x000fe80008000200 */
[----:B------:R-:W-:Y:S01]  /*6f050*/  LDSM.16.M88.4 R64, [R225+UR14+0x2f180] ;  /* 0x02f1800ee140783b */ /* 0x000fe20008000200 */
[C---:B------:R-:W-:Y:S08]  /*6f060*/  HMMA.1688.F32.TF32 R92, R128.reuse, R28, R92 ;  /* 0x0000001c805c723c */ /* 0x040ff0000008105c */
[C---:B------:R-:W-:Y:S08]  /*6f070*/  HMMA.1688.F32.TF32 R96, R128.reuse, R32, R96 ;  /* 0x000000208060723c */ /* 0x040ff00000081060 */
[----:B------:R-:W-:Y:S01]  /*6f080*/  HMMA.1688.F32.TF32 R100, R128, R36, R184 ;  /* 0x000000248064723c */ /* 0x000fe200000810b8 */
[----:B------:R-:W-:Y:S01]  /*6f090*/  MOV R186, R240 ;  /* 0x000000f000ba7202 */ /* 0x000fe20000000f00 */
[----:B------:R-:W-:-:S02]  /*6f0a0*/  IMAD.MOV.U32 R187, RZ, RZ, R241 ;  /* 0x000000ffffbb7224 */ /* 0x000fc400078e00f1 */
[----:B--2---:R-:W-:Y:S01]  /*6f0b0*/  IMAD.MOV.U32 R79, RZ, RZ, R4 ;  /* 0x000000ffff4f7224 */ /* 0x004fe200078e0004 */
[----:B---3--:R-:W-:Y:S02]  /*6f0c0*/  MOV R78, R5 ;  /* 0x00000005004e7202 */ /* 0x008fe40000000f00 */
[----:B------:R-:W-:Y:S01]  /*6f0d0*/  LDSM.16.M88.4 R4, [R225+UR14+0x20180] ;  /* 0x0201800ee104783b */ /* 0x000fe20008000200 */
[----:B----4-:R-:W-:Y:S01]  /*6f0e0*/  IMAD.MOV.U32 R77, RZ, RZ, R8 ;  /* 0x000000ffff4d7224 */ /* 0x010fe200078e0008 */
[----:B------:R-:W-:Y:S02]  /*6f0f0*/  MOV R76, R9 ;  /* 0x00000009004c7202 */ /* 0x000fe40000000f00 */
[----:B------:R-:W1:Y:S04]  /*6f100*/  LDSM.16.M88.4 R8, [R225+UR14+0x21180] ;  /* 0x0211800ee108783b */ /* 0x000e680008000200 */
[----:B------:R-:W-:Y:S01]  /*6f110*/  LDS R225, [R252+UR14+0xe000] ;  /* 0x00e0000efce17984 */ /* 0x000fe20008000800 */
[----:B------:R-:W-:Y:S01]  /*6f120*/  IMAD.MOV.U32 R71, RZ, RZ, R224 ;  /* 0x000000ffff477224 */ /* 0x000fe200078e00e0 */
[C---:B------:R-:W-:Y:S02]  /*6f130*/  HMMA.1688.F32.TF32 R76, R128.reuse, R12, R76 ;  /* 0x0000000c804c723c */ /* 0x040fe4000008104c */
[----:B------:R-:W2:Y:S06]  /*6f140*/  LDS R224, [R2+UR14+0xe000] ;  /* 0x00e0000e02e07984 */ /* 0x000eac0008000800 */
[C---:B------:R-:W-:Y:S08]  /*6f150*/  HMMA.1688.F32.TF32 R80, R128.reuse, R16, R80 ;  /* 0x000000108050723c */ /* 0x040ff00000081050 */
[C---:B-1----:R-:W-:Y:S08]  /*6f160*/  HMMA.1688.F32.TF32 R72, R128.reuse, R8, R72 ;  /* 0x000000088048723c */ /* 0x042ff00000081048 */
        /* <DEDUP_REMOVED lines=20> */
[----:B------:R-:W4:Y:S04]  /*6f2b0*/  LDL.LU R240, [R1+0x34ac] ;  /* 0x0034ac0001f07983 */ /* 0x000f280000300800 */
        /* <DEDUP_REMOVED lines=41> */
[----:B------:R-:W-:Y:S01]  /*6f550*/  MOV R234, R221 ;  /* 0x000000dd00ea7202 */ /* 0x000fe20000000f00 */
[----:B------:R-:W-:Y:S01]  /*6f560*/  IMAD.MOV.U32 R235, RZ, RZ, R220 ;  /* 0x000000ffffeb7224 */ /* 0x000fe200078e00dc */
[C---:B--2---:R-:W-:Y:S08]  /*6f570*/  HMMA.1688.F32.TF32 R124, R128.reuse, R60, R124 ;  /* 0x0000003c807c723c */ /* 0x044ff0000008107c */
[C---:B---3--:R-:W-:Y:S08]  /*6f580*/  HMMA.1688.F32.TF32 R108, R128.reuse, R44, R108 ;  /* 0x0000002c806c723c */ /* 0x048ff0000008106c */
[C---:B----4-:R-:W-:Y:S08]  /*6f590*/  HMMA.1688.F32.TF32 R104, R128.reuse, R40, R104 ;  /* 0x000000288068723c */ /* 0x050ff00000081068 */
[C---:B------:R-:W-:Y:S11]  /*6f5a0*/  HMMA.1688.F32.TF32 R112, R128.reuse, R48, R112 ;  /* 0x000000308070723c */ /* 0x040ff60000081070 */
[----:B------:R-:W-:Y:S01]  /*6f5b0*/  STL.64 [R1+0x3418], R106 ;  /* 0x0034186a01007387 */ /* 0x000fe20000100a00 */
[C---:B------:R-:W-:Y:S03]  /*6f5c0*/  HMMA.1688.F32.TF32 R116, R128.reuse, R52, R116 ;  /* 0x000000348074723c */ /* 0x040fe60000081074 */
[----:B------:R-:W-:Y:S05]  /*6f5d0*/  STL.64 [R1+0x3410], R104 ;  /* 0x0034106801007387 */ /* 0x000fea0000100a00 */
        /* <DEDUP_REMOVED lines=18> */
[----:B------:R-:W-:Y:S01]  /*6f700*/  STL.64 [R1+0x3490], R132 ;  /* 0x0034908401007387 */ /* 0x000fe20000100a00 */
[C---:B------:R-:W-:Y:S03]  /*6f710*/  HMMA.1688.F32.TF32 R144, R224.reuse, R16, R184 ;  /* 0x00000010e090723c */ /* 0x040fe600000810b8 */
[----:B------:R-:W2:Y:S04]  /*6f720*/  LDL.LU R221, [R1+0x34a4] ;  /* 0x0034a40001dd7983 */ /* 0x000ea80000300800 */
[----:B------:R-:W2:Y:S04]  /*6f730*/  LDL.LU R220, [R1+0x34a0] ;  /* 0x0034a00001dc7983 */ /* 0x000ea80000300800 */
[----:B------:R-:W3:Y:S04]  /*6f740*/  LDL.LU R238, [R1+0x138] ;  /* 0x0001380001ee7983 */ /* 0x000ee80000300800 */
[----:B------:R-:W3:Y:S01]  /*6f750*/  LDL.LU R239, [R1+0x13c] ;  /* 0x00013c0001ef7983 */ /* 0x000ee20000300800 */
[C---:B------:R-:W-:Y:S03]  /*6f760*/  HMMA.1688.F32.TF32 R136, R224.reuse, R8, R180 ;  /* 0x00000008e088723c */ /* 0x040fe600000810b4 */
        /* <DEDUP_REMOVED lines=50> */
[----:B------:R-:W1:Y:S01]  /*6fa90*/  LDS R241, [R3+UR14+0xe080] ;  /* 0x00e0800e03f17984 */ /* 0x000e620008000800 */
[C---:B--2---:R-:W-:Y:S08]  /*6faa0*/  HMMA.1688.F32.TF32 R172, R224.reuse, R44, R172 ;  /* 0x0000002ce0ac723c */ /* 0x044ff000000810ac */
[----:B---3--:R-:W-:-:S15]  /*6fab0*/  HMMA.1688.F32.TF32 R152, R224, R24, R152 ;  /* 0x00000018e098723c */ /* 0x008fde0000081098 */
[----:B------:R-:W-:-:S04]  /*6fac0*/  NOP ;  /* 0x0000000000007918 */ /* 0x000fc80000000000 */
[----:B------:R-:W-:Y:S01]  /*6fad0*/  STL [R1+0x32e0], R152 ;  /* 0x0032e09801007387 */ /* 0x000fe20000100800 */
[C---:B----4-:R-:W-:Y:S08]  /*6fae0*/  HMMA.1688.F32.TF32 R164, R224.reuse, R36, R164 ;  /* 0x00000024e0a4723c */ /* 0x050ff000000810a4 */
[C---:B------:R-:W-:Y:S01]  /*6faf0*/  HMMA.1688.F32.TF32 R156, R224.reuse, R28, R156 ;  /* 0x0000001ce09c723c */ /* 0x040fe2000008109c */
[----:B------:R-:W-:Y:S07]  /*6fb00*/  STL [R1+0x32dc], R153 ;  /* 0x0032dc9901007387 */ /* 0x000fee0000100800 */
[C---:B------:R-:W-:Y:S01]  /*6fb10*/  HMMA.1688.F32.TF32 R160, R224.reuse, R32, R160 ;  /* 0x00000020e0a0723c */ /* 0x040fe200000810a0 */
[----:B------:R-:W-:Y:S07]  /*6fb20*/  STL [R1+0x32d8], R154 ;  /* 0x0032d89a01007387 */ /* 0x000fee0000100800 */
[----:B------:R-:W-:Y:S01]  /*6fb30*/  HMMA.1688.F32.TF32 R168, R224, R40, R168 ;  /* 0x00000028e0a8723c */ /* 0x000fe200000810a8 */
        /* <DEDUP_REMOVED lines=8> */
[----:B-1----:R-:W-:Y:S03]  /*6fbc0*/  HMMA.1688.F32.TF32 R68, R240, R12, R244 ;  /* 0x0000000cf044723c */ /* 0x002fe600000810f4 */
[----:B------:R-:W-:Y:S04]  /*6fbd0*/  STL [R1+0x32c0], R175 ;  /* 0x0032c0af01007387 */ /* 0x000fe80000100800 */
[----:B------:R-:W2:-:S12]  /*6fbe0*/  LDL.LU R244, [R1+0x600] ;  /* 0x0006000001f47983 */ /* 0x000e980000300800 */
[----:B------:R1:W-:Y:S04]  /*6fbf0*/  STL.64 [R1+0x130], R68 ;  /* 0x0001304401007387 */ /* 0x0003e80000100a00 */
        /* <DEDUP_REMOVED lines=77> */
[----:B------:R-:W1:Y:S01]  /*700d0*/  LDS R239, [R252+UR14+0xe880] ;  /* 0x00e8800efcef7984 */ /* 0x000e620008000800 */
[C---:B--2---:R-:W-:Y:S08]  /*700e0*/  HMMA.1688.F32.TF32 R72, R240.reuse, R36, R72 ;  /* 0x00000024f048723c */ /* 0x044ff00000081048 */
[C---:B----4-:R-:W-:Y:S08]  /*700f0*/  HMMA.1688.F32.TF32 R76, R240.reuse, R32, R76 ;  /* 0x00000020f04c723c */ /* 0x050ff0000008104c */
[C---:B------:R-:W-:Y:S08]  /*70100*/  HMMA.1688.F32.TF32 R80, R240.reuse, R28, R80 ;  /* 0x0000001cf050723c */ /* 0x040ff00000081050 */
[C---:B---3--:R-:W-:Y:S11]  /*70110*/  HMMA.1688.F32.TF32 R68, R240.reuse, R40, R68 ;  /* 0x00000028f044723c */ /* 0x048ff60000081044 */
        /* <DEDUP_REMOVED lines=28> */
[C---:B------:R-:W-:Y:S03]  /*702e0*/  HMMA.1688.F32.TF32 R72, R236.reuse, R12, R248 ;  /* 0x0000000cec48723c */ /* 0x040fe600000810f8 */
[----:B------:R-:W-:Y:S04]  /*702f0*/  STL.64 [R1+0x140], R68 ;  /* 0x0001404401007387 */ /* 0x000fe80000100a00 */
[----:B------:R1:W-:Y:S02]  /*70300*/  STL.64 [R1+0x148], R70 ;  /* 0x0001484601007387 */ /* 0x0003e40000100a00 */
[----:B-1----:R-:W-:Y:S02]  /*70310*/  HMMA.1688.F32.TF32 R68, R236, R16, R244 ;  /* 0x00000010ec44723c */ /* 0x002fe400000810f4 */
[----:B------:R-:W-:Y:S04]  /*70320*/  STL.64 [R1+0x170], R76 ;  /* 0x0001704c01007387 */ /* 0x000fe80000100a00 */
[----:B------:R-:W-:Y:S04]  /*70330*/  STL.64 [R1+0x178], R78 ;  /* 0x0001784e01007387 */ /* 0x000fe80000100a00 */
[----:B------:R-:W2:Y:S04]  /*70340*/  LDL.LU R216, [R1+0x5c0] ;  /* 0x0005c00001d87983 */ /* 0x000ea80000300800 */
[----:B------:R-:W-:Y:S04]  /*70350*/  STL.64 [R1+0x230], R72 ;  /* 0x0002304801007387 */ /* 0x000fe80000100a00 */
[----:B------:R-:W-:Y:S04]  /*70360*/  STL.64 [R1+0x238], R74 ;  /* 0x0002384a01007387 */ /* 0x000fe80000100a00 */
        /* <DEDUP_REMOVED lines=13> */
[----:B------:R-:W2:Y:S01]  /*70440*/  LDL.LU R200, [R1+0x3b0] ;  /* 0x0003b00001c87983 */ /* 0x000ea20000300800 */
[C---:B------:R-:W-:Y:S03]  /*70450*/  HMMA.1688.F32.TF32 R84, R240.reuse, R24, R84 ;  /* 0x00000018f054723c */ /* 0x040fe60000081054 */
        /* <DEDUP_REMOVED lines=14> */
[----:B---3--:R-:W2:Y:S04]  /*70540*/  LDL.LU R70, [R1+0x388] ;  /* 0x0003880001467983 */ /* 0x008ea80000300800 */
[----:B------:R-:W2:Y:S04]  /*70550*/  LDL.LU R71, [R1+0x38c] ;  /* 0x00038c0001477983 */ /* 0x000ea80000300800 */
[----:B------:R-:W3:Y:S04]  /*70560*/  LDL.LU R72, [R1+0x390] ;  /* 0x0003900001487983 */ /* 0x000ee80000300800 */
[----:B------:R-:W3:Y:S04]  /*70570*/  LDL.LU R73, [R1+0x394] ;  /* 0x0003940001497983 */ /* 0x000ee80000300800 */
[----:B------:R-:W3:Y:S04]  /*70580*/  LDL.LU R74, [R1+0x398] ;  /* 0x00039800014a7983 */ /* 0x000ee80000300800 */
[----:B------:R-:W3:Y:S01]  /*70590*/  LDL.LU R75, [R1+0x39c] ;  /* 0x00039c00014b7983 */ /* 0x000ee20000300800 */
        /* <DEDUP_REMOVED lines=65> */
[----:B------:R-:W-:Y:S01]  /*709b0*/  MOV R157, R88 ;  /* 0x00000058009d7202 */ /* 0x000fe20000000f00 */
[----:B------:R-:W-:Y:S01]  /*709c0*/  IMAD.MOV.U32 R158, RZ, RZ, R89 ;  /* 0x000000ffff9e7224 */ /* 0x000fe200078e0059 */
[----:B------:R-:W4:Y:S01]  /*709d0*/  LDL.LU R88, [R1+0x5f0] ;  /* 0x0005f00001587983 */ /* 0x000f220000300800 */
        /* <DEDUP_REMOVED lines=27> */
[C---:B------:R-:W-:Y:S11]  /*70b90*/  HMMA.1688.F32.TF32 R124, R236.reuse, R28, R124 ;  /* 0x0000001cec7c723c */ /* 0x040ff6000008107c */
[----:B------:R-:W-:Y:S04]  /*70ba0*/  STL.64 [R1+0x320], R132 ;  /* 0x0003208401007387 */ /* 0x000fe80000100a00 */
[----:B------:R1:W-:Y:S01]  /*70bb0*/  STL.64 [R1+0x328], R134 ;  /* 0x0003288601007387 */ /* 0x0003e20000100a00 */
[----:B------:R-:W-:Y:S03]  /*70bc0*/  HMMA.1688.F32.TF32 R108, R236, R44, R108 ;  /* 0x0000002cec6c723c */ /* 0x000fe6000008106c */
        /* <DEDUP_REMOVED lines=31> */
[----:B------:R-:W-:Y:S01]  /*70dc0*/  HMMA.1688.F32.TF32 R232, R240, R8, R232 ;  /* 0x00000008f0e8723c */ /* 0x000fe200000810e8 */
[----:B------:R-:W-:Y:S04]  /*70dd0*/  LDS R240, [R0+UR14+0xe100] ;  /* 0x00e1000e00f07984 */ /* 0x000fe80008000800 */
[----:B------:R-:W-:Y:S04]  /*70de0*/  LDS R242, [R0+UR14+0xe900] ;  /* 0x00e9000e00f27984 */ /* 0x000fe80008000800 */
[----:B------:R-:W-:Y:S04]  /*70df0*/  LDS R241, [R3+UR14+0xe100] ;  /* 0x00e1000e03f17984 */ /* 0x000fe80008000800 */
[----:B------:R-:W1:Y:S01]  /*70e00*/  LDS R243, [R3+UR14+0xe900] ;  /* 0x00e9000e03f37984 */ /* 0x000e620008000800 */
        /* <DEDUP_REMOVED lines=56> */
[C---:B---3--:R-:W-:Y:S11]  /*71190*/  HMMA.1688.F32.TF32 R72, R240.reuse, R60, R248 ;  /* 0x0000003cf048723c */ /* 0x048ff600000810f8 */
[----:B------:R-:W-:Y:S04]  /*711a0*/  STL.64 [R1+0x3f0], R76 ;  /* 0x0003f04c01007387 */ /* 0x000fe80000100a00 */
[----:B------:R-:W-:Y:S04]  /*711b0*/  STL.64 [R1+0x3f8], R78 ;  /* 0x0003f84e01007387 */ /* 0x000fe80000100a00 */
[----:B------:R-:W3:Y:S04]  /*711c0*/  LDL.LU R212, [R1+0x590] ;  /* 0x0005900001d47983 */ /* 0x000ee80000300800 */
[----:B------:R1:W-:Y:S01]  /*711d0*/  STL.64 [R1+0x3e0], R72 ;  /* 0x0003e04801007387 */ /* 0x0003e20000100a00 */
[----:B--2---:R-:W-:Y:S03]  /*711e0*/  HMMA.1688.F32.TF32 R68, R240, R64, R244 ;  /* 0x00000040f044723c */ /* 0x004fe600000810f4 */
[----:B------:R2:W-:Y:S04]  /*711f0*/  STL.64 [R1+0x3e8], R74 ;  /* 0x0003e84a01007387 */ /* 0x0005e80000100a00 */
[----:B------:R-:W-:Y:S04]  /*71200*/  LDS R240, [R0+UR14+0xe180] ;  /* 0x00e1800e00f07984 */ /* 0x000fe80008000800 */
[----:B------:R-:W-:Y:S04]  /*71210*/  LDS R242, [R0+UR14+0xe980] ;  /* 0x00e9800e00f27984 */ /* 0x000fe80008000800 */
[----:B------:R-:W-:Y:S04]  /*71220*/  LDS R241, [R3+UR14+0xe180] ;  /* 0x00e1800e03f17984 */ /* 0x000fe80008000800 */
[----:B------:R-:W1:Y:S04]  /*71230*/  LDS R243, [R3+UR14+0xe980] ;  /* 0x00e9800e03f37984 */ /* 0x000e680008000800 */
        /* <DEDUP_REMOVED lines=91> */
[----:B------:R1:W-:Y:S04]  /*717f0*/  STL.64 [R1+0x428], R106 ;  /* 0x0004286a01007387 */ /* 0x0003e80000100a00 */
[----:B------:R-:W-:Y:S01]  /*71800*/  LDS R244, [R2+UR14+0xe180] ;  /* 0x00e1800e02f47984 */ /* 0x000fe20008000800 */
[C---:B------:R-:W-:Y:S03]  /*71810*/  HMMA.1688.F32.TF32 R84, R236.reuse, R28, R84 ;  /* 0x0000001cec54723c */ /* 0x040fe60000081054 */
[----:B------:R-:W-:Y:S04]  /*71820*/  LDS R246, [R2+UR14+0xe980] ;  /* 0x00e9800e02f67984 */ /* 0x000fe80008000800 */
[----:B-1----:R-:W2:Y:S04]  /*71830*/  LDL.LU.64 R106, [R1+0x3418] ;  /* 0x00341800016a7983 */ /* 0x002ea80000300a00 */
[----:B------:R-:W2:Y:S04]  /*71840*/  LDL.LU.64 R104, [R1+0x3410] ;  /* 0x0034100001687983 */ /* 0x000ea80000300a00 */
[----:B------:R-:W-:Y:S04]  /*71850*/  STL.64 [R1+0x430], R100 ;  /* 0x0004306401007387 */ /* 0x000fe80000100a00 */
[----:B------:R1:W-:Y:S04]  /*71860*/  STL.64 [R1+0x438], R102 ;  /* 0x0004386601007387 */ /* 0x0003e80000100a00 */
[----:B------:R-:W-:Y:S04]  /*71870*/  LDS R245, [R252+UR14+0xe180] ;  /* 0x00e1800efcf57984 */ /* 0x000fe80008000800 */
[----:B------:R-:W3:Y:S04]  /*71880*/  LDS R247, [R252+UR14+0xe980] ;  /* 0x00e9800efcf77984 */ /* 0x000ee80008000800 */
        /* <DEDUP_REMOVED lines=35> */
[----:B-1----:R-:W-:Y:S03]  /*71ac0*/  HMMA.1688.F32.TF32 R68, R236, R64, R204 ;  /* 0x00000040ec44723c */ /* 0x002fe600000810cc */
        /* <DEDUP_REMOVED lines=10> */
[----:B------:R-:W-:Y:S04]  /*71b70*/  STL.64 [R1+0x448], R78 ;  /* 0x0004484e01007387 */ /* 0x000fe80000100a00 */
[----:B------:R-:W-:Y:S04]  /*71b80*/  STL.64 [R1+0x470], R72 ;  /* 0x0004704801007387 */ /* 0x000fe80000100a00 */
[----:B------:R-:W-:Y:S04]  /*71b90*/  STL.64 [R1+0x478], R74 ;  /* 0x0004784a01007387 */ /* 0x000fe80000100a00 */
[----:B------:R-:W-:Y:S01]  /*71ba0*/  MOV R2, R70 ;  /* 0x0000004600027202 */ /* 0x000fe20000000f00 */
[----:B------:R1:W-:Y:S01]  /*71bb0*/  STL.64 [R1+0x540], R68 ;  /* 0x0005404401007387 */ /* 0x0003e20000100a00 */
[----:B------:R-:W-:-:S02]  /*71bc0*/  IMAD.MOV.U32 R252, RZ, RZ, R71 ;  /* 0x000000fffffc7224 */ /* 0x000fc400078e0047 */
[C---:B-1----:R-:W-:Y:S03]  /*71bd0*/  HMMA.1688.F32.TF32 R68, R240.reuse, R16, R248 ;  /* 0x00000010f044723c */ /* 0x042fe600000810f8 */
[----:B------:R-:W-:Y:S04]  /*71be0*/  STL [R1+0x32ac], R252 ;  /* 0x0032acfc01007387 */ /* 0x000fe80000100800 */
[----:B------:R-:W-:Y:S04]  /*71bf0*/  STL [R1+0x32a8], R2 ;  /* 0x0032a80201007387 */ /* 0x000fe80000100800 */
[----:B------:R-:W3:Y:S08]  /*71c00*/  LDL.LU R208, [R1+0x50] ;  /* 0x0000500001d07983 */ /* 0x000ef00000300800 */
[----:B------:R1:W-:Y:S04]  /*71c10*/  STL.64 [R1+0x530], R68 ;  /* 0x0005304401007387 */ /* 0x0003e80000100a00 */
[----:B------:R1:W-:Y:S04]  /*71c20*/  STL.64 [R1+0x538], R70 ;  /* 0x0005384601007387 */ /* 0x0003e80000100a00 */
        /* <DEDUP_REMOVED lines=61> */
[C---:B----4-:R-:W-:Y:S11]  /*72000*/  HMMA.1688.F32.TF32 R236, R240.reuse, R28, R236 ;  /* 0x0000001cf0ec723c */ /* 0x050ff600000810ec */
        /* <DEDUP_REMOVED lines=10> */
[C---:B------:R-:W-:Y:S08]  /*720b0*/  HMMA.1688.F32.TF32 R76, R240.reuse, R36, R76 ;  /* 0x00000024f04c723c */ /* 0x040ff0000008104c */
[C---:B-1----:R-:W-:Y:S01]  /*720c0*/  HMMA.1688.F32.TF32 R236, R240.reuse, R32, R216 ;  /* 0x00000020f0ec723c */ /* 0x042fe200000810d8 */
[----:B------:R-:W4:Y:S07]  /*720d0*/  LDL.LU R216, [R1+0x30] ;  /* 0x0000300001d87983 */ /* 0x000f2e0000300800 */
[C---:B------:R-:W-:Y:S08]  /*720e0*/  HMMA.1688.F32.TF32 R72, R240.reuse, R40, R72 ;  /* 0x00000028f048723c */ /* 0x040ff00000081048 */
[C---:B------:R-:W-:Y:S03]  /*720f0*/  HMMA.1688.F32.TF32 R68, R240.reuse, R44, R68 ;  /* 0x0000002cf044723c */ /* 0x040fe60000081044 */
[----:B------:R1:W-:Y:S04]  /*72100*/  STL.64 [R1+0xf0], R236 ;  /* 0x0000f0ec01007387 */ /* 0x0003e80000100a00 */
[----:B------:R1:W-:Y:S01]  /*72110*/  STL.64 [R1+0xf8], R238 ;  /* 0x0000f8ee01007387 */ /* 0x0003e20000100a00 */
[C---:B------:R-:W-:Y:S03]  /*72120*/  HMMA.1688.F32.TF32 R188, R240.reuse, R48, R188 ;  /* 0x00000030f0bc723c */ /* 0x040fe600000810bc */
[----:B------:R-:W4:Y:S04]  /*72130*/  LDL.LU R217, [R1+0x34] ;  /* 0x0000340001d97983 */ /* 0x000f280000300800 */
[----:B------:R-:W4:Y:S01]  /*72140*/  LDL.LU R218, [R1+0x38] ;  /* 0x0000380001da7983 */ /* 0x000f220000300800 */
[C---:B------:R-:W-:Y:S03]  /*72150*/  HMMA.1688.F32.TF32 R248, R240.reuse, R52, R248 ;  /* 0x00000034f0f8723c */ /* 0x040fe600000810f8 */
[----:B------:R-:W4:Y:S04]  /*72160*/  LDL.LU R219, [R1+0x3c] ;  /* 0x00003c0001db7983 */ /* 0x000f280000300800 */
        /* <DEDUP_REMOVED lines=20> */
[----:B------:R1:W-:Y:S04]  /*722b0*/  STL.64 [R1+0xa0], R248 ;  /* 0x0000a0f801007387 */ /* 0x0003e80000100a00 */
[----:B------:R1:W-:Y:S04]  /*722c0*/  STL.64 [R1+0xa8], R250 ;  /* 0x0000a8fa01007387 */ /* 0x0003e80000100a00 */
[----:B-1----:R-:W2:Y:S04]  /*722d0*/  LDL.LU R248, [R1+0x10] ;  /* 0x0000100001f87983 */ /* 0x002ea80000300800 */
[----:B------:R-:W2:Y:S04]  /*722e0*/  LDL.LU R249, [R1+0x14] ;  /* 0x0000140001f97983 */ /* 0x000ea80000300800 */
[----:B------:R-:W2:Y:S04]  /*722f0*/  LDL.LU R250, [R1+0x18] ;  /* 0x0000180001fa7983 */ /* 0x000ea80000300800 */
[----:B------:R-:W2:Y:S01]  /*72300*/  LDL.LU R251, [R1+0x1c] ;  /* 0x00001c0001fb7983 */ /* 0x000ea20000300800 */
[C---:B------:R-:W-:Y:S08]  /*72310*/  HMMA.1688.F32.TF32 R192, R240.reuse, R56, R192 ;  /* 0x00000038f0c0723c */ /* 0x040ff000000810c0 */
[C---:B------:R-:W-:Y:S08]  /*72320*/  HMMA.1688.F32.TF32 R196, R240.reuse, R60, R196 ;  /* 0x0000003cf0c4723c */ /* 0x040ff000000810c4 */
[----:B------:R-:W-:Y:S03]  /*72330*/  HMMA.1688.F32.TF32 R240, R240, R64, R200 ;  /* 0x00000040f0f0723c */ /* 0x000fe600000810c8 */
[----:B------:R-:W-:Y:S05]  /*72340*/  STL.64 [R1+0x90], R192 ;  /* 0x000090c001007387 */ /* 0x000fea0000100a00 */
[C---:B------:R-:W-:Y:S01]  /*72350*/  HMMA.1688.F32.TF32 R204, R244.reuse, R4, R204 ;  /* 0x00000004f4cc723c */ /* 0x040fe200000810cc */
[----:B------:R1:W-:Y:S07]  /*72360*/  STL.64 [R1+0x98], R194 ;  /* 0x000098c201007387 */ /* 0x0003ee0000100a00 */
[C---:B------:R-:W-:Y:S01]  /*72370*/  HMMA.1688.F32.TF32 R208, R244.reuse, R8, R208 ;  /* 0x00000008f4d0723c */ /* 0x040fe200000810d0 */
[----:B-1----:R-:W3:Y:S07]  /*72380*/  LDL.LU.64 R194, [R1+0x3368] ;  /* 0x0033680001c27983 */ /* 0x002eee0000300a00 */
[C---:B------:R-:W-:Y:S01]  /*72390*/  HMMA.1688.F32.TF32 R212, R244.reuse, R12, R212 ;  /* 0x0000000cf4d4723c */ /* 0x040fe200000810d4 */
        /* <DEDUP_REMOVED lines=8> */
[----:B------:R1:W-:Y:S04]  /*72420*/  STL.64 [R1+0x78], R242 ;  /* 0x000078f201007387 */ /* 0x0003e80000100a00 */
[----:B-1----:R-:W3:Y:S04]  /*72430*/  LDL.LU R240, [R1] ;  /* 0x0000000001f07983 */ /* 0x002ee80000300800 */
[----:B------:R-:W3:Y:S04]  /*72440*/  LDL.LU R241, [R1+0x4] ;  /* 0x0000040001f17983 */ /* 0x000ee80000300800 */
[----:B------:R-:W3:Y:S04]  /*72450*/  LDL.LU R242, [R1+0x8] ;  /* 0x0000080001f27983 */ /* 0x000ee80000300800 */
[----:B------:R-:W3:Y:S04]  /*72460*/  LDL.LU R243, [R1+0xc] ;  /* 0x00000c0001f37983 */ /* 0x000ee80000300800 */
[----:B------:R-:W-:Y:S04]  /*72470*/  STL.64 [R1+0x60], R204 ;  /* 0x000060cc01007387 */ /* 0x000fe80000100a00 */
[----:B------:R1:W-:Y:S01]  /*72480*/  STL.64 [R1+0x68], R206 ;  /* 0x000068ce01007387 */ /* 0x0003e20000100a00 */
[----:B------:R-:W-:Y:S01]  /*72490*/  IMAD.MOV.U32 R12, RZ, RZ, R215 ;  /* 0x000000ffff0c7224 */ /* 0x000fe200078e00d7 */
[----:B------:R-:W-:Y:S01]  /*724a0*/  MOV R13, R214 ;  /* 0x000000d6000d7202 */ /* 0x000fe20000000f00 */
[----:B------:R-:W-:Y:S01]  /*724b0*/  IMAD.MOV.U32 R2, RZ, RZ, R213 ;  /* 0x000000ffff027224 */ /* 0x000fe200078e00d5 */
[----:B------:R-:W-:Y:S01]  /*724c0*/  MOV R252, R212 ;  /* 0x000000d400fc7202 */ /* 0x000fe20000000f00 */
[----:B-1----:R-:W3:Y:S04]  /*724d0*/  LDL.LU.64 R206, [R1+0x3338] ;  /* 0x0033380001ce7983 */ /* 0x002ee80000300a00 */
[----:B------:R-:W3:Y:S04]  /*724e0*/  LDL.LU.64 R204, [R1+0x3330] ;  /* 0x0033300001cc7983 */ /* 0x000ee80000300a00 */
[----:B------:R-:W-:Y:S04]  /*724f0*/  STL.64 [R1+0x50], R208 ;  /* 0x000050d001007387 */ /* 0x000fe80000100a00 */
[----:B------:R1:W-:Y:S04]  /*72500*/  STL.64 [R1+0x58], R210 ;  /* 0x000058d201007387 */ /* 0x0003e80000100a00 */
[----:B-1----:R-:W3:Y:S04]  /*72510*/  LDL.LU.64 R210, [R1+0x3328] ;  /* 0x0033280001d27983 */ /* 0x002ee80000300a00 */
[----:B------:R-:W3:Y:S04]  /*72520*/  LDL.LU.64 R208, [R1+0x3320] ;  /* 0x0033200001d07983 */ /* 0x000ee80000300a00 */
[----:B------:R-:W3:Y:S04]  /*72530*/  LDL.LU.64 R214, [R1+0x3318] ;  /* 0x0033180001d67983 */ /* 0x000ee80000300a00 */
[----:B------:R-:W3:Y:S01]  /*72540*/  LDL.LU.64 R212, [R1+0x3310] ;  /* 0x0033100001d47983 */ /* 0x000ee20000300a00 */
[----:B----4-:R-:W-:Y:S03]  /*72550*/  HMMA.1688.F32.TF32 R216, R244, R16, R216 ;  /* 0x00000010f4d8723c */ /* 0x010fe600000810d8 */
[----:B------:R-:W-:Y:S04]  /*72560*/  STL [R1+0x32bc], R12 ;  /* 0x0032bc0c01007387 */ /* 0x000fe80000100800 */
[----:B------:R-:W-:Y:S04]  /*72570*/  STL [R1+0x32b8], R13 ;  /* 0x0032b80d01007387 */ /* 0x000fe80000100800 */
[----:B------:R-:W-:Y:S04]  /*72580*/  STL [R1+0x32b4], R2 ;  /* 0x0032b40201007387 */ /* 0x000fe80000100800 */
[----:B------:R-:W-:Y:S04]  /*72590*/  STL [R1+0x32b0], R252 ;  /* 0x0032b0fc01007387 */ /* 0x000fe80000100800 */
[----:B------:R-:W-:Y:S01]  /*725a0*/  MOV R17, R218 ;  /* 0x000000da00117202 */ /* 0x000fe20000000f00 */
[----:B------:R1:W-:Y:S01]  /*725b0*/  STL.64 [R1+0x30], R216 ;  /* 0x000030d801007387 */ /* 0x0003e20000100a00 */
[----:B------:R-:W-:-:S03]  /*725c0*/  IMAD.MOV.U32 R16, RZ, RZ, R219 ;  /* 0x000000ffff107224 */ /* 0x000fc600078e00db */
[----:B------:R-:W4:Y:S04]  /*725d0*/  LDL.LU.64 R218, [R1+0x3308] ;  /* 0x0033080001da7983 */ /* 0x000f280000300a00 */
[----:B-1----:R-:W4:Y:S01]  /*725e0*/  LDL.LU.64 R216, [R1+0x3300] ;  /* 0x0033000001d87983 */ /* 0x002f220000300a00 */
[----:B--2---:R-:W-:-:S15]  /*725f0*/  HMMA.1688.F32.TF32 R248, R244, R24, R248 ;  /* 0x00000018f4f8723c */ /* 0x004fde00000810f8 */
[----:B------:R-:W-:-:S04]  /*72600*/  NOP ;  /* 0x0000000000007918 */ /* 0x000fc80000000000 */
[----:B------:R-:W-:Y:S01]  /*72610*/  MOV R25, R250 ;  /* 0x000000fa00197202 */ /* 0x000fe20000000f00 */
[----:B------:R-:W-:Y:S01]  /*72620*/  IMAD.MOV.U32 R24, RZ, RZ, R251 ;  /* 0x000000ffff187224 */ /* 0x000fe200078e00fb */
[----:B------:R-:W-:Y:S01]  /*72630*/  MOV R12, R248 ;  /* 0x000000f8000c7202 */ /* 0x000fe20000000f00 */
[----:B------:R-:W-:Y:S01]  /*72640*/  IMAD.MOV.U32 R13, RZ, RZ, R249 ;  /* 0x000000ffff0d7224 */ /* 0x000fe200078e00f9 */
[----:B------:R-:W2:Y:S04]  /*72650*/  LDL.LU.64 R250, [R1+0x32f8] ;  /* 0x0032f80001fa7983 */ /* 0x000ea80000300a00 */
[----:B------:R-:W2:Y:S01]  /*72660*/  LDL.LU.64 R248, [R1+0x32f0] ;  /* 0x0032f00001f87983 */ /* 0x000ea20000300a00 */
[----:B------:R-:W-:-:S15]  /*72670*/  HMMA.1688.F32.TF32 R236, R244, R20, R236 ;  /* 0x00000014f4ec723c */ /* 0x000fde00000810ec */
[----:B------:R-:W-:-:S04]  /*72680*/  NOP ;  /* 0x0000000000007918 */ /* 0x000fc80000000000 */
        /* <DEDUP_REMOVED lines=8> */
[C---:B---3--:R-:W-:Y:S08]  /*72710*/  HMMA.1688.F32.TF32 R192, R244.reuse, R60, R192 ;  /* 0x0000003cf4c0723c */ /* 0x048ff000000810c0 */
[C---:B------:R-:W-:Y:S08]  /*72720*/  HMMA.1688.F32.TF32 R196, R244.reuse, R56, R196 ;  /* 0x00000038f4c4723c */ /* 0x040ff000000810c4 */
[C---:B------:R-:W-:Y:S08]  /*72730*/  HMMA.1688.F32.TF32 R200, R244.reuse, R52, R200 ;  /* 0x00000034f4c8723c */ /* 0x040ff000000810c8 */
[C---:B------:R-:W-:Y:S08]  /*72740*/  HMMA.1688.F32.TF32 R188, R244.reuse, R64, R188 ;  /* 0x00000040f4bc723c */ /* 0x040ff000000810bc */
[C---:B------:R-:W-:Y:S08]  /*72750*/  HMMA.1688.F32.TF32 R204, R244.reuse, R48, R204 ;  /* 0x00000030f4cc723c */ /* 0x040ff000000810cc */
[C---:B------:R-:W-:Y:S08]  /*72760*/  HMMA.1688.F32.TF32 R208, R244.reuse, R44, R208 ;  /* 0x0000002cf4d0723c */ /* 0x040ff000000810d0 */
[C---:B------:R-:W-:Y:S08]  /*72770*/  HMMA.1688.F32.TF32 R212, R244.reuse, R40, R212 ;  /* 0x00000028f4d4723c */ /* 0x040ff000000810d4 */
[----:B----4-:R-:W-:Y:S08]  /*72780*/  HMMA.1688.F32.TF32 R216, R244, R36, R216 ;  /* 0x00000024f4d8723c */ /* 0x010ff000000810d8 */
[----:B-1----:R-:W-:Y:S08]  /*72790*/  HMMA.1688.F32.TF32 R76, R236, R14, R76 ;  /* 0x0000000eec4c723c */ /* 0x002ff0000008104c */
[----:B------:R-:W-:Y:S01]  /*727a0*/  HMMA.1688.F32.TF32 R240, R244, R28, R240 ;  /* 0x0000001cf4f0723c */ /* 0x000fe200000810f0 */
[----:B------:R-:W-:-:S02]  /*727b0*/  LOP3.LUT R28, R0, 0x40, RZ, 0x3c, !PT ;  /* 0x00000040001c7812 */ /* 0x000fc400078e3cff */
[----:B------:R-:W-:-:S15]  /*727c0*/  LOP3.LUT R29, R0, 0x60, RZ, 0x3c, !PT ;  /* 0x00000060001d7812 */ /* 0x000fde00078e3cff */
[----:B------:R-:W-:Y:S01]  /*727d0*/  NOP ;  /* 0x0000000000007918 */ /* 0x000fe20000000000 */
[----:B------:R-:W-:Y:S01]  /*727e0*/  MOV R9, R240 ;  /* 0x000000f000097202 */ /* 0x000fe20000000f00 */
[----:B------:R-:W-:Y:S01]  /*727f0*/  IMAD.MOV.U32 R8, RZ, RZ, R241 ;  /* 0x000000ffff087224 */ /* 0x000fe200078e00f1 */
[----:B--2---:R-:W-:Y:S01]  /*72800*/  HMMA.1688.F32.TF32 R248, R244, R32, R248 ;  /* 0x00000020f4f8723c */ /* 0x004fe200000810f8 */
[----:B------:R-:W-:Y:S01]  /*72810*/  MOV R5, R242 ;  /* 0x000000f200057202 */ /* 0x000fe20000000f00 */
[----:B------:R-:W-:Y:S01]  /*72820*/  IMAD.MOV.U32 R4, RZ, RZ, R243 ;  /* 0x000000ffff047224 */ /* 0x000fe200078e00f3 */
[----:B------:R-:W-:Y:S04]  /*72830*/  LDS R240, [R28+UR14+0xf000] ;  /* 0x00f0000e1cf07984 */ /* 0x000fe80008000800 */
[----:B------:R-:W-:Y:S04]  /*72840*/  LDS R242, [R28+UR14+0xf800] ;  /* 0x00f8000e1cf27984 */ /* 0x000fe80008000800 */
        /* <DEDUP_REMOVED lines=20> */
[C---:B--2---:R-:W-:Y:S08]  /*72990*/  HMMA.1688.F32.TF32 R188, R236.reuse, R6, R68 ;  /* 0x00000006ecbc723c */ /* 0x044ff00000081044 */
        /* <DEDUP_REMOVED lines=11> */
[----:B---3--:R-:W-:Y:S08]  /*72a50*/  HMMA.1688.F32.TF32 R76, R236, R26, R88 ;  /* 0x0000001aec4c723c */ /* 0x008ff00000081058 */
[C---:B-1----:R-:W-:Y:S08]  /*72a60*/  HMMA.1688.F32.TF32 R132, R240.reuse, R6, R132 ;  /* 0x00000006f084723c */ /* 0x042ff00000081084 */
[C---:B------:R-:W-:Y:S08]  /*72a70*/  HMMA.1688.F32.TF32 R136, R240.reuse, R10, R136 ;  /* 0x0000000af088723c */ /* 0x040ff00000081088 */
[----:B------:R-:W-:Y:S01]  /*72a80*/  HMMA.1688.F32.TF32 R140, R240, R14, R140 ;  /* 0x0000000ef08c723c */ /* 0x000fe2000008108c */
[----:B------:R-:W-:Y:S01]  /*72a90*/  MOV R216, R157 ;  /* 0x0000009d00d87202 */ /* 0x000fe20000000f00 */
[----:B------:R-:W-:Y:S01]  /*72aa0*/  IMAD.MOV.U32 R217, RZ, RZ, R158 ;  /* 0x000000ffffd97224 */ /* 0x000fe200078e009e */
[----:B------:R-:W-:Y:S01]  /*72ab0*/  MOV R218, R159 ;  /* 0x0000009f00da7202 */ /* 0x000fe20000000f00 */
[----:B------:R-:W-:Y:S01]  /*72ac0*/  IMAD.MOV.U32 R219, RZ, RZ, R152 ;  /* 0x000000ffffdb7224 */ /* 0x000fe200078e0098 */
[----:B------:R-:W-:Y:S01]  /*72ad0*/  MOV R212, R153 ;  /* 0x0000009900d47202 */ /* 0x000fe20000000f00 */
[----:B------:R-:W-:Y:S01]  /*72ae0*/  IMAD.MOV.U32 R213, RZ, RZ, R154 ;  /* 0x000000ffffd57224 */ /* 0x000fe200078e009a */
[----:B------:R-:W-:Y:S01]  /*72af0*/  MOV R214, R155 ;  /* 0x0000009b00d67202 */ /* 0x000fe20000000f00 */
[C---:B--2---:R-:W-:Y:S01]  /*72b00*/  HMMA.1688.F32.TF32 R72, R236.reuse, R30, R92 ;  /* 0x0000001eec48723c */ /* 0x044fe2000008105c */
[----:B------:R-:W-:Y:S04]  /*72b10*/  STL.64 [R1+0x820], R68 ;  /* 0x0008204401007387 */ /* 0x000fe80000100a00 */
[----:B------:R1:W-:Y:S04]  /*72b20*/  STL.64 [R1+0x828], R70 ;  /* 0x0008284601007387 */ /* 0x0003e80000100a00 */
[----:B------:R-:W-:Y:S04]  /*72b30*/  STL.64 [R1+0x870], R76 ;  /* 0x0008704c01007387 */ /* 0x000fe80000100a00 */
[----:B------:R2:W-:Y:S01]  /*72b40*/  STL.64 [R1+0x878], R78 ;  /* 0x0008784e01007387 */ /* 0x0005e20000100a00 */
[----:B-1----:R-:W-:Y:S01]  /*72b50*/  HMMA.1688.F32.TF32 R68, R236, R34, R96 ;  /* 0x00000022ec44723c */ /* 0x002fe20000081060 */
[----:B------:R-:W-:-:S04]  /*72b60*/  IMAD.MOV.U32 R215, RZ, RZ, R163 ;  /* 0x000000ffffd77224 */ /* 0x000fc800078e00a3 */
[----:B------:R-:W-:Y:S04]  /*72b70*/  STL.64 [R1+0x8f0], R72 ;  /* 0x0008f04801007387 */ /* 0x000fe80000100a00 */
[----:B------:R1:W-:Y:S01]  /*72b80*/  STL.64 [R1+0x8f8], R74 ;  /* 0x0008f84a01007387 */ /* 0x0003e20000100a00 */
[C---:B--2---:R-:W-:Y:S01]  /*72b90*/  HMMA.1688.F32.TF32 R76, R236.reuse, R38, R100 ;  /* 0x00000026ec4c723c */ /* 0x044fe20000081064 */
[----:B------:R-:W-:Y:S01]  /*72ba0*/  MOV R248, R167 ;  /* 0x000000a700f87202 */ /* 0x000fe20000000f00 */
[----:B------:R-:W-:Y:S01]  /*72bb0*/  IMAD.MOV.U32 R249, RZ, RZ, R170 ;  /* 0x000000fffff97224 */ /* 0x000fe200078e00aa */
[----:B------:R-:W-:Y:S01]  /*72bc0*/  MOV R250, R171 ;  /* 0x000000ab00fa7202 */ /* 0x000fe20000000f00 */
[----:B------:R-:W-:Y:S01]  /*72bd0*/  IMAD.MOV.U32 R251, RZ, RZ, R175 ;  /* 0x000000fffffb7224 */ /* 0x000fe200078e00af */
        /* <DEDUP_REMOVED lines=24> */
[----:B------:R-:W-:Y:S04]  /*72d60*/  STL.64 [R1+0x958], R70 ;  /* 0x0009584601007387 */ /* 0x000fe80000100a00 */
[----:B------:R-:W-:Y:S04]  /*72d70*/  STL.64 [R1+0x940], R76 ;  /* 0x0009404c01007387 */ /* 0x000fe80000100a00 */
[----:B------:R1:W-:Y:S04]  /*72d80*/  STL.64 [R1+0x948], R78 ;  /* 0x0009484e01007387 */ /* 0x0003e80000100a00 */
[----:B------:R-:W-:Y:S04]  /*72d90*/  LDS R68, [R0+UR14+0xf080] ;  /* 0x00f0800e00447984 */ /* 0x000fe80008000800 */
[----:B------:R-:W-:Y:S01]  /*72da0*/  STL.64 [R1+0x930], R72 ;  /* 0x0009304801007387 */ /* 0x000fe20000100a00 */
[C---:B-1----:R-:W-:Y:S03]  /*72db0*/  HMMA.1688.F32.TF32 R76, R240.reuse, R18, R144 ;  /* 0x00000012f04c723c */ /* 0x042fe60000081090 */
[----:B------:R1:W-:Y:S04]  /*72dc0*/  STL.64 [R1+0x938], R74 ;  /* 0x0009384a01007387 */ /* 0x0003e80000100a00 */
[----:B------:R-:W-:Y:S04]  /*72dd0*/  LDS R70, [R0+UR14+0xf880] ;  /* 0x00f8800e00467984 */ /* 0x000fe80008000800 */
[----:B------:R-:W-:Y:S01]  /*72de0*/  LDS R69, [R3+UR14+0xf080] ;  /* 0x00f0800e03457984 */ /* 0x000fe20008000800 */
[----:B-1----:R-:W-:Y:S03]  /*72df0*/  HMMA.1688.F32.TF32 R72, R240, R22, R148 ;  /* 0x00000016f048723c */ /* 0x002fe60000081094 */
        /* <DEDUP_REMOVED lines=11> */
[----:B------:R-:W2:Y:S04]  /*72eb0*/  LDL.LU R158, [R1+0x32e8] ;  /* 0x0032e800019e7983 */ /* 0x000ea80000300800 */
[----:B------:R-:W2:Y:S04]  /*72ec0*/  LDL.LU R159, [R1+0x32e4] ;  /* 0x0032e400019f7983 */ /* 0x000ea80000300800 */
        /* <DEDUP_REMOVED lines=13> */
[----:B------:R-:W1:Y:S02]  /*72fa0*/  LDS R71, [R3+UR14+0xf880] ;  /* 0x00f8800e03477984 */ /* 0x000e640008000800 */
[C---:B-1----:R-:W-:Y:S08]  /*72fb0*/  HMMA.1688.F32.TF32 R228, R68.reuse, R6, R228 ;  /* 0x0000000644e4723c */ /* 0x042ff000000810e4 */
[C---:B------:R-:W-:Y:S08]  /*72fc0*/  HMMA.1688.F32.TF32 R232, R68.reuse, R10, R232 ;  /* 0x0000000a44e8723c */ /* 0x040ff000000810e8 */
        /* <DEDUP_REMOVED lines=12> */
[----:B------:R-:W-:Y:S01]  /*73090*/  STL.64 [R1+0x900], R76 ;  /* 0x0009004c01007387 */ /* 0x000fe20000100a00 */
[C---:B-1----:R-:W-:Y:S03]  /*730a0*/  HMMA.1688.F32.TF32 R80, R240.reuse, R46, R172 ;  /* 0x0000002ef050723c */ /* 0x042fe600000810ac */
        /* <DEDUP_REMOVED lines=13> */
[----:B--2---:R-:W-:Y:S01]  /*73180*/  HMMA.1688.F32.TF32 R72, R240, R66, R224 ;  /* 0x00000042f048723c */ /* 0x004fe200000810e0 */
[----:B------:R-:W-:Y:S07]  /*73190*/  STL.64 [R1+0x8a0], R80 ;  /* 0x0008a05001007387 */ /* 0x000fee0000100a00 */
[C---:B------:R-:W-:Y:S01]  /*731a0*/  HMMA.1688.F32.TF32 R172, R68.reuse, R14, R208 ;  /* 0x0000000e44ac723c */ /* 0x040fe200000810d0 */
[----:B------:R1:W-:Y:S04]  /*731b0*/  STL.64 [R1+0x8a8], R82 ;  /* 0x0008a85201007387 */ /* 0x0003e80000100a00 */
[----:B------:R-:W-:Y:S03]  /*731c0*/  STL.64 [R1+0x880], R76 ;  /* 0x0008804c01007387 */ /* 0x000fe60000100a00 */
[C---:B-1----:R-:W-:Y:S01]  /*731d0*/  HMMA.1688.F32.TF32 R80, R68.reuse, R26, R248 ;  /* 0x0000001a4450723c */ /* 0x042fe200000810f8 */
        /* <DEDUP_REMOVED lines=12> */
[----:B------:R3:W-:Y:S01]  /*732a0*/  STL.64 [R1+0x7f0], R80 ;  /* 0x0007f05001007387 */ /* 0x0007e20000100a00 */
[----:B-1----:R-:W-:Y:S03]  /*732b0*/  HMMA.1688.F32.TF32 R72, R68, R18, R212 ;  /* 0x000000124448723c */ /* 0x002fe600000810d4 */
        /* <DEDUP_REMOVED lines=126> */
[----:B------:R-:W-:Y:S01]  /*73aa0*/  LDS R78, [R0+UR14+0xf900] ;  /* 0x00f9000e004e7984 */ /* 0x000fe20008000800 */
[----:B------:R-:W-:Y:S03]  /*73ab0*/  HMMA.1688.F32.TF32 R100, R84, R34, R100 ;  /* 0x000000225464723c */ /* 0x000fe60000081064 */
[----:B------:R-:W-:Y:S04]  /*73ac0*/  LDS R77, [R3+UR14+0xf100] ;  /* 0x00f1000e034d7984 */ /* 0x000fe80008000800 */
[----:B------:R-:W1:Y:S01]  /*73ad0*/  LDS R79, [R3+UR14+0xf900] ;  /* 0x00f9000e034f7984 */ /* 0x000e620008000800 */
[C---:B---3--:R-:W-:Y:S08]  /*73ae0*/  HMMA.1688.F32.TF32 R164, R68.reuse, R30, R160 ;  /* 0x0000001e44a4723c */ /* 0x048ff000000810a0 */
[C---:B------:R-:W-:Y:S08]  /*73af0*/  HMMA.1688.F32.TF32 R160, R68.reuse, R34, R156 ;  /* 0x0000002244a0723c */ /* 0x040ff0000008109c */
[C---:B----4-:R-:W-:Y:S08]  /*73b00*/  HMMA.1688.F32.TF32 R156, R68.reuse, R38, R152 ;  /* 0x00000026449c723c */ /* 0x050ff00000081098 */
        /* <DEDUP_REMOVED lines=58> */
[----:B------:R-:W-:Y:S04]  /*73eb0*/  STL.64 [R1+0x6f8], R90 ;  /* 0x0006f85a01007387 */ /* 0x000fe80000100a00 */
[----:B------:R-:W-:Y:S04]  /*73ec0*/  STL.64 [R1+0x6e0], R68 ;  /* 0x0006e04401007387 */ /* 0x000fe80000100a00 */
[----:B------:R1:W-:Y:S02]  /*73ed0*/  STL.64 [R1+0x6e8], R70 ;  /* 0x0006e84601007387 */ /* 0x0003e40000100a00 */
[C---:B-1----:R-:W-:Y:S08]  /*73ee0*/  HMMA.1688.F32.TF32 R68, R76.reuse, R22, R248 ;  /* 0x000000164c44723c */ /* 0x042ff000000810f8 */
[----:B------:R-:W-:Y:S01]  /*73ef0*/  HMMA.1688.F32.TF32 R100, R76, R18, R216 ;  /* 0x000000124c64723c */ /* 0x000fe200000810d8 */
[----:B------:R-:W2:Y:S07]  /*73f00*/  LDL.LU R216, [R1+0x500] ;  /* 0x0005000001d87983 */ /* 0x000eae0000300800 */
[----:B------:R-:W-:Y:S03]  /*73f10*/  HMMA.1688.F32.TF32 R164, R84, R10, R120 ;  /* 0x0000000a54a4723c */ /* 0x000fe60000081078 */
[----:B------:R-:W-:Y:S04]  /*73f20*/  STL.64 [R1+0x6c0], R68 ;  /* 0x0006c04401007387 */ /* 0x000fe80000100a00 */
[----:B------:R1:W-:Y:S01]  /*73f30*/  STL.64 [R1+0x6c8], R70 ;  /* 0x0006c84601007387 */ /* 0x0003e20000100a00 */
[----:B------:R-:W-:Y:S03]  /*73f40*/  HMMA.1688.F32.TF32 R120, R76, R14, R212 ;  /* 0x0000000e4c78723c */ /* 0x000fe600000810d4 */
[----:B------:R-:W2:Y:S04]  /*73f50*/  LDL.LU R217, [R1+0x504] ;  /* 0x0005040001d97983 */ /* 0x000ea80000300800 */
[----:B------:R-:W2:Y:S01]  /*73f60*/  LDL.LU R218, [R1+0x508] ;  /* 0x0005080001da7983 */ /* 0x000ea20000300800 */
[----:B------:R-:W-:Y:S03]  /*73f70*/  HMMA.1688.F32.TF32 R168, R84, R6, R124 ;  /* 0x0000000654a8723c */ /* 0x000fe6000008107c */
[----:B------:R-:W2:Y:S04]  /*73f80*/  LDL.LU R219, [R1+0x50c] ;  /* 0x00050c0001db7983 */ /* 0x000ea80000300800 */
[----:B------:R-:W3:Y:S01]  /*73f90*/  LDL.LU R212, [R1+0x510] ;  /* 0x0005100001d47983 */ /* 0x000ee20000300800 */
[----:B------:R-:W-:Y:S03]  /*73fa0*/  HMMA.1688.F32.TF32 R124, R76, R10, R208 ;  /* 0x0000000a4c7c723c */ /* 0x000fe600000810d0 */
        /* <DEDUP_REMOVED lines=73> */
[----:B------:R-:W-:Y:S08]  /*74440*/  HMMA.1688.F32.TF32 R80, R84, R18, R80 ;  /* 0x000000125450723c */ /* 0x000ff00000081050 */
[C---:B--2---:R-:W-:Y:S08]  /*74450*/  HMMA.1688.F32.TF32 R108, R76.reuse, R42, R108 ;  /* 0x0000002a4c6c723c */ /* 0x044ff0000008106c */
[C---:B---3--:R-:W-:Y:S08]  /*74460*/  HMMA.1688.F32.TF32 R84, R76.reuse, R26, R132 ;  /* 0x0000001a4c54723c */ /* 0x048ff00000081084 */
[C---:B------:R-:W-:Y:S08]  /*74470*/  HMMA.1688.F32.TF32 R132, R76.reuse, R30, R236 ;  /* 0x0000001e4c84723c */ /* 0x040ff000000810ec */
[C---:B-1----:R-:W-:Y:S03]  /*74480*/  HMMA.1688.F32.TF32 R68, R76.reuse, R34, R116 ;  /* 0x000000224c44723c */ /* 0x042fe60000081074 */
[----:B------:R-:W-:Y:S04]  /*74490*/  STL.64 [R1+0x6b0], R84 ;  /* 0x0006b05401007387 */ /* 0x000fe80000100a00 */
[----:B------:R-:W-:Y:S04]  /*744a0*/  STL.64 [R1+0x6b8], R86 ;  /* 0x0006b85601007387 */ /* 0x000fe80000100a00 */
[----:B------:R-:W-:Y:S04]  /*744b0*/  STL.64 [R1+0x6a0], R132 ;  /* 0x0006a08401007387 */ /* 0x000fe80000100a00 */
[----:B------:R-:W-:Y:S01]  /*744c0*/  STL.64 [R1+0x6a8], R134 ;  /* 0x0006a88601007387 */ /* 0x000fe20000100a00 */
[C---:B----4-:R-:W-:Y:S03]  /*744d0*/  HMMA.1688.F32.TF32 R112, R76.reuse, R38, R112 ;  /* 0x000000264c70723c */ /* 0x050fe60000081070 */
[----:B------:R-:W-:Y:S04]  /*744e0*/  STL.64 [R1+0x690], R68 ;  /* 0x0006904401007387 */ /* 0x000fe80000100a00 */
        /* <DEDUP_REMOVED lines=8> */
[----:B------:R-:W-:Y:S04]  /*74570*/  LDS R85, [R29+UR14+0xf100] ;  /* 0x00f1000e1d557984 */ /* 0x000fe80008000800 */
[----:B------:R-:W-:Y:S04]  /*74580*/  STL.64 [R1+0x660], R68 ;  /* 0x0006604401007387 */ /* 0x000fe80000100a00 */
[----:B------:R1:W-:Y:S04]  /*74590*/  STL.64 [R1+0x668], R70 ;  /* 0x0006684601007387 */ /* 0x0003e80000100a00 */
[----:B------:R-:W2:Y:S01]  /*745a0*/  LDS R87, [R29+UR14+0xf900] ;  /* 0x00f9000e1d577984 */ /* 0x000ea20008000800 */
[----:B------:R-:W-:Y:S01]  /*745b0*/  MOV R236, R2 ;  /* 0x0000000200ec7202 */ /* 0x000fe20000000f00 */
[----:B------:R-:W-:-:S02]  /*745c0*/  IMAD.MOV.U32 R237, RZ, RZ, R252 ;  /* 0x000000ffffed7224 */ /* 0x000fc400078e00fc */
[----:B------:R-:W-:Y:S01]  /*745d0*/  LDS R91, [R3+UR14+0xf980] ;  /* 0x00f9800e035b7984 */ /* 0x000fe20008000800 */
[C---:B-1----:R-:W-:Y:S03]  /*745e0*/  HMMA.1688.F32.TF32 R68, R76.reuse, R50, R104 ;  /* 0x000000324c44723c */ /* 0x042fe60000081068 */
[----:B------:R-:W-:Y:S04]  /*745f0*/  LDS R89, [R3+UR14+0xf180] ;  /* 0x00f1800e03597984 */ /* 0x000fe80008000800 */
[----:B------:R-:W-:Y:S04]  /*74600*/  LDS R88, [R0+UR14+0xf180] ;  /* 0x00f1800e00587984 */ /* 0x000fe80008000800 */
[----:B------:R-:W1:Y:S08]  /*74610*/  LDS R90, [R0+UR14+0xf980] ;  /* 0x00f9800e005a7984 */ /* 0x000e700008000800 */
[----:B------:R-:W-:Y:S04]  /*74620*/  STL.64 [R1+0x650], R68 ;  /* 0x0006504401007387 */ /* 0x000fe80000100a00 */
[----:B------:R3:W-:Y:S02]  /*74630*/  STL.64 [R1+0x658], R70 ;  /* 0x0006584601007387 */ /* 0x0007e40000100a00 */
[C---:B---3--:R-:W-:Y:S08]  /*74640*/  HMMA.1688.F32.TF32 R68, R76.reuse, R54, R96 ;  /* 0x000000364c44723c */ /* 0x048ff00000081060 */
[C---:B------:R-:W-:Y:S08]  /*74650*/  HMMA.1688.F32.TF32 R96, R76.reuse, R58, R92 ;  /* 0x0000003a4c60723c */ /* 0x040ff0000008105c */
[C---:B------:R-:W-:Y:S03]  /*74660*/  HMMA.1688.F32.TF32 R92, R76.reuse, R62, R188 ;  /* 0x0000003e4c5c723c */ /* 0x040fe600000810bc */
[----:B------:R-:W-:Y:S04]  /*74670*/  STL.64 [R1+0x640], R68 ;  /* 0x0006404401007387 */ /* 0x000fe80000100a00 */
[----:B------:R3:W-:Y:S04]  /*74680*/  STL.64 [R1+0x648], R70 ;  /* 0x0006484601007387 */ /* 0x0007e80000100a00 */
[----:B------:R-:W-:Y:S04]  /*74690*/  STL.64 [R1+0x630], R96 ;  /* 0x0006306001007387 */ /* 0x000fe80000100a00 */
[----:B------:R2:W-:Y:S01]  /*746a0*/  STL.64 [R1+0x638], R98 ;  /* 0x0006386201007387 */ /* 0x0005e20000100a00 */
[----:B---3--:R-:W-:Y:S08]  /*746b0*/  HMMA.1688.F32.TF32 R68, R76, R66, R244 ;  /* 0x000000424c44723c */ /* 0x008ff000000810f4 */
[C---:B--2---:R-:W-:Y:S01]  /*746c0*/  HMMA.1688.F32.TF32 R96, R84.reuse, R22, R208 ;  /* 0x000000165460723c */ /* 0x044fe200000810d0 */
[----:B------:R-:W-:Y:S04]  /*746d0*/  STL.64 [R1+0x620], R92 ;  /* 0x0006205c01007387 */ /* 0x000fe80000100a00 */
[----:B------:R-:W-:Y:S03]  /*746e0*/  STL.64 [R1+0x628], R94 ;  /* 0x0006285e01007387 */ /* 0x000fe60000100a00 */
[C---:B------:R-:W-:Y:S01]  /*746f0*/  HMMA.1688.F32.TF32 R104, R84.reuse, R26, R212 ;  /* 0x0000001a5468723c */ /* 0x040fe200000810d4 */
[----:B------:R-:W-:Y:S04]  /*74700*/  LDS R78, [R28+UR14+0xf980] ;  /* 0x00f9800e1c4e7984 */ /* 0x000fe80008000800 */
[----:B------:R-:W-:Y:S03]  /*74710*/  STL.64 [R1+0x610], R68 ;  /* 0x0006104401007387 */ /* 0x000fe60000100a00 */
[C---:B------:R-:W-:Y:S01]  /*74720*/  HMMA.1688.F32.TF32 R108, R84.reuse, R30, R216 ;  /* 0x0000001e546c723c */ /* 0x040fe200000810d8 */
[----:B------:R-:W-:Y:S04]  /*74730*/  STL.64 [R1+0x618], R70 ;  /* 0x0006184601007387 */ /* 0x000fe80000100a00 */
[----:B------:R-:W-:Y:S04]  /*74740*/  STL.64 [R1+0x3d0], R96 ;  /* 0x0003d06001007387 */ /* 0x000fe80000100a00 */
[----:B------:R2:W-:Y:S01]  /*74750*/  STL.64 [R1+0x3d8], R98 ;  /* 0x0003d86201007387 */ /* 0x0005e20000100a00 */
[C---:B------:R-:W-:Y:S03]  /*74760*/  HMMA.1688.F32.TF32 R112, R84.reuse, R10, R196 ;  /* 0x0000000a5470723c */ /* 0x040fe600000810c4 */
[----:B------:R-:W-:Y:S04]  /*74770*/  LDS R76, [R28+UR14+0xf180] ;  /* 0x00f1800e1c4c7984 */ /* 0x000fe80008000800 */
[----:B------:R-:W-:Y:S01]  /*74780*/  LDS R79, [R29+UR14+0xf980] ;  /* 0x00f9800e1d4f7984 */ /* 0x000fe20008000800 */
[----:B--2---:R-:W-:Y:S03]  /*74790*/  HMMA.1688.F32.TF32 R96, R84, R34, R248 ;  /* 0x000000225460723c */ /* 0x004fe600000810f8 */
[----:B------:R2:W-:Y:S04]  /*747a0*/  STL.64 [R1+0x3c0], R104 ;  /* 0x0003c06801007387 */ /* 0x0005e80000100a00 */
[----:B------:R-:W-:Y:S04]  /*747b0*/  STL.64 [R1+0x3c8], R106 ;  /* 0x0003c86a01007387 */ /* 0x000fe80000100a00 */
[----:B------:R-:W-:Y:S01]  /*747c0*/  STL.64 [R1+0x3e0], R108 ;  /* 0x0003e06c01007387 */ /* 0x000fe20000100a00 */
[----:B--2---:R-:W-:-:S03]  /*747d0*/  MOV R104, R12 ;  /* 0x0000000c00687202 */ /* 0x004fc60000000f00 */
[----:B------:R-:W-:Y:S01]  /*747e0*/  STL.64 [R1+0x3e8], R110 ;  /* 0x0003e86e01007387 */ /* 0x000fe20000100a00 */
[----:B------:R-:W-:-:S03]  /*747f0*/  IMAD.MOV.U32 R105, RZ, RZ, R13 ;  /* 0x000000ffff697224 */ /* 0x000fc600078e000d */
        /* <DEDUP_REMOVED lines=109> */
[----:B------:R-:W-:-:S03]  /*74ed0*/  IMAD.MOV.U32 R157, RZ, RZ, R2 ;  /* 0x000000ffff9d7224 */ /* 0x000fc600078e0002 */
[----:B------:R-:W2:Y:S04]  /*74ee0*/  LDL.LU R185, [R1+0x84] ;  /* 0x0000840001b97983 */ /* 0x000ea80000300800 */
[----:B------:R-:W2:Y:S04]  /*74ef0*/  LDL.LU R186, [R1+0x88] ;  /* 0x0000880001ba7983 */ /* 0x000ea80000300800 */
[----:B------:R-:W2:Y:S04]  /*74f00*/  LDL.LU R187, [R1+0x8c] ;  /* 0x00008c0001bb7983 */ /* 0x000ea80000300800 */
[----:B------:R-:W2:Y:S04]  /*74f10*/  LDL.LU R252, [R1+0x32ac] ;  /* 0x0032ac0001fc7983 */ /* 0x000ea80000300800 */
[----:B------:R-:W2:Y:S01]  /*74f20*/  LDL.LU R2, [R1+0x32a8] ;  /* 0x0032a80001027983 */ /* 0x000ea20000300800 */
[C---:B-1----:R-:W-:Y:S03]  /*74f30*/  HMMA.1688.F32.TF32 R216, R88.reuse, R42, R216 ;  /* 0x0000002a58d8723c */ /* 0x042fe600000810d8 */
[----:B------:R-:W1:Y:S05]  /*74f40*/  LDS R77, [R29+UR14+0xf180] ;  /* 0x00f1800e1d4d7984 */ /* 0x000e6a0008000800 */
[C---:B------:R-:W-:Y:S08]  /*74f50*/  HMMA.1688.F32.TF32 R212, R88.reuse, R38, R212 ;  /* 0x0000002658d4723c */ /* 0x040ff000000810d4 */
[C---:B------:R-:W-:Y:S08]  /*74f60*/  HMMA.1688.F32.TF32 R208, R88.reuse, R34, R208 ;  /* 0x0000002258d0723c */ /* 0x040ff000000810d0 */
[C---:B------:R-:W-:Y:S08]  /*74f70*/  HMMA.1688.F32.TF32 R200, R88.reuse, R26, R200 ;  /* 0x0000001a58c8723c */ /* 0x040ff000000810c8 */
[----:B------:R-:W-:Y:S08]  /*74f80*/  HMMA.1688.F32.TF32 R196, R88, R22, R196 ;  /* 0x0000001658c4723c */ /* 0x000ff000000810c4 */
        /* <DEDUP_REMOVED lines=9> */
[----:B---3--:R-:W5:Y:S04]  /*75020*/  LDL.LU.64 R174, [R1+0x32a0] ;  /* 0x0032a00001ae7983 */ /* 0x008f680000300a00 */
[----:B------:R-:W5:Y:S04]  /*75030*/  LDL.LU.64 R172, [R1+0x3298] ;  /* 0x0032980001ac7983 */ /* 0x000f680000300a00 */
[----:B------:R-:W-:Y:S04]  /*75040*/  STL.64 [R1+0x420], R232 ;  /* 0x000420e801007387 */ /* 0x000fe80000100a00 */
[----:B------:R3:W-:Y:S01]  /*75050*/  STL.64 [R1+0x428], R234 ;  /* 0x000428ea01007387 */ /* 0x0007e20000100a00 */
[----:B------:R-:W-:Y:S03]  /*75060*/  HMMA.1688.F32.TF32 R84, R84, R66, R192 ;  /* 0x000000425454723c */ /* 0x000fe600000810c0 */
[----:B---3--:R-:W5:Y:S04]  /*75070*/  LDL.LU.64 R234, [R1+0x3290] ;  /* 0x0032900001ea7983 */ /* 0x008f680000300a00 */
[----:B------:R-:W5:Y:S04]  /*75080*/  LDL.LU.64 R232, [R1+0x3288] ;  /* 0x0032880001e87983 */ /* 0x000f680000300a00 */
[----:B------:R-:W-:Y:S04]  /*75090*/  STL.64 [R1+0x430], R228 ;  /* 0x000430e401007387 */ /* 0x000fe80000100a00 */
[----:B------:R3:W-:Y:S04]  /*750a0*/  STL.64 [R1+0x438], R230 ;  /* 0x000438e601007387 */ /* 0x0007e80000100a00 */
        /* <DEDUP_REMOVED lines=17> */
[----:B---3--:R-:W3:Y:S04]  /*751c0*/  LDL.LU.64 R190, [R1+0x3240] ;  /* 0x0032400001be7983 */ /* 0x008ee80000300a00 */
[----:B------:R-:W3:Y:S04]  /*751d0*/  LDL.LU.64 R188, [R1+0x3238] ;  /* 0x0032380001bc7983 */ /* 0x000ee80000300a00 */
[----:B------:R-:W4:Y:S04]  /*751e0*/  LDL.LU.64 R194, [R1+0x3230] ;  /* 0x0032300001c27983 */ /* 0x000f280000300a00 */
[----:B------:R-:W4:Y:S04]  /*751f0*/  LDL.LU.64 R192, [R1+0x3228] ;  /* 0x0032280001c07983 */ /* 0x000f280000300a00 */
[----:B------:R1:W-:Y:S04]  /*75200*/  STL.64 [R1+0x4b0], R84 ;  /* 0x0004b05401007387 */ /* 0x0003e80000100a00 */
[----:B------:R2:W-:Y:S04]  /*75210*/  STL.64 [R1+0x4b8], R86 ;  /* 0x0004b85601007387 */ /* 0x0005e80000100a00 */
[----:B-1----:R-:W3:Y:S04]  /*75220*/  LDL.LU R84, [R1+0x540] ;  /* 0x0005400001547983 */ /* 0x002ee80000300800 */
[----:B------:R-:W3:Y:S01]  /*75230*/  LDL.LU R85, [R1+0x544] ;  /* 0x0005440001557983 */ /* 0x000ee20000300800 */
[----:B--2---:R-:W-:Y:S01]  /*75240*/  MOV R86, R2 ;  /* 0x0000000200567202 */ /* 0x004fe20000000f00 */
[----:B------:R-:W-:-:S02]  /*75250*/  IMAD.MOV.U32 R87, RZ, RZ, R252 ;  /* 0x000000ffff577224 */ /* 0x000fc400078e00fc */
[----:B------:R-:W5:Y:S04]  /*75260*/  LDL.LU R2, [R1+0x3224] ;  /* 0x0032240001027983 */ /* 0x000f680000300800 */
[----:B------:R-:W5:Y:S04]  /*75270*/  LDL.LU R252, [R1+0x3220] ;  /* 0x0032200001fc7983 */ /* 0x000f680000300800 */
[----:B------:R-:W-:Y:S04]  /*75280*/  STL.64 [R1+0x5e0], R196 ;  /* 0x0005e0c401007387 */ /* 0x000fe80000100a00 */
[----:B------:R1:W-:Y:S01]  /*75290*/  STL.64 [R1+0x5e8], R198 ;  /* 0x0005e8c601007387 */ /* 0x0003e20000100a00 */
[C---:B------:R-:W-:Y:S03]  /*752a0*/  HMMA.1688.F32.TF32 R248, R88.reuse, R46, R248 ;  /* 0x0000002e58f8723c */ /* 0x040fe600000810f8 */
        /* <DEDUP_REMOVED lines=26> */
[----:B------:R-:W-:Y:S01]  /*75450*/  HMMA.1688.F32.TF32 R240, R88, R58, R240 ;  /* 0x0000003a58f0723c */ /* 0x000fe200000810f0 */
[----:B------:R-:W-:Y:S01]  /*75460*/  MOV R238, R21 ;  /* 0x0000001500ee7202 */ /* 0x000fe20000000f00 */
[----:B------:R-:W-:Y:S01]  /*75470*/  IMAD.MOV.U32 R239, RZ, RZ, R20 ;  /* 0x000000ffffef7224 */ /* 0x000fe200078e0014 */
[----:B------:R-:W-:Y:S01]  /*75480*/  MOV R244, R9 ;  /* 0x0000000900f47202 */ /* 0x000fe20000000f00 */
[----:B------:R-:W-:Y:S01]  /*75490*/  IMAD.MOV.U32 R245, RZ, RZ, R8 ;  /* 0x000000fffff57224 */ /* 0x000fe200078e0008 */
[----:B------:R-:W-:Y:S01]  /*754a0*/  MOV R246, R5 ;  /* 0x0000000500f67202 */ /* 0x000fe20000000f00 */
[----:B------:R-:W-:-:S02]  /*754b0*/  IMAD.MOV.U32 R247, RZ, RZ, R4 ;  /* 0x000000fffff77224 */ /* 0x000fc400078e0004 */
[----:B------:R-:W-:Y:S01]  /*754c0*/  HMMA.1688.F32.TF32 R184, R88, R62, R184 ;  /* 0x0000003e58b8723c */ /* 0x000fe200000810b8 */
[----:B------:R-:W-:Y:S01]  /*754d0*/  MOV R106, R25 ;  /* 0x00000019006a7202 */ /* 0x000fe20000000f00 */
[----:B------:R-:W-:-:S06]  /*754e0*/  IMAD.MOV.U32 R107, RZ, RZ, R24 ;  /* 0x000000ffff6b7224 */ /* 0x000fcc00078e0018 */
[C---:B------:R-:W-:Y:S08]  /*754f0*/  HMMA.1688.F32.TF32 R108, R88.reuse, R6, R108 ;  /* 0x00000006586c723c */ /* 0x040ff0000008106c */
[C---:B------:R-:W-:Y:S01]  /*75500*/  HMMA.1688.F32.TF32 R96, R88.reuse, R10, R96 ;  /* 0x0000000a5860723c */ /* 0x040fe20000081060 */
[----:B------:R-:W-:Y:S07]  /*75510*/  STL.64 [R1+0x4f0], R240 ;  /* 0x0004f0f001007387 */ /* 0x000fee0000100a00 */
[C---:B------:R-:W-:Y:S01]  /*75520*/  HMMA.1688.F32.TF32 R152, R88.reuse, R18, R152 ;  /* 0x000000125898723c */ /* 0x040fe20000081098 */
[----:B------:R1:W-:Y:S07]  /*75530*/  STL.64 [R1+0x4f8], R242 ;  /* 0x0004f8f201007387 */ /* 0x0003ee0000100a00 */
[C---:B------:R-:W-:Y:S08]  /*75540*/  HMMA.1688.F32.TF32 R220, R88.reuse, R50, R220 ;  /* 0x0000003258dc723c */ /* 0x040ff000000810dc */
[----:B------:R-:W-:Y:S08]  /*75550*/  HMMA.1688.F32.TF32 R224, R88, R54, R224 ;  /* 0x0000003658e0723c */ /* 0x000ff000000810e0 */
[C---:B------:R-:W-:Y:S08]  /*75560*/  HMMA.1688.F32.TF32 R20, R76.reuse, R22, R236 ;  /* 0x000000164c14723c */ /* 0x040ff000000810ec */
[C---:B------:R-:W-:Y:S08]  /*75570*/  HMMA.1688.F32.TF32 R28, R76.reuse, R30, R244 ;  /* 0x0000001e4c1c723c */ /* 0x040ff000000810f4 */
[----:B-1----:R-:W-:Y:S01]  /*75580*/  HMMA.1688.F32.TF32 R240, R76, R26, R104 ;  /* 0x0000001a4cf0723c */ /* 0x002fe20000081068 */
[----:B------:R-:W-:Y:S04]  /*75590*/  STL.64 [R1+0x4d0], R184 ;  /* 0x0004d0b801007387 */ /* 0x000fe80000100a00 */
[----:B------:R-:W-:Y:S03]  /*755a0*/  STL.64 [R1+0x4d8], R186 ;  /* 0x0004d8ba01007387 */ /* 0x000fe60000100a00 */
[C---:B---3--:R-:W-:Y:S08]  /*755b0*/  HMMA.1688.F32.TF32 R84, R88.reuse, R14, R84 ;  /* 0x0000000e5854723c */ /* 0x048ff00000081054 */
[----:B------:R-:W-:-:S15]  /*755c0*/  HMMA.1688.F32.TF32 R88, R88, R66, R180 ;  /* 0x000000425858723c */ /* 0x000fde00000810b4 */
[----:B------:R-:W-:-:S04]  /*755d0*/  NOP ;  /* 0x0000000000007918 */ /* 0x000fc80000000000 */
[----:B------:R-:W-:Y:S04]  /*755e0*/  STL.64 [R1+0x4a0], R88 ;  /* 0x0004a05801007387 */ /* 0x000fe80000100a00 */
[----:B------:R-:W-:Y:S04]  /*755f0*/  STL.64 [R1+0x4a8], R90 ;  /* 0x0004a85a01007387 */ /* 0x000fe80000100a00 */
[----:B------:R1:W-:Y:S04]  /*75600*/  STL.64 [R1+0x480], R20 ;  /* 0x0004801401007387 */ /* 0x0003e80000100a00 */
[----:B------:R-:W-:Y:S04]  /*75610*/  STL.64 [R1+0x488], R22 ;  /* 0x0004881601007387 */ /* 0x000fe80000100a00 */
[----:B-1----:R-:W3:Y:S04]  /*75620*/  LDL.LU R20, [R1+0x15ac] ;  /* 0x0015ac0001147983 */ /* 0x002ee80000300800 */
[----:B------:R-:W-:Y:S04]  /*75630*/  STL.64 [R1+0x2e0], R28 ;  /* 0x0002e01c01007387 */ /* 0x000fe80000100a00 */
[----:B------:R2:W-:Y:S04]  /*75640*/  STL.64 [R1+0x2e8], R30 ;  /* 0x0002e81e01007387 */ /* 0x0005e80000100a00 */
[----:B------:R-:W3:Y:S01]  /*75650*/  LDL.LU R33, [R1+0x15b4] ;  /* 0x0015b40001217983 */ /* 0x000ee20000300800 */
[C---:B--2---:R-:W-:Y:S08]  /*75660*/  HMMA.1688.F32.TF32 R28, R76.reuse, R42, R212 ;  /* 0x0000002a4c1c723c */ /* 0x044ff000000810d4 */
[C---:B----4-:R-:W-:Y:S08]  /*75670*/  HMMA.1688.F32.TF32 R36, R76.reuse, R38, R216 ;  /* 0x000000264c24723c */ /* 0x050ff000000810d8 */
[----:B------:R-:W-:-:S15]  /*75680*/  HMMA.1688.F32.TF32 R24, R76, R34, R248 ;  /* 0x000000224c18723c */ /* 0x000fde00000810f8 */
[----:B------:R-:W-:-:S04]  /*75690*/  NOP ;  /* 0x0000000000007918 */ /* 0x000fc80000000000 */
[----:B------:R-:W-:Y:S04]  /*756a0*/  STL.64 [R1+0x2b0], R24 ;  /* 0x0002b01801007387 */ /* 0x000fe80000100a00 */
[----:B------:R1:W-:Y:S04]  /*756b0*/  STL.64 [R1+0x2b8], R26 ;  /* 0x0002b81a01007387 */ /* 0x0003e80000100a00 */
[----:B------:R-:W-:Y:S04]  /*756c0*/  STL.64 [R1+0x290], R36 ;  /* 0x0002902401007387 */ /* 0x000fe80000100a00 */
[----:B------:R2:W-:Y:S01]  /*756d0*/  STL.64 [R1+0x298], R38 ;  /* 0x0002982601007387 */ /* 0x0005e20000100a00 */
[C---:B-1----:R-:W-:Y:S03]  /*756e0*/  HMMA.1688.F32.TF32 R24, R76.reuse, R46, R208 ;  /* 0x0000002e4c18723c */ /* 0x042fe600000810d0 */
[----:B------:R-:W4:Y:S05]  /*756f0*/  LDL.LU R21, [R1+0x15a8] ;  /* 0x0015a80001157983 */ /* 0x000f2a0000300800 */
[C---:B--2---:R-:W-:Y:S01]  /*75700*/  HMMA.1688.F32.TF32 R36, R76.reuse, R50, R204 ;  /* 0x000000324c24723c */ /* 0x044fe200000810cc */
[----:B------:R-:W-:Y:S04]  /*75710*/  STL.64 [R1+0x250], R28 ;  /* 0x0002501c01007387 */ /* 0x000fe80000100a00 */
[----:B------:R1:W-:Y:S04]  /*75720*/  STL.64 [R1+0x258], R30 ;  /* 0x0002581e01007387 */ /* 0x0003e80000100a00 */
[----:B------:R-:W2:Y:S04]  /*75730*/  LDL.LU R34, [R1+0x15b0] ;  /* 0x0015b00001227983 */ /* 0x000ea80000300800 */
[----:B------:R-:W-:Y:S01]  /*75740*/  STL.64 [R1+0x220], R24 ;  /* 0x0002201801007387 */ /* 0x000fe20000100a00 */
[C---:B-1----:R-:W-:Y:S03]  /*75750*/  HMMA.1688.F32.TF32 R28, R76.reuse, R54, R200 ;  /* 0x000000364c1c723c */ /* 0x042fe600000810c8 */
[----:B------:R1:W-:Y:S04]  /*75760*/  STL.64 [R1+0x228], R26 ;  /* 0x0002281a01007387 */ /* 0x0003e80000100a00 */
[----:B------:R-:W-:Y:S04]  /*75770*/  STL.64 [R1+0x1f0], R36 ;  /* 0x0001f02401007387 */ /* 0x000fe80000100a00 */
[----:B------:R1:W-:Y:S02]  /*75780*/  STL.64 [R1+0x1f8], R38 ;  /* 0x0001f82601007387 */ /* 0x0003e40000100a00 */
[C---:B-1----:R-:W-:Y:S08]  /*75790*/  HMMA.1688.F32.TF32 R24, R76.reuse, R58, R196 ;  /* 0x0000003a4c18723c */ /* 0x042ff000000810c4 */
[C---:B------:R-:W-:Y:S01]  /*757a0*/  HMMA.1688.F32.TF32 R36, R76.reuse, R62, R192 ;  /* 0x0000003e4c24723c */ /* 0x040fe200000810c0 */
[----:B------:R-:W-:Y:S04]  /*757b0*/  STL.64 [R1+0x1d0], R28 ;  /* 0x0001d01c01007387 */ /* 0x000fe80000100a00 */
[----:B------:R-:W-:Y:S06]  /*757c0*/  STL.64 [R1+0x1d8], R30 ;  /* 0x0001d81e01007387 */ /* 0x000fec0000100a00 */
[----:B------:R-:W-:Y:S04]  /*757d0*/  STL.64 [R1+0x190], R24 ;  /* 0x0001901801007387 */ /* 0x000fe80000100a00 */
[----:B------:R1:W-:Y:S04]  /*757e0*/  STL.64 [R1+0x198], R26 ;  /* 0x0001981a01007387 */ /* 0x0003e80000100a00 */
[----:B-1----:R-:W2:Y:S04]  /*757f0*/  LDL.LU R27, [R1+0x15b8] ;  /* 0x0015b800011b7983 */ /* 0x002ea80000300800 */
[----:B------:R-:W-:Y:S04]  /*75800*/  STL.64 [R1+0x140], R36 ;  /* 0x0001402401007387 */ /* 0x000fe80000100a00 */
[----:B------:R-:W-:Y:S04]  /*75810*/  STL.64 [R1+0x148], R38 ;  /* 0x0001482601007387 */ /* 0x000fe80000100a00 */
[----:B------:R-:W2:Y:S01]  /*75820*/  LDL.LU R23, [R1+0x15bc] ;  /* 0x0015bc0001177983 */ /* 0x000ea20000300800 */
[----:B------:R-:W-:Y:S01]  /*75830*/  HMMA.1688.F32.TF32 R28, R76, R66, R188 ;  /* 0x000000424c1c723c */ /* 0x000fe200000810bc */
[----:B------:R-:W1:Y:S01]  /*75840*/  S2R R24, SR_TID.X ;  /* 0x0000000000187919 */ /* 0x000e620000002100 */
[----:B------:R-:W-:-:S02]  /*75850*/  UIMAD UR18, UR4, -0x80, UR8 ;  /* 0xffffff80041278a4 */ /* 0x000fc4000f8e0208 */
[----:B------:R-:W-:Y:S02]  /*75860*/  UIADD3 UR15, UPT, UPT, UR10, -0x2, URZ ;  /* 0xfffffffe0a0f7890 */ /* 0x000fe4000fffe0ff */
[----:B------:R-:W-:Y:S02]  /*75870*/  UISETP.GT.AND UP1, UPT, UR18, URZ, UPT ;  /* 0x000000ff1200728c */ /* 0x000fe4000bf24270 */
[----:B------:R-:W-:-:S11]  /*75880*/  UIADD3 UR14, UPT, UPT, UR9, 0x1, URZ ;  /* 0x00000001090e7890 */ /* 0x000fd6000fffe0ff */
[----:B------:R-:W-:Y:S04]  /*75890*/  STL.64 [R1+0x120], R28 ;  /* 0x0001201c01007387 */ /* 0x000fe80000100a00 */
[----:B------:R1:W-:Y:S01]  /*758a0*/  STL.64 [R1+0x128], R30 ;  /* 0x0001281e01007387 */ /* 0x0003e20000100a00 */
[----:B------:R-:W-:Y:S02]  /*758b0*/  UISETP.GE.AND UP0, UPT, UR4, UR15, UPT ;  /* 0x0000000f0400728c */ /* 0x000fe4000bf06270 */
[----:B------:R-:W-:Y:S01]  /*758c0*/  USEL UR9, URZ, 0x4, !UP1 ;  /* 0x00000004ff097887 */ /* 0x000fe2000c800000 */
[----:B-1----:R-:W2:Y:S04]  /*758d0*/  LDL.LU R31, [R1+0x15c4] ;  /* 0x0015c400011f7983 */ /* 0x002ea80000300800 */
[----:B------:R-:W2:Y:S04]  /*758e0*/  LDL.LU R25, [R1+0x162c] ;  /* 0x00162c0001197983 */ /* 0x000ea80000300800 */
[----:B------:R-:W2:Y:S01]  /*758f0*/  LDL.LU R32, [R1+0x15c0] ;  /* 0x0015c00001207983 */ /* 0x000ea20000300800 */
[----:B------:R-:W-:-:S03]  /*75900*/  UISETP.GT.AND UP1, UPT, UR14, 0x1, UPT ;  /* 0x000000010e00788c */ /* 0x000fc6000bf24270 */
[----:B------:R-:W2:Y:S01]  /*75910*/  LDL.LU R30, [R1+0x1628] ;  /* 0x00162800011e7983 */ /* 0x000ea20000300800 */
[----:B------:R-:W-:Y:S01]  /*75920*/  USEL UR15, UR9, URZ, !UP0 ;  /* 0x000000ff090f7287 */ /* 0x000fe2000c000000 */
[----:B---3--:R-:W-:Y:S02]  /*75930*/  IADD3 R20, P1, PT, R20, UR16, RZ ;  /* 0x0000001014147c10 */ /* 0x008fe4000ff3e0ff */
[----:B------:R-:W3:Y:S01]  /*75940*/  LDL.LU R26, [R1+0x1634] ;  /* 0x00163400011a7983 */ /* 0x000ee20000300800 */
[----:B------:R-:W-:Y:S01]  /*75950*/  LOP3.LUT R200, R24, 0x1f, RZ, 0xc0, !PT ;  /* 0x0000001f18c87812 */ /* 0x000fe200078ec0ff */
[----:B------:R-:W-:Y:S02]  /*75960*/  USEL UR9, UR14, URZ, !UP1 ;  /* 0x000000ff0e097287 */ /* 0x000fe4000c800000 */
[----:B------:R-:W3:Y:S01]  /*75970*/  LDL.LU R24, [R1+0x163c] ;  /* 0x00163c0001187983 */ /* 0x000ee20000300800 */
[----:B------:R-:W-:-:S03]  /*75980*/  IADD3 R33, P2, PT, R33, UR16, RZ ;  /* 0x0000001021217c10 */ /* 0x000fc6000ff5e0ff */
[----:B------:R1:W-:Y:S01]  /*75990*/  STL [R1+0x15ac], R20 ;  /* 0x0015ac1401007387 */ /* 0x0003e20000100800 */
[----:B------:R-:W-:Y:S01]  /*759a0*/  ISETP.NE.U32.AND P0, PT, RZ, UR15, PT ;  /* 0x0000000fff007c0c */ /* 0x000fe2000bf05070 */
[----:B------:R-:W-:Y:S02]  /*759b0*/  ULEA UR15, UR9, UR5, 0x10 ;  /* 0x00000005090f7291 */ /* 0x000fe4000f8e80ff */
[----:B------:R-:W-:Y:S01]  /*759c0*/  STL [R1+0x15b4], R33 ;  /* 0x0015b42101007387 */ /* 0x000fe20000100800 */
[----:B------:R-:W-:-:S05]  /*759d0*/  SHF.L.U32 R22, R200, 0x2, RZ ;  /* 0x00000002c8167819 */ /* 0x000fca00000006ff */
[----:B------:R-:W-:Y:S01]  /*759e0*/  VIADD R3, R22, UR15 ;  /* 0x0000000f16037c36 */ /* 0x000fe20008000000 */
[----:B----4-:R-:W-:Y:S01]  /*759f0*/  IADD3.X R21, PT, PT, R21, UR6, RZ, P1, !PT ;  /* 0x0000000615157c10 */ /* 0x010fe20008ffe4ff */
[----:B------:R-:W-:Y:S06]  /*75a00*/  BAR.SYNC.DEFER_BLOCKING 0x0 ;  /* 0x0000000000007b1d */ /* 0x000fec0000010000 */
[----:B------:R4:W-:Y:S01]  /*75a10*/  STL [R1+0x15a8], R21 ;  /* 0x0015a81501007387 */ /* 0x0009e20000100800 */
[----:B--2---:R-:W-:-:S05]  /*75a20*/  IADD3.X R34, PT, PT, R34, UR6, RZ, P2, !PT ;  /* 0x0000000622227c10 */ /* 0x004fca00097fe4ff */
[----:B------:R-:W-:Y:S04]  /*75a30*/  STL [R1+0x15b0], R34 ;  /* 0x0015b02201007387 */ /* 0x000fe80000100800 */
[----:B------:R-:W2:Y:S04]  /*75a40*/  LDL.LU R29, [R1+0x1630] ;  /* 0x00163000011d7983 */ /* 0x000ea80000300800 */
[----:B------:R-:W2:Y:S04]  /*75a50*/  LDL.LU R28, [R1+0x1638] ;  /* 0x00163800011c7983 */ /* 0x000ea80000300800 */
[----:B------:R-:W-:Y:S01]  /*75a60*/  @!PT LDS RZ, [RZ] ;  /* 0x00000000fffff984 */ /* 0x000fe20000000800 */
[----:B------:R-:W-:Y:S01]  /*75a70*/  @!PT LDS RZ, [RZ] ;  /* 0x00000000fffff984 */ /* 0x000fe20000000800 */
[----:B------:R-:W-:Y:S01]  /*75a80*/  @!PT LDS RZ, [RZ] ;  /* 0x00000000fffff984 */ /* 0x000fe20000000800 */
[----:B------:R1:W-:Y:S02]  /*75a90*/  LDGSTS.E [R3], desc[UR12][R20.64], P0 ;  /* 0x0000000014037fae */ /* 0x0003e400081a100c */
[----:B-1----:R-:W-:Y:S01]  /*75aa0*/  MOV R20, R33 ;  /* 0x0000002100147202 */ /* 0x002fe20000000f00 */
[----:B----4-:R-:W-:-:S05]  /*75ab0*/  IMAD.MOV.U32 R21, RZ, RZ, R34 ;  /* 0x000000ffff157224 */ /* 0x010fca00078e0022 */
[----:B------:R1:W-:Y:S01]  /*75ac0*/  LDGSTS.E [R3+0x80], desc[UR12][R20.64], P0 ;  /* 0x0008000014037fae */ /* 0x0003e200081a100c */
[----:B------:R-:W-:-:S04]  /*75ad0*/  IADD3 R23, P1, PT, R23, UR16, RZ ;  /* 0x0000001017177c10 */ /* 0x000fc8000ff3e0ff */
[----:B------:R-:W-:Y:S01]  /*75ae0*/  IADD3.X R27, PT, PT, R27, UR6, RZ, P1, !PT ;  /* 0x000000061b1b7c10 */ /* 0x000fe20008ffe4ff */
[----:B------:R-:W-:Y:S01]  /*75af0*/  STL [R1+0x15bc], R23 ;  /* 0x0015bc1701007387 */ /* 0x000fe20000100800 */
[----:B-1----:R-:W-:-:S03]  /*75b00*/  MOV R20, R23 ;  /* 0x0000001700147202 */ /* 0x002fc60000000f00 */
[----:B------:R1:W-:Y:S01]  /*75b10*/  STL [R1+0x15b8], R27 ;  /* 0x0015b81b01007387 */ /* 0x0003e20000100800 */
[----:B------:R-:W-:Y:S01]  /*75b20*/  IMAD.MOV.U32 R21, RZ, RZ, R27 ;  /* 0x000000ffff157224 */ /* 0x000fe200078e001b */
[----:B------:R-:W-:Y:S02]  /*75b30*/  UISETP.GT.AND UP1, UPT, UR18, 0x4, UPT ;  /* 0x000000041200788c */ /* 0x000fe4000bf24270 */
[----:B-1----:R-:W4:Y:S04]  /*75b40*/  LDL.LU R27, [R1+0x1640] ;  /* 0x00164000011b7983 */ /* 0x002f280000300800 */
[----:B------:R-:W4:Y:S01]  /*75b50*/  LDL.LU R23, [R1+0x1644] ;  /* 0x0016440001177983 */ /* 0x000f220000300800 */
[----:B------:R-:W-:-:S03]  /*75b60*/  USEL UR14, URZ, 0x4, !UP1 ;  /* 0x00000004ff0e7887 */ /* 0x000fc6000c800000 */
[----:B------:R1:W-:Y:S01]  /*75b70*/  LDGSTS.E [R3+0x100], desc[UR12][R20.64], P0 ;  /* 0x0010000014037fae */ /* 0x0003e200081a100c */
[----:B------:R-:W-:Y:S01]  /*75b80*/  USEL UR14, UR14, URZ, !UP0 ;  /* 0x000000ff0e0e7287 */ /* 0x000fe2000c000000 */
[----:B------:R-:W-:Y:S02]  /*75b90*/  IADD3 R31, P2, PT, R31, UR16, RZ ;  /* 0x000000101f1f7c10 */ /* 0x000fe4000ff5e0ff */
[----:B------:R-:W-:Y:S02]  /*75ba0*/  IADD3 R25, P3, PT, R25, UR16, RZ ;  /* 0x0000001019197c10 */ /* 0x000fe4000ff7e0ff */
[----:B------:R-:W-:Y:S01]  /*75bb0*/  IADD3.X R32, PT, PT, R32, UR6, RZ, P2, !PT ;  /* 0x0000000620207c10 */ /* 0x000fe200097fe4ff */
[----:B------:R-:W-:Y:S01]  /*75bc0*/  STL [R1+0x15c4], R31 ;  /* 0x0015c41f01007387 */ /* 0x000fe20000100800 */
[----:B-1----:R-:W-:Y:S02]  /*75bd0*/  MOV R20, R31 ;  /* 0x0000001f00147202 */ /* 0x002fe40000000f00 */
[----:B------:R-:W-:Y:S01]  /*75be0*/  IADD3.X R30, PT, PT, R30, UR6, RZ, P3, !PT ;  /* 0x000000061e1e7c10 */ /* 0x000fe20009ffe4ff */
[----:B------:R-:W-:Y:S01]  /*75bf0*/  STL [R1+0x15c0], R32 ;  /* 0x0015c02001007387 */ /* 0x000fe20000100800 */
[----:B------:R-:W-:Y:S01]  /*75c00*/  IMAD.MOV.U32 R21, RZ, RZ, R32 ;  /* 0x000000ffff157224 */ /* 0x000fe200078e0020 */
[----:B------:R-:W-:-:S02]  /*75c10*/  ISETP.NE.U32.AND P1, PT, RZ, UR14, PT ;  /* 0x0000000eff007c0c */ /* 0x000fc4000bf25070 */
[----:B------:R1:W-:Y:S04]  /*75c20*/  STL [R1+0x162c], R25 ;  /* 0x00162c1901007387 */ /* 0x0003e80000100800 */
[----:B------:R-:W4:Y:S04]  /*75c30*/  LDL.LU R35, [R1+0x16ac] ;  /* 0x0016ac0001237983 */ /* 0x000f280000300800 */
[----:B------:R-:W-:Y:S04]  /*75c40*/  STL [R1+0x1628], R30 ;  /* 0x0016281e01007387 */ /* 0x000fe80000100800 */
[----:B------:R-:W4:Y:S04]  /*75c50*/  LDL.LU R33, [R1+0x16b4] ;  /* 0x0016b40001217983 */ /* 0x000f280000300800 */
[----:B------:R1:W-:Y:S01]  /*75c60*/  LDGSTS.E [R3+0x180], desc[UR12][R20.64], P0 ;  /* 0x0018000014037fae */ /* 0x0003e200081a100c */
[----:B---3--:R-:W-:-:S03]  /*75c70*/  IADD3 R26, P0, PT, R26, UR16, RZ ;  /* 0x000000101a1a7c10 */ /* 0x008fc6000ff1e0ff */
[----:B------:R-:W3:Y:S01]  /*75c80*/  LDL.LU R36, [R1+0x16a8] ;  /* 0x0016a80001247983 */ /* 0x000ee20000300800 */
[----:B------:R-:W-:-:S03]  /*75c90*/  IADD3 R24, P2, PT, R24, UR16, RZ ;  /* 0x0000001018187c10 */ /* 0x000fc6000ff5e0ff */
[----:B------:R-:W3:Y:S01]  /*75ca0*/  LDL.LU R34, [R1+0x16b0] ;  /* 0x0016b00001227983 */ /* 0x000ee20000300800 */
[----:B-1----:R-:W-:Y:S01]  /*75cb0*/  MOV R20, R25 ;  /* 0x0000001900147202 */ /* 0x002fe20000000f00 */
[----:B------:R-:W-:Y:S02]  /*75cc0*/  IMAD.MOV.U32 R21, RZ, RZ, R30 ;  /* 0x000000ffff157224 */ /* 0x000fe400078e001e */
[----:B------:R-:W3:Y:S04]  /*75cd0*/  LDL.LU R25, [R1+0x16bc] ;  /* 0x0016bc0001197983 */ /* 0x000ee80000300800 */
[----:B------:R1:W-:Y:S04]  /*75ce0*/  STL [R1+0x1634], R26 ;  /* 0x0016341a01007387 */ /* 0x0003e80000100800 */
[----:B------:R1:W-:Y:S02]  /*75cf0*/  LDGSTS.E [R3+0x800], desc[UR12][R20.64], P1 ;  /* 0x0080000014037fae */ /* 0x0003e400089a100c */
[----:B-1----:R-:W-:-:S02]  /*75d00*/  MOV R20, R26 ;  /* 0x0000001a00147202 */ /* 0x002fc40000000f00 */
[----:B--2---:R-:W-:-:S05]  /*75d10*/  IADD3.X R29, PT, PT, R29, UR6, RZ, P0, !PT ;  /* 0x000000061d1d7c10 */ /* 0x004fca00087fe4ff */
[----:B------:R-:W-:Y:S01]  /*75d20*/  STL [R1+0x1630], R29 ;  /* 0x0016301d01007387 */ /* 0x000fe20000100800 */
[----:B------:R-:W-:Y:S01]  /*75d30*/  IADD3.X R28, PT, PT, R28, UR6, RZ, P2, !PT ;  /* 0x000000061c1c7c10 */ /* 0x000fe200097fe4ff */
[----:B------:R-:W-:Y:S02]  /*75d40*/  IMAD.MOV.U32 R21, RZ, RZ, R29 ;  /* 0x000000ffff157224 */ /* 0x000fe400078e001d */
[----:B------:R1:W-:Y:S04]  /*75d50*/  STL [R1+0x163c], R24 ;  /* 0x00163c1801007387 */ /* 0x0003e80000100800 */
[----:B------:R-:W2:Y:S04]  /*75d60*/  LDL.LU R26, [R1+0x16b8] ;  /* 0x0016b800011a7983 */ /* 0x000ea80000300800 */
[----:B------:R-:W-:Y:S04]  /*75d70*/  STL [R1+0x1638], R28 ;  /* 0x0016381c01007387 */ /* 0x000fe80000100800 */
[----:B------:R1:W-:Y:S04]  /*75d80*/  LDGSTS.E [R3+0x880], desc[UR12][R20.64], P1 ;  /* 0x0088000014037fae */ /* 0x0003e800089a100c */
[----:B------:R-:W2:Y:S01]  /*75d90*/  LDL.LU R32, [R1+0x16c0] ;  /* 0x0016c00001207983 */ /* 0x000ea20000300800 */
[----:B-1----:R-:W-:-:S03]  /*75da0*/  MOV R20, R24 ;  /* 0x0000001800147202 */ /* 0x002fc60000000f00 */
[----:B------:R-:W2:Y:S01]  /*75db0*/  LDL.LU R24, [R1+0x16c4] ;  /* 0x0016c40001187983 */ /* 0x000ea20000300800 */
[----:B------:R-:W-:-:S03]  /*75dc0*/  IMAD.MOV.U32 R21, RZ, RZ, R28 ;  /* 0x000000ffff157224 */ /* 0x000fc600078e001c */
[----:B------:R-:W2:Y:S04]  /*75dd0*/  LDL.LU R31, [R1+0x1728] ;  /* 0x00172800011f7983 */ /* 0x000ea80000300800 */
[----:B------:R-:W2:Y:S04]  /*75de0*/  LDL.LU R30, [R1+0x172c] ;  /* 0x00172c00011e7983 */ /* 0x000ea80000300800 */
[----:B------:R1:W-:Y:S01]  /*75df0*/  LDGSTS.E [R3+0x900], desc[UR12][R20.64], P1 ;  /* 0x0090000014037fae */ /* 0x0003e200089a100c */
[----:B----4-:R-:W-:-:S04]  /*75e00*/  IADD3 R23, P0, PT, R23, UR16, RZ ;  /* 0x0000001017177c10 */ /* 0x010fc8000ff1e0ff */
[----:B------:R-:W-:Y:S01]  /*75e10*/  IADD3.X R27, PT, PT, R27, UR6, RZ, P0, !PT ;  /* 0x000000061b1b7c10 */ /* 0x000fe200087fe4ff */
[----:B------:R-:W-:Y:S04]  /*75e20*/  STL [R1+0x1644], R23 ;  /* 0x0016441701007387 */ /* 0x000fe80000100800 */
[----:B------:R4:W-:Y:S01]  /*75e30*/  STL [R1+0x1640], R27 ;  /* 0x0016401b01007387 */ /* 0x0009e20000100800 */
[----:B-1----:R-:W-:-:S03]  /*75e40*/  IMAD.MOV.U32 R21, RZ, RZ, R27 ;  /* 0x000000ffff157224 */ /* 0x002fc600078e001b */
[----:B------:R-:W2:Y:S01]  /*75e50*/  LDL.LU R29, [R1+0x1730] ;  /* 0x00173000011d7983 */ /* 0x000ea20000300800 */
[----:B------:R-:W-:-:S03]  /*75e60*/  MOV R20, R23 ;  /* 0x0000001700147202 */ /* 0x000fc60000000f00 */
[----:B----4-:R-:W4:Y:S04]  /*75e70*/  LDL.LU R27, [R1+0x1734] ;  /* 0x00173400011b7983 */ /* 0x010f280000300800 */
[----:B------:R-:W4:Y:S04]  /*75e80*/  LDL.LU R28, [R1+0x1738] ;  /* 0x00173800011c7983 */ /* 0x000f280000300800 */
[----:B------:R-:W4:Y:S01]  /*75e90*/  LDL.LU R23, [R1+0x173c] ;  /* 0x00173c0001177983 */ /* 0x000f220000300800 */
[----:B------:R-:W-:-:S03]  /*75ea0*/  UISETP.GT.AND UP1, UPT, UR18, 0x8, UPT ;  /* 0x000000081200788c */ /* 0x000fc6000bf24270 */
[----:B------:R1:W-:Y:S01]  /*75eb0*/  LDGSTS.E [R3+0x980], desc[UR12][R20.64], P1 ;  /* 0x0098000014037fae */ /* 0x0003e200089a100c */
[----:B------:R-:W-:-:S04]  /*75ec0*/  USEL UR14, URZ, 0x4, !UP1 ;  /* 0x00000004ff0e7887 */ /* 0x000fc8000c800000 */
[----:B------:R-:W-:Y:S01]  /*75ed0*/  USEL UR14, UR14, URZ, !UP0 ;  /* 0x000000ff0e0e7287 */ /* 0x000fe2000c000000 */
[----:B------:R-:W-:-:S05]  /*75ee0*/  IADD3 R35, P1, PT, R35, UR16, RZ ;  /* 0x0000001023237c10 */ /* 0x000fca000ff3e0ff */
[----:B------:R-:W-:Y:S02]  /*75ef0*/  ISETP.NE.U32.AND P0, PT, RZ, UR14, PT ;  /* 0x0000000eff007c0c */ /* 0x000fe4000bf05070 */
[----:B------:R-:W-:Y:S02]  /*75f00*/  IADD3 R33, P2, PT, R33, UR16, RZ ;  /* 0x0000001021217c10 */ /* 0x000fe4000ff5e0ff */
[----:B---3--:R-:W-:Y:S02]  /*75f10*/  IADD3.X R36, PT, PT, R36, UR6, RZ, P1, !PT ;  /* 0x0000000624247c10 */ /* 0x008fe40008ffe4ff */
[----:B-1----:R-:W-:Y:S02]  /*75f20*/  MOV R20, R35 ;  /* 0x0000002300147202 */ /* 0x002fe40000000f00 */
[----:B------:R-:W-:Y:S01]  /*75f30*/  IADD3.X R34, PT, PT, R34, UR6, RZ, P2, !PT ;  /* 0x0000000622227c10 */ /* 0x000fe200097fe4ff */
[----:B------:R-:W-:Y:S01]  /*75f40*/  IMAD.MOV.U32 R21, RZ, RZ, R36 ;  /* 0x000000ffff157224 */ /* 0x000fe200078e0024 */
[----:B------:R-:W-:Y:S01]  /*75f50*/  STL [R1+0x16ac], R35 ;  /* 0x0016ac2301007387 */ /* 0x000fe20000100800 */
[----:B------:R-:W-:-:S03]  /*75f60*/  IADD3 R25, P1, PT, R25, UR16, RZ ;  /* 0x0000001019197c10 */ /* 0x000fc6000ff3e0ff */
[----:B------:R1:W-:Y:S04]  /*75f70*/  LDGSTS.E [R3+0x1000], desc[UR12][R20.64], P0 ;  /* 0x0100000014037fae */ /* 0x0003e800081a100c */
[----:B------:R-:W-:Y:S01]  /*75f80*/  STL [R1+0x16a8], R36 ;  /* 0x0016a82401007387 */ /* 0x000fe20000100800 */
[----:B------:R-:W-:-:S03]  /*75f90*/  UISETP.GT.AND UP1, UPT, UR18, 0xc, UPT ;  /* 0x0000000c1200788c */ /* 0x000fc6000bf24270 */
[----:B------:R-:W-:Y:S01]  /*75fa0*/  STL [R1+0x16b4], R33 ;  /* 0x0016b42101007387 */ /* 0x000fe20000100800 */
[----:B-1----:R-:W-:Y:S01]  /*75fb0*/  MOV R20, R33 ;  /* 0x0000002100147202 */ /* 0x002fe20000000f00 */
[----:B------:R-:W-:Y:S02]  /*75fc0*/  IMAD.MOV.U32 R21, RZ, RZ, R34 ;  /* 0x000000ffff157224 */ /* 0x000fe400078e0022 */
[----:B------:R-:W-:Y:S04]  /*75fd0*/  STL [R1+0x16b0], R34 ;  /* 0x0016b02201007387 */ /* 0x000fe80000100800 */
[----:B------:R1:W-:Y:S04]  /*75fe0*/  LDGSTS.E [R3+0x1080], desc[UR12][R20.64], P0 ;  /* 0x0108000014037fae */ /* 0x0003e800081a100c */
[----:B------:R-:W-:Y:S01]  /*75ff0*/  STL [R1+0x16bc], R25 ;  /* 0x0016bc1901007387 */ /* 0x000fe20000100800 */
[----:B------:R-:W-:Y:S01]  /*76000*/  USEL UR14, URZ, 0x4, !UP1 ;  /* 0x00000004ff0e7887 */ /* 0x000fe2000c800000 */
[----:B-1----:R-:W-:-:S03]  /*76010*/  MOV R20, R25 ;  /* 0x0000001900147202 */ /* 0x002fc60000000f00 */
[----:B------:R-:W-:Y:S01]  /*76020*/  USEL UR14, UR14, URZ, !UP0 ;  /* 0x000000ff0e0e7287 */ /* 0x000fe2000c000000 */
[----:B--2---:R-:W-:-:S05]  /*76030*/  IADD3.X R26, PT, PT, R26, UR6, RZ, P1, !PT ;  /* 0x000000061a1a7c10 */ /* 0x004fca0008ffe4ff */
[----:B------:R1:W-:Y:S01]  /*76040*/  STL [R1+0x16b8], R26 ;  /* 0x0016b81a01007387 */ /* 0x0003e20000100800 */
[----:B------:R-:W-:Y:S01]  /*76050*/  IMAD.MOV.U32 R21, RZ, RZ, R26 ;  /* 0x000000ffff157224 */ /* 0x000fe200078e001a */
[----:B------:R-:W-:-:S04]  /*76060*/  ISETP.NE.U32.AND P1, PT, RZ, UR14, PT ;  /* 0x0000000eff007c0c */ /* 0x000fc8000bf25070 */
[----:B------:R2:W-:Y:S04]  /*76070*/  LDGSTS.E [R3+0x1100], desc[UR12][R20.64], P0 ;  /* 0x0110000014037fae */ /* 0x0005e800081a100c */
[----:B-1----:R-:W3:Y:S04]  /*76080*/  LDL.LU R26, [R1+0x1740] ;  /* 0x00174000011a7983 */ /* 0x002ee80000300800 */
[----:B------:R-:W3:Y:S01]  /*76090*/  LDL.LU R25, [R1+0x1744] ;  /* 0x0017440001197983 */ /* 0x000ee20000300800 */
[----:B------:R-:W-:-:S04]  /*760a0*/  IADD3 R24, P2, PT, R24, UR16, RZ ;  /* 0x0000001018187c10 */ /* 0x000fc8000ff5e0ff */
[----:B------:R-:W-:Y:S02]  /*760b0*/  IADD3.X R32, PT, PT, R32, UR6, RZ, P2, !PT ;  /* 0x0000000620207c10 */ /* 0x000fe400097fe4ff */
[----:B--2---:R-:W-:Y:S02]  /*760c0*/  MOV R20, R24 ;  /* 0x0000001800147202 */ /* 0x004fe40000000f00 */
[----:B------:R-:W-:Y:S01]  /*760d0*/  IADD3 R30, P3, PT, R30, UR16, RZ ;  /* 0x000000101e1e7c10 */ /* 0x000fe2000ff7e0ff */
[----:B------:R-:W-:Y:S01]  /*760e0*/  IMAD.MOV.U32 R21, RZ, RZ, R32 ;  /* 0x000000ffff157224 */ /* 0x000fe200078e0020 */
[----:B------:R1:W-:Y:S02]  /*760f0*/  STL [R1+0x16c4], R24 ;  /* 0x0016c41801007387 */ /* 0x0003e40000100800 */
[----:B------:R-:W-:Y:S02]  /*76100*/  IADD3.X R31, PT, PT, R31, UR6, RZ, P3, !PT ;  /* 0x000000061f1f7c10 */ /* 0x000fe40009ffe4ff */
[----:B------:R-:W-:Y:S04]  /*76110*/  STL [R1+0x16c0], R32 ;  /* 0x0016c02001007387 */ /* 0x000fe80000100800 */
[----:B------:R-:W-:Y:S04]  /*76120*/  STL [R1+0x172c], R30 ;  /* 0x00172c1e01007387 */ /* 0x000fe80000100800 */
[----:B------:R-:W2:Y:S04]  /*76130*/  LDL.LU R35, [R1+0x17ac] ;  /* 0x0017ac0001237983 */ /* 0x000ea80000300800 */
[----:B------:R1:W-:Y:S04]  /*76140*/  LDGSTS.E [R3+0x1180], desc[UR12][R20.64], P0 ;  /* 0x0118000014037fae */ /* 0x0003e800081a100c */
[----:B------:R-:W-:Y:S04]  /*76150*/  STL [R1+0x1728], R31 ;  /* 0x0017281f01007387 */ /* 0x000fe80000100800 */
[----:B-1----:R-:W2:Y:S04]  /*76160*/  LDL.LU R24, [R1+0x17b4] ;  /* 0x0017b40001187983 */ /* 0x002ea80000300800 */
[----:B------:R-:W2:Y:S01]  /*76170*/  LDL.LU R36, [R1+0x17a8] ;  /* 0x0017a80001247983 */ /* 0x000ea20000300800 */
[----:B------:R-:W-:Y:S01]  /*76180*/  MOV R20, R30 ;  /* 0x0000001e00147202 */ /* 0x000fe20000000f00 */
[----:B------:R-:W-:-:S02]  /*76190*/  IMAD.MOV.U32 R21, RZ, RZ, R31 ;  /* 0x000000ffff157224 */ /* 0x000fc400078e001f */
[----:B------:R-:W2:Y:S04]  /*761a0*/  LDL.LU R34, [R1+0x17b0] ;  /* 0x0017b00001227983 */ /* 0x000ea80000300800 */
[----:B------:R1:W-:Y:S01]  /*761b0*/  LDGSTS.E [R3+0x1800], desc[UR12][R20.64], P1 ;  /* 0x0180000014037fae */ /* 0x0003e200089a100c */
[----:B----4-:R-:W-:-:S04]  /*761c0*/  IADD3 R27, P0, PT, R27, UR16, RZ ;  /* 0x000000101b1b7c10 */ /* 0x010fc8000ff1e0ff */
[----:B------:R-:W-:Y:S01]  /*761d0*/  IADD3.X R29, PT, PT, R29, UR6, RZ, P0, !PT ;  /* 0x000000061d1d7c10 */ /* 0x000fe200087fe4ff */
[----:B------:R4:W-:Y:S01]  /*761e0*/  STL [R1+0x1734], R27 ;  /* 0x0017341b01007387 */ /* 0x0009e20000100800 */
[----:B------:R-:W-:-:S03]  /*761f0*/  IADD3 R23, P2, PT, R23, UR16, RZ ;  /* 0x0000001017177c10 */ /* 0x000fc6000ff5e0ff */
[----:B------:R-:W-:Y:S01]  /*76200*/  STL [R1+0x1730], R29 ;  /* 0x0017301d01007387 */ /* 0x000fe20000100800 */
[----:B-1----:R-:W-:Y:S02]  /*76210*/  MOV R20, R27 ;  /* 0x0000001b00147202 */ /* 0x002fe40000000f00 */
[----:B------:R-:W-:Y:S01]  /*76220*/  IADD3.X R28, PT, PT, R28, UR6, RZ, P2, !PT ;  /* 0x000000061c1c7c10 */ /* 0x000fe200097fe4ff */
[----:B------:R1:W-:Y:S04]  /*76230*/  STL [R1+0x173c], R23 ;  /* 0x00173c1701007387 */ /* 0x0003e80000100800 */
[----:B----4-:R-:W4:Y:S04]  /*76240*/  LDL.LU R27, [R1+0x17bc] ;  /* 0x0017bc00011b7983 */ /* 0x010f280000300800 */
[----:B------:R-:W-:Y:S04]  /*76250*/  STL [R1+0x1738], R28 ;  /* 0x0017381c01007387 */ /* 0x000fe80000100800 */
[----:B------:R-:W4:Y:S01]  /*76260*/  LDL.LU R33, [R1+0x17b8] ;  /* 0x0017b80001217983 */ /* 0x000f220000300800 */
[----:B------:R-:W-:-:S03]  /*76270*/  IMAD.MOV.U32 R21, RZ, RZ, R29 ;  /* 0x000000ffff157224 */ /* 0x000fc600078e001d */
[----:B------:R-:W4:Y:S04]  /*76280*/  LDL.LU R32, [R1+0x17c0] ;  /* 0x0017c00001207983 */ /* 0x000f280000300800 */
[----:B------:R1:W-:Y:S01]  /*76290*/  LDGSTS.E [R3+0x1880], desc[UR12][R20.64], P1 ;  /* 0x0188000014037fae */ /* 0x0003e200089a100c */
[----:B------:R-:W-:Y:S01]  /*762a0*/  UISETP.GT.AND UP1, UPT, UR18, 0x10, UPT ;  /* 0x000000101200788c */ /* 0x000fe2000bf24270 */
[----:B-1----:R-:W-:Y:S02]  /*762b0*/  MOV R20, R23 ;  /* 0x0000001700147202 */ /* 0x002fe40000000f00 */
[----:B------:R-:W4:Y:S01]  /*762c0*/  LDL.LU R23, [R1+0x17c4] ;  /* 0x0017c40001177983 */ /* 0x000f220000300800 */
[----:B------:R-:W-:-:S03]  /*762d0*/  IMAD.MOV.U32 R21, RZ, RZ, R28 ;  /* 0x000000ffff157224 */ /* 0x000fc600078e001c */
[----:B------:R-:W4:Y:S01]  /*762e0*/  LDL.LU R31, [R1+0x1828] ;  /* 0x00182800011f7983 */ /* 0x000f220000300800 */
[----:B------:R-:W-:-:S03]  /*762f0*/  USEL UR14, URZ, 0x4, !UP1 ;  /* 0x00000004ff0e7887 */ /* 0x000fc6000c800000 */
[----:B------:R-:W4:Y:S01]  /*76300*/  LDL.LU R29, [R1+0x182c] ;  /* 0x00182c00011d7983 */ /* 0x000f220000300800 */
[----:B------:R-:W-:-:S03]  /*76310*/  USEL UR14, UR14, URZ, !UP0 ;  /* 0x000000ff0e0e7287 */ /* 0x000fc6000c000000 */
[----:B------:R1:W-:Y:S01]  /*76320*/  LDGSTS.E [R3+0x1900], desc[UR12][R20.64], P1 ;  /* 0x0190000014037fae */ /* 0x0003e200089a100c */
[----:B---3--:R-:W-:-:S04]  /*76330*/  IADD3 R25, P0, PT, R25, UR16, RZ ;  /* 0x0000001019197c10 */ /* 0x008fc8000ff1e0ff */
[----:B------:R-:W-:Y:S01]  /*76340*/  IADD3.X R26, PT, PT, R26, UR6, RZ, P0, !PT ;  /* 0x000000061a1a7c10 */ /* 0x000fe200087fe4ff */
[----:B------:R3:W-:Y:S01]  /*76350*/  STL [R1+0x1744], R25 ;  /* 0x0017441901007387 */ /* 0x0007e20000100800 */
[----:B-1----:R-:W-:-:S03]  /*76360*/  MOV R20, R25 ;  /* 0x0000001900147202 */ /* 0x002fc60000000f00 */
[----:B------:R1:W-:Y:S01]  /*76370*/  STL [R1+0x1740], R26 ;  /* 0x0017401a01007387 */ /* 0x0003e20000100800 */
[----:B------:R-:W-:-:S03]  /*76380*/  IMAD.MOV.U32 R21, RZ, RZ, R26 ;  /* 0x000000ffff157224 */ /* 0x000fc600078e001a */
[----:B------:R-:W4:Y:S04]  /*76390*/  LDL.LU R30, [R1+0x1830] ;  /* 0x00183000011e7983 */ /* 0x000f280000300800 */
[----:B---3--:R-:W3:Y:S01]  /*763a0*/  LDL.LU R25, [R1+0x1834] ;  /* 0x0018340001197983 */ /* 0x008ee20000300800 */
[----:B------:R-:W-:-:S03]  /*763b0*/  ISETP.NE.U32.AND P0, PT, RZ, UR14, PT ;  /* 0x0000000eff007c0c */ /* 0x000fc6000bf05070 */
[----:B------:R1:W-:Y:S01]  /*763c0*/  LDGSTS.E [R3+0x1980], desc[UR12][R20.64], P1 ;  /* 0x0198000014037fae */ /* 0x0003e200089a100c */
[----:B--2---:R-:W-:-:S03]  /*763d0*/  IADD3 R35, P1, PT, R35, UR16, RZ ;  /* 0x0000001023237c10 */ /* 0x004fc6000ff3e0ff */
[----:B------:R-:W2:Y:S04]  /*763e0*/  LDL.LU R28, [R1+0x1838] ;  /* 0x00183800011c7983 */ /* 0x000ea80000300800 */
[----:B-1----:R-:W2:Y:S01]  /*763f0*/  LDL.LU R26, [R1+0x183c] ;  /* 0x00183c00011a7983 */ /* 0x002ea20000300800 */
[----:B------:R-:W-:Y:S02]  /*76400*/  MOV R20, R35 ;  /* 0x0000002300147202 */ /* 0x000fe40000000f00 */
[----:B------:R-:W-:Y:S02]  /*76410*/  IADD3 R24, P2, PT, R24, UR16, RZ ;  /* 0x0000001018187c10 */ /* 0x000fe4000ff5e0ff */
[----:B------:R-:W-:Y:S02]  /*76420*/  IADD3.X R36, PT, PT, R36, UR6, RZ, P1, !PT ;  /* 0x0000000624247c10 */ /* 0x000fe40008ffe4ff */
[----:B------:R-:W-:-:S03]  /*76430*/  IADD3.X R34, PT, PT, R34, UR6, RZ, P2, !PT ;  /* 0x0000000622227c10 */ /* 0x000fc600097fe4ff */
[----:B------:R-:W-:Y:S01]  /*76440*/  IMAD.MOV.U32 R21, RZ, RZ, R36 ;  /* 0x000000ffff157224 */ /* 0x000fe200078e0024 */
[----:B------:R-:W-:Y:S04]  /*76450*/  STL [R1+0x17ac], R35 ;  /* 0x0017ac2301007387 */ /* 0x000fe80000100800 */
[----:B------:R1:W-:Y:S04]  /*76460*/  LDGSTS.E [R3+0x2000], desc[UR12][R20.64], P0 ;  /* 0x0200000014037fae */ /* 0x0003e800081a100c */
[----:B------:R-:W-:Y:S04]  /*76470*/  STL [R1+0x17a8], R36 ;  /* 0x0017a82401007387 */ /* 0x000fe80000100800 */
[----:B------:R1:W-:Y:S02]  /*76480*/  STL [R1+0x17b4], R24 ;  /* 0x0017b41801007387 */ /* 0x0003e40000100800 */
[----:B-1----:R-:W-:Y:S01]  /*76490*/  MOV R20, R24 ;  /* 0x0000001800147202 */ /* 0x002fe20000000f00 */
[----:B------:R-:W-:Y:S01]  /*764a0*/  IMAD.MOV.U32 R21, RZ, RZ, R34 ;  /* 0x000000ffff157224 */ /* 0x000fe200078e0022 */
[----:B------:R-:W-:Y:S04]  /*764b0*/  STL [R1+0x17b0], R34 ;  /* 0x0017b02201007387 */ /* 0x000fe80000100800 */
[----:B------:R-:W2:Y:S04]  /*764c0*/  LDL.LU R24, [R1+0x1844] ;  /* 0x0018440001187983 */ /* 0x000ea80000300800 */
[----:B------:R1:W-:Y:S01]  /*764d0*/  LDGSTS.E [R3+0x2080], desc[UR12][R20.64], P0 ;  /* 0x0208000014037fae */ /* 0x0003e200081a100c */
[----:B----4-:R-:W-:-:S04]  /*764e0*/  IADD3 R27, P1, PT, R27, UR16, RZ ;  /* 0x000000101b1b7c10 */ /* 0x010fc8000ff3e0ff */
[----:B------:R-:W-:Y:S01]  /*764f0*/  IADD3.X R33, PT, PT, R33, UR6, RZ, P1, !PT ;  /* 0x0000000621217c10 */ /* 0x000fe20008ffe4ff */
[----:B------:R4:W-:Y:S01]  /*76500*/  STL [R1+0x17bc], R27 ;  /* 0x0017bc1b01007387 */ /* 0x0009e20000100800 */
[----:B-1----:R-:W-:-:S03]  /*76510*/  MOV R20, R27 ;  /* 0x0000001b00147202 */ /* 0x002fc60000000f00 */
[----:B------:R-:W-:Y:S04]  /*76520*/  STL [R1+0x17b8], R33 ;  /* 0x0017b82101007387 */ /* 0x000fe80000100800 */
[----:B----4-:R-:W4:Y:S01]  /*76530*/  LDL.LU R27, [R1+0x1840] ;  /* 0x00184000011b7983 */ /* 0x010f220000300800 */
[----:B------:R-:W-:Y:S01]  /*76540*/  UISETP.GT.AND UP1, UPT, UR18, 0x14, UPT ;  /* 0x000000141200788c */ /* 0x000fe2000bf24270 */
[----:B------:R-:W-:-:S03]  /*76550*/  IMAD.MOV.U32 R21, RZ, RZ, R33 ;  /* 0x000000ffff157224 */ /* 0x000fc600078e0021 */
[----:B------:R-:W-:Y:S02]  /*76560*/  USEL UR14, URZ, 0x4, !UP1 ;  /* 0x00000004ff0e7887 */ /* 0x000fe4000c800000 */
[----:B------:R1:W-:Y:S01]  /*76570*/  LDGSTS.E [R3+0x2100], desc[UR12][R20.64], P0 ;  /* 0x0210000014037fae */ /* 0x0003e200081a100c */
[----:B------:R-:W-:Y:S01]  /*76580*/  IADD3 R23, P2, PT, R23, UR16, RZ ;  /* 0x0000001017177c10 */ /* 0x000fe2000ff5e0ff */
[----:B------:R-:W-:-:S03]  /*76590*/  USEL UR14, UR14, URZ, !UP0 ;  /* 0x000000ff0e0e7287 */ /* 0x000fc6000c000000 */
[----:B------:R-:W-:Y:S02]  /*765a0*/  IADD3.X R32, PT, PT, R32, UR6, RZ, P2, !PT ;  /* 0x0000000620207c10 */ /* 0x000fe400097fe4ff */
[----:B------:R-:W-:-:S03]  /*765b0*/  IADD3 R29, P3, PT, R29, UR16, RZ ;  /* 0x000000101d1d7c10 */ /* 0x000fc6000ff7e0ff */
[----:B-1----:R-:W-:Y:S01]  /*765c0*/  IMAD.MOV.U32 R21, RZ, RZ, R32 ;  /* 0x000000ffff157224 */ /* 0x002fe200078e0020 */
[----:B------:R-:W-:Y:S02]  /*765d0*/  MOV R20, R23 ;  /* 0x0000001700147202 */ /* 0x000fe40000000f00 */
[----:B------:R-:W-:Y:S01]  /*765e0*/  ISETP.NE.U32.AND P1, PT, RZ, UR14, PT ;  /* 0x0000000eff007c0c */ /* 0x000fe2000bf25070 */
[----:B------:R1:W-:Y:S01]  /*765f0*/  STL [R1+0x17c4], R23 ;  /* 0x0017c41701007387 */ /* 0x0003e20000100800 */
[----:B------:R-:W-:-:S03]  /*76600*/  IADD3.X R31, PT, PT, R31, UR6, RZ, P3, !PT ;  /* 0x000000061f1f7c10 */ /* 0x000fc60009ffe4ff */
[----:B------:R-:W-:Y:S04]  /*76610*/  STL [R1+0x17c0], R32 ;  /* 0x0017c02001007387 */ /* 0x000fe80000100800 */
[----:B------:R1:W-:Y:S04]  /*76620*/  STL [R1+0x182c], R29 ;  /* 0x00182c1d01007387 */ /* 0x0003e80000100800 */
[----:B------:R1:W-:Y:S04]  /*76630*/  LDGSTS.E [R3+0x2180], desc[UR12][R20.64], P0 ;  /* 0x0218000014037fae */ /* 0x0003e800081a100c */
[----:B------:R-:W4:Y:S04]  /*76640*/  LDL.LU R35, [R1+0x18ac] ;  /* 0x0018ac0001237983 */ /* 0x000f280000300800 */
[----:B------:R-:W-:Y:S04]  /*76650*/  STL [R1+0x1828], R31 ;  /* 0x0018281f01007387 */ /* 0x000fe80000100800 */
[----:B-1----:R-:W4:Y:S01]  /*76660*/  LDL.LU R23, [R1+0x18b4] ;  /* 0x0018b40001177983 */ /* 0x002f220000300800 */
[----:B------:R-:W-:Y:S01]  /*76670*/  MOV R20, R29 ;  /* 0x0000001d00147202 */ /* 0x000fe20000000f00 */
[----:B------:R-:W-:-:S02]  /*76680*/  IMAD.MOV.U32 R21, RZ, RZ, R31 ;  /* 0x000000ffff157224 */ /* 0x000fc400078e001f */
[----:B------:R-:W4:Y:S04]  /*76690*/  LDL.LU R36, [R1+0x18a8] ;  /* 0x0018a80001247983 */ /* 0x000f280000300800 */
[----:B------:R-:W4:Y:S04]  /*766a0*/  LDL.LU R29, [R1+0x18b0] ;  /* 0x0018b000011d7983 */ /* 0x000f280000300800 */
[----:B------:R1:W-:Y:S01]  /*766b0*/  LDGSTS.E [R3+0x2800], desc[UR12][R20.64], P1 ;  /* 0x0280000014037fae */ /* 0x0003e200089a100c */
[----:B---3--:R-:W-:-:S04]  /*766c0*/  IADD3 R25, P0, PT, R25, UR16, RZ ;  /* 0x0000001019197c10 */ /* 0x008fc8000ff1e0ff */
[----:B------:R-:W-:Y:S01]  /*766d0*/  IADD3.X R30, PT, PT, R30, UR6, RZ, P0, !PT ;  /* 0x000000061e1e7c10 */ /* 0x000fe200087fe4ff */
[----:B------:R3:W-:Y:S01]  /*766e0*/  STL [R1+0x1834], R25 ;  /* 0x0018341901007387 */ /* 0x0007e20000100800 */
[----:B-1----:R-:W-:-:S03]  /*766f0*/  MOV R20, R25 ;  /* 0x0000001900147202 */ /* 0x002fc60000000f00 */
[----:B------:R-:W-:Y:S01]  /*76700*/  IMAD.MOV.U32 R21, RZ, RZ, R30 ;  /* 0x000000ffff157224 */ /* 0x000fe200078e001e */
[----:B--2---:R-:W-:Y:S01]  /*76710*/  IADD3 R26, P2, PT, R26, UR16, RZ ;  /* 0x000000101a1a7c10 */ /* 0x004fe2000ff5e0ff */
[----:B------:R-:W-:Y:S03]  /*76720*/  STL [R1+0x1830], R30 ;  /* 0x0018301e01007387 */ /* 0x000fe60000100800 */
[----:B------:R-:W-:Y:S01]  /*76730*/  IADD3.X R28, PT, PT, R28, UR6, RZ, P2, !PT ;  /* 0x000000061c1c7c10 */ /* 0x000fe200097fe4ff */
[----:B------:R1:W-:Y:S04]  /*76740*/  STL [R1+0x183c], R26 ;  /* 0x00183c1a01007387 */ /* 0x0003e80000100800 */
[----:B---3--:R-:W2:Y:S04]  /*76750*/  LDL.LU R25, [R1+0x18bc] ;  /* 0x0018bc0001197983 */ /* 0x008ea80000300800 */
[----:B------:R3:W-:Y:S04]  /*76760*/  LDGSTS.E [R3+0x2880], desc[UR12][R20.64], P1 ;  /* 0x0288000014037fae */ /* 0x0007e800089a100c */
[----:B------:R-:W-:Y:S01]  /*76770*/  STL [R1+0x1838], R28 ;  /* 0x0018381c01007387 */ /* 0x000fe20000100800 */
[----:B---3--:R-:W-:-:S03]  /*76780*/  MOV R20, R26 ;  /* 0x0000001a00147202 */ /* 0x008fc60000000f00 */
[----:B-1----:R-:W3:Y:S04]  /*76790*/  LDL.LU R26, [R1+0x18b8] ;  /* 0x0018b800011a7983 */ /* 0x002ee80000300800 */
[----:B------:R-:W3:Y:S04]  /*767a0*/  LDL.LU R30, [R1+0x18c4] ;  /* 0x0018c400011e7983 */ /* 0x000ee80000300800 */
[----:B------:R-:W3:Y:S01]  /*767b0*/  LDL.LU R33, [R1+0x192c] ;  /* 0x00192c0001217983 */ /* 0x000ee20000300800 */
[----:B------:R-:W-:-:S05]  /*767c0*/  IADD3 R24, P0, PT, R24, UR16, RZ ;  /* 0x0000001018187c10 */ /* 0x000fca000ff1e0ff */
[----:B------:R-:W-:Y:S01]  /*767d0*/  STL [R1+0x1844], R24 ;  /* 0x0018441801007387 */ /* 0x000fe20000100800 */
[----:B------:R-:W-:-:S05]  /*767e0*/  IMAD.MOV.U32 R21, RZ, RZ, R28 ;  /* 0x000000ffff157224 */ /* 0x000fca00078e001c */
[----:B------:R1:W-:Y:S01]  /*767f0*/  LDGSTS.E [R3+0x2900], desc[UR12][R20.64], P1 ;  /* 0x0290000014037fae */ /* 0x0003e200089a100c */
[----:B----4-:R-:W-:-:S05]  /*76800*/  IADD3.X R27, PT, PT, R27, UR6, RZ, P0, !PT ;  /* 0x000000061b1b7c10 */ /* 0x010fca00087fe4ff */
[----:B------:R4:W-:Y:S04]  /*76810*/  STL [R1+0x1840], R27 ;  /* 0x0018401b01007387 */ /* 0x0009e80000100800 */
[----:B------:R-:W3:Y:S01]  /*76820*/  LDL.LU R32, [R1+0x18c0] ;  /* 0x0018c00001207983 */ /* 0x000ee20000300800 */
[----:B-1----:R-:W-:-:S03]  /*76830*/  IMAD.MOV.U32 R21, RZ, RZ, R27 ;  /* 0x000000ffff157224 */ /* 0x002fc600078e001b */
[----:B------:R-:W3:Y:S04]  /*76840*/  LDL.LU R34, [R1+0x1928] ;  /* 0x0019280001227983 */ /* 0x000ee80000300800 */
[----:B------:R-:W3:Y:S04]  /*76850*/  LDL.LU R31, [R1+0x1930] ;  /* 0x00193000011f7983 */ /* 0x000ee80000300800 */
[----:B----4-:R-:W4:Y:S01]  /*76860*/  LDL.LU R27, [R1+0x1934] ;  /* 0x00193400011b7983 */ /* 0x010f220000300800 */
[----:B------:R-:W-:-:S03]  /*76870*/  MOV R20, R24 ;  /* 0x0000001800147202 */ /* 0x000fc60000000f00 */
        /* <DEDUP_REMOVED lines=9> */
[----:B------:R-:W-:Y:S02]  /*76910*/  IADD3.X R36, PT, PT, R36, UR6, RZ, P1, !PT ;  /* 0x0000000624247c10 */ /* 0x000fe40008ffe4ff */
[----:B-1----:R-:W-:Y:S02]  /*76920*/  MOV R20, R35 ;  /* 0x0000002300147202 */ /* 0x002fe40000000f00 */
[----:B------:R-:W-:Y:S01]  /*76930*/  IADD3.X R29, PT, PT, R29, UR6, RZ, P2, !PT ;  /* 0x000000061d1d7c10 */ /* 0x000fe200097fe4ff */
        /* <DEDUP_REMOVED lines=8> */
[----:B------:R-:W4:Y:S04]  /*769c0*/  LDL.LU R23, [R1+0x1944] ;  /* 0x0019440001177983 */ /* 0x000f280000300800 */
[----:B------:R1:W-:Y:S01]  /*769d0*/  LDGSTS.E [R3+0x3080], desc[UR12][R20.64], P0 ;  /* 0x0308000014037fae */ /* 0x0003e200081a100c */
[----:B------:R-:W-:-:S04]  /*769e0*/  UISETP.GT.AND UP1, UPT, UR18, 0x1c, UPT ;  /* 0x0000001c1200788c */ /* 0x000fc8000bf24270 */
[----:B------:R-:W-:-:S04]  /*769f0*/  USEL UR14, URZ, 0x4, !UP1 ;  /* 0x00000004ff0e7887 */ /* 0x000fc8000c800000 */
[----:B------:R-:W-:Y:S01]  /*76a00*/  USEL UR14, UR14, URZ, !UP0 ;  /* 0x000000ff0e0e7287 */ /* 0x000fe2000c000000 */
[----:B--2---:R-:W-:-:S05]  /*76a10*/  IADD3 R25, P1, PT, R25, UR16, RZ ;  /* 0x0000001019197c10 */ /* 0x004fca000ff3e0ff */
[----:B------:R-:W-:Y:S01]  /*76a20*/  STL [R1+0x18bc], R25 ;  /* 0x0018bc1901007387 */ /* 0x000fe20000100800 */
[----:B---3--:R-:W-:-:S05]  /*76a30*/  IADD3.X R26, PT, PT, R26, UR6, RZ, P1, !PT ;  /* 0x000000061a1a7c10 */ /* 0x008fca0008ffe4ff */
[----:B------:R2:W-:Y:S01]  /*76a40*/  STL [R1+0x18b8], R26 ;  /* 0x0018b81a01007387 */ /* 0x0005e20000100800 */
[----:B-1----:R-:W-:Y:S01]  /*76a50*/  IMAD.MOV.U32 R21, RZ, RZ, R26 ;  /* 0x000000ffff157224 */ /* 0x002fe200078e001a */
[----:B------:R-:W-:Y:S02]  /*76a60*/  IADD3 R30, P2, PT, R30, UR16, RZ ;  /* 0x000000101e1e7c10 */ /* 0x000fe4000ff5e0ff */
[----:B--2---:R-:W2:Y:S01]  /*76a70*/  LDL.LU R26, [R1+0x1940] ;  /* 0x00194000011a7983 */ /* 0x004ea20000300800 */
[----:B------:R-:W-:Y:S02]  /*76a80*/  MOV R20, R25 ;  /* 0x0000001900147202 */ /* 0x000fe40000000f00 */
[----:B------:R-:W-:Y:S01]  /*76a90*/  IADD3 R33, P3, PT, R33, UR16, RZ ;  /* 0x0000001021217c10 */ /* 0x000fe2000ff7e0ff */
[----:B------:R-:W3:Y:S04]  /*76aa0*/  LDL.LU R29, [R1+0x19ac] ;  /* 0x0019ac00011d7983 */ /* 0x000ee80000300800 */
[----:B------:R-:W3:Y:S01]  /*76ab0*/  LDL.LU R25, [R1+0x19b4] ;  /* 0x0019b40001197983 */ /* 0x000ee20000300800 */
[----:B------:R-:W-:-:S03]  /*76ac0*/  ISETP.NE.U32.AND P1, PT, RZ, UR14, PT ;  /* 0x0000000eff007c0c */ /* 0x000fc6000bf25070 */
[----:B------:R-:W-:Y:S04]  /*76ad0*/  STL [R1+0x18c4], R30 ;  /* 0x0018c41e01007387 */ /* 0x000fe80000100800 */
[----:B------:R1:W-:Y:S02]  /*76ae0*/  LDGSTS.E [R3+0x3100], desc[UR12][R20.64], P0 ;  /* 0x0310000014037fae */ /* 0x0003e400081a100c */
[----:B-1----:R-:W-:Y:S02]  /*76af0*/  MOV R20, R30 ;  /* 0x0000001e00147202 */ /* 0x002fe40000000f00 */
[----:B------:R-:W-:-:S05]  /*76b00*/  IADD3.X R32, PT, PT, R32, UR6, RZ, P2, !PT ;  /* 0x0000000620207c10 */ /* 0x000fca00097fe4ff */
[----:B------:R1:W-:Y:S01]  /*76b10*/  STL [R1+0x18c0], R32 ;  /* 0x0018c02001007387 */ /* 0x0003e20000100800 */
[----:B------:R-:W-:-:S03]  /*76b20*/  IMAD.MOV.U32 R21, RZ, RZ, R32 ;  /* 0x000000ffff157224 */ /* 0x000fc600078e0020 */
[----:B------:R-:W-:Y:S01]  /*76b30*/  STL [R1+0x192c], R33 ;  /* 0x00192c2101007387 */ /* 0x000fe20000100800 */
[----:B------:R-:W-:-:S03]  /*76b40*/  IADD3.X R34, PT, PT, R34, UR6, RZ, P3, !PT ;  /* 0x0000000622227c10 */ /* 0x000fc60009ffe4ff */
[----:B------:R4:W-:Y:S04]  /*76b50*/  LDGSTS.E [R3+0x3180], desc[UR12][R20.64], P0 ;  /* 0x0318000014037fae */ /* 0x0009e800081a100c */
[----:B-1----:R-:W3:Y:S01]  /*76b60*/  LDL.LU R32, [R1+0x19a8] ;  /* 0x0019a80001207983 */ /* 0x002ee20000300800 */
[----:B----4-:R-:W-:Y:S02]  /*76b70*/  IADD3 R27, P0, PT, R27, UR16, RZ ;  /* 0x000000101b1b7c10 */ /* 0x010fe4000ff1e0ff */
[----:B------:R-:W-:Y:S02]  /*76b80*/  IADD3 R24, P2, PT, R24, UR16, RZ ;  /* 0x0000001018187c10 */ /* 0x000fe4000ff5e0ff */
[----:B------:R-:W-:Y:S02]  /*76b90*/  IADD3.X R31, PT, PT, R31, UR6, RZ, P0, !PT ;  /* 0x000000061f1f7c10 */ /* 0x000fe400087fe4ff */
[----:B------:R-:W-:Y:S01]  /*76ba0*/  MOV R20, R33 ;  /* 0x0000002100147202 */ /* 0x000fe20000000f00 */
[----:B------:R-:W-:Y:S01]  /*76bb0*/  IMAD.MOV.U32 R21, RZ, RZ, R34 ;  /* 0x000000ffff157224 */ /* 0x000fe200078e0022 */
[----:B------:R-:W-:Y:S01]  /*76bc0*/  STL [R1+0x1928], R34 ;  /* 0x0019282201007387 */ /* 0x000fe20000100800 */
[----:B------:R-:W-:-:S03]  /*76bd0*/  IADD3.X R28, PT, PT, R28, UR6, RZ, P2, !PT ;  /* 0x000000061c1c7c10 */ /* 0x000fc600097fe4ff */
[----:B------:R-:W4:Y:S04]  /*76be0*/  LDL.LU R30, [R1+0x19b0] ;  /* 0x0019b000011e7983 */ /* 0x000f280000300800 */
[----:B------:R1:W-:Y:S04]  /*76bf0*/  LDGSTS.E [R3+0x3800], desc[UR12][R20.64], P1 ;  /* 0x0380000014037fae */ /* 0x0003e800089a100c */
[----:B------:R1:W-:Y:S04]  /*76c00*/  STL [R1+0x1934], R27 ;  /* 0x0019341b01007387 */ /* 0x0003e80000100800 */
[----:B------:R-:W-:Y:S01]  /*76c10*/  STL [R1+0x1930], R31 ;  /* 0x0019301f01007387 */ /* 0x000fe20000100800 */
[----:B-1----:R-:W-:Y:S01]  /*76c20*/  MOV R20, R27 ;  /* 0x0000001b00147202 */ /* 0x002fe20000000f00 */
[----:B------:R-:W-:-:S02]  /*76c30*/  IMAD.MOV.U32 R21, RZ, RZ, R31 ;  /* 0x000000ffff157224 */ /* 0x000fc400078e001f */
[----:B------:R-:W-:Y:S04]  /*76c40*/  STL [R1+0x193c], R24 ;  /* 0x00193c1801007387 */ /* 0x000fe80000100800 */
[----:B------:R-:W4:Y:S04]  /*76c50*/  LDL.LU R27, [R1+0x19bc] ;  /* 0x0019bc00011b7983 */ /* 0x000f280000300800 */
[----:B------:R1:W-:Y:S04]  /*76c60*/  LDGSTS.E [R3+0x3880], desc[UR12][R20.64], P1 ;  /* 0x0388000014037fae */ /* 0x0003e800089a100c */
[----:B------:R1:W-:Y:S02]  /*76c70*/  STL [R1+0x1938], R28 ;  /* 0x0019381c01007387 */ /* 0x0003e40000100800 */
[----:B-1----:R-:W-:-:S02]  /*76c80*/  IMAD.MOV.U32 R21, RZ, RZ, R28 ;  /* 0x000000ffff157224 */ /* 0x002fc400078e001c */
[----:B------:R-:W4:Y:S01]  /*76c90*/  LDL.LU R28, [R1+0x19b8] ;  /* 0x0019b800011c7983 */ /* 0x000f220000300800 */
[----:B------:R-:W-:Y:S02]  /*76ca0*/  IADD3 R23, P0, PT, R23, UR16, RZ ;  /* 0x0000001017177c10 */ /* 0x000fe4000ff1e0ff */
[----:B------:R-:W-:Y:S01]  /*76cb0*/  MOV R20, R24 ;  /* 0x0000001800147202 */ /* 0x000fe20000000f00 */
[----:B------:R-:W4:Y:S04]  /*76cc0*/  LDL.LU R31, [R1+0x19c4] ;  /* 0x0019c400011f7983 */ /* 0x000f280000300800 */
[----:B------:R-:W4:Y:S04]  /*76cd0*/  LDL.LU R24, [R1+0x1a2c] ;  /* 0x001a2c0001187983 */ /* 0x000f280000300800 */
[----:B------:R-:W-:Y:S01]  /*76ce0*/  STL [R1+0x1944], R23 ;  /* 0x0019441701007387 */ /* 0x000fe20000100800 */
[----:B------:R-:W-:-:S03]  /*76cf0*/  UISETP.GT.AND UP1, UPT, UR18, 0x20, UPT ;  /* 0x000000201200788c */ /* 0x000fc6000bf24270 */
[----:B------:R1:W-:Y:S01]  /*76d00*/  LDGSTS.E [R3+0x3900], desc[UR12][R20.64], P1 ;  /* 0x0390000014037fae */ /* 0x0003e200089a100c */
[----:B------:R-:W-:Y:S01]  /*76d10*/  USEL UR14, URZ, 0x4, !UP1 ;  /* 0x00000004ff0e7887 */ /* 0x000fe2000c800000 */
[----:B-1----:R-:W-:-:S03]  /*76d20*/  MOV R20, R23 ;  /* 0x0000001700147202 */ /* 0x002fc60000000f00 */
[----:B------:R-:W-:Y:S01]  /*76d30*/  USEL UR14, UR14, URZ, !UP0 ;  /* 0x000000ff0e0e7287 */ /* 0x000fe2000c000000 */
[----:B--2---:R-:W-:-:S05]  /*76d40*/  IADD3.X R26, PT, PT, R26, UR6, RZ, P0, !PT ;  /* 0x000000061a1a7c10 */ /* 0x004fca00087fe4ff */
[----:B------:R1:W-:Y:S01]  /*76d50*/  STL [R1+0x1940], R26 ;  /* 0x0019401a01007387 */ /* 0x0003e20000100800 */
[----:B------:R-:W-:-:S03]  /*76d60*/  IMAD.MOV.U32 R21, RZ, RZ, R26 ;  /* 0x000000ffff157224 */ /* 0x000fc600078e001a */
[----:B------:R-:W2:Y:S04]  /*76d70*/  LDL.LU R33, [R1+0x19c0] ;  /* 0x0019c00001217983 */ /* 0x000ea80000300800 */
[----:B------:R3:W-:Y:S02]  /*76d80*/  LDGSTS.E [R3+0x3980], desc[UR12][R20.64], P1 ;  /* 0x0398000014037fae */ /* 0x0007e400089a100c */
[----:B---3--:R-:W-:Y:S02]  /*76d90*/  IADD3 R29, P1, PT, R29, UR16, RZ ;  /* 0x000000101d1d7c10 */ /* 0x008fe4000ff3e0ff */
[----:B------:R-:W-:Y:S01]  /*76da0*/  IADD3 R25, P2, PT, R25, UR16, RZ ;  /* 0x0000001019197c10 */ /* 0x000fe2000ff5e0ff */
[----:B------:R-:W3:Y:S04]  /*76db0*/  LDL.LU R34, [R1+0x1a28] ;  /* 0x001a280001227983 */ /* 0x000ee80000300800 */
[----:B-1----:R-:W3:Y:S01]  /*76dc0*/  LDL.LU R26, [R1+0x1a34] ;  /* 0x001a3400011a7983 */ /* 0x002ee20000300800 */
[----:B------:R-:W-:-:S03]  /*76dd0*/  ISETP.NE.U32.AND P0, PT, RZ, UR14, PT ;  /* 0x0000000eff007c0c */ /* 0x000fc6000bf05070 */
[----:B------:R-:W3:Y:S04]  /*76de0*/  LDL.LU R23, [R1+0x1a3c] ;  /* 0x001a3c0001177983 */ /* 0x000ee80000300800 */
[----:B------:R-:W-:Y:S01]  /*76df0*/  STL [R1+0x19ac], R29 ;  /* 0x0019ac1d01007387 */ /* 0x000fe20000100800 */
[----:B------:R-:W-:Y:S02]  /*76e00*/  MOV R20, R29 ;  /* 0x0000001d00147202 */ /* 0x000fe40000000f00 */
[----:B------:R-:W-:-:S05]  /*76e10*/  IADD3.X R32, PT, PT, R32, UR6, RZ, P1, !PT ;  /* 0x0000000620207c10 */ /* 0x000fca0008ffe4ff */
[----:B------:R1:W-:Y:S01]  /*76e20*/  STL [R1+0x19a8], R32 ;  /* 0x0019a82001007387 */ /* 0x0003e20000100800 */
[----:B------:R-:W-:-:S03]  /*76e30*/  IMAD.MOV.U32 R21, RZ, RZ, R32 ;  /* 0x000000ffff157224 */ /* 0x000fc600078e0020 */
[----:B------:R4:W-:Y:S04]  /*76e40*/  STL [R1+0x19b4], R25 ;  /* 0x0019b41901007387 */ /* 0x0009e80000100800 */
[----:B------:R4:W-:Y:S04]  /*76e50*/  LDGSTS.E [R3+0x4000], desc[UR12][R20.64], P0 ;  /* 0x0400000014037fae */ /* 0x0009e800081a100c */
[----:B-1----:R-:W3:Y:S01]  /*76e60*/  LDL.LU R32, [R1+0x1a30] ;  /* 0x001a300001207983 */ /* 0x002ee20000300800 */
[----:B----4-:R-:W-:-:S05]  /*76e70*/  IADD3.X R30, PT, PT, R30, UR6, RZ, P2, !PT ;  /* 0x000000061e1e7c10 */ /* 0x010fca00097fe4ff */
[----:B------:R-:W-:Y:S01]  /*76e80*/  STL [R1+0x19b0], R30 ;  /* 0x0019b01e01007387 */ /* 0x000fe20000100800 */
[----:B------:R-:W-:Y:S01]  /*76e90*/  MOV R20, R25 ;  /* 0x0000001900147202 */ /* 0x000fe20000000f00 */
[----:B------:R-:W-:Y:S02]  /*76ea0*/  IMAD.MOV.U32 R21, RZ, RZ, R30 ;  /* 0x000000ffff157224 */ /* 0x000fe400078e001e */
[----:B------:R-:W4:Y:S04]  /*76eb0*/  LDL.LU R29, [R1+0x1a38] ;  /* 0x001a3800011d7983 */ /* 0x000f280000300800 */
[----:B------:R-:W4:Y:S04]  /*76ec0*/  LDL.LU R25, [R1+0x1a44] ;  /* 0x001a440001197983 */ /* 0x000f280000300800 */
[----:B------:R1:W-:Y:S01]  /*76ed0*/  LDGSTS.E [R3+0x4080], desc[UR12][R20.64], P0 ;  /* 0x0408000014037fae */ /* 0x0003e200081a100c */
[----:B------:R-:W-:-:S05]  /*76ee0*/  IADD3 R27, P1, PT, R27, UR16, RZ ;  /* 0x000000101b1b7c10 */ /* 0x000fca000ff3e0ff */
[----:B------:R1:W-:Y:S02]  /*76ef0*/  STL [R1+0x19bc], R27 ;  /* 0x0019bc1b01007387 */ /* 0x0003e40000100800 */
[----:B-1----:R-:W-:Y:S02]  /*76f00*/  MOV R20, R27 ;  /* 0x0000001b00147202 */ /* 0x002fe40000000f00 */
[----:B------:R-:W-:-:S05]  /*76f10*/  IADD3.X R28, PT, PT, R28, UR6, RZ, P1, !PT ;  /* 0x000000061c1c7c10 */ /* 0x000fca0008ffe4ff */
[----:B------:R1:W-:Y:S04]  /*76f20*/  STL [R1+0x19b8], R28 ;  /* 0x0019b81c01007387 */ /* 0x0003e80000100800 */
[----:B------:R-:W4:Y:S01]  /*76f30*/  LDL.LU R27, [R1+0x1a40] ;  /* 0x001a4000011b7983 */ /* 0x000f220000300800 */
[----:B------:R-:W-:Y:S01]  /*76f40*/  UISETP.GT.AND UP1, UPT, UR18, 0x24, UPT ;  /* 0x000000241200788c */ /* 0x000fe2000bf24270 */
[----:B------:R-:W-:Y:S01]  /*76f50*/  IADD3 R31, P2, PT, R31, UR16, RZ ;  /* 0x000000101f1f7c10 */ /* 0x000fe2000ff5e0ff */
[----:B------:R-:W-:Y:S01]  /*76f60*/  IMAD.MOV.U32 R21, RZ, RZ, R28 ;  /* 0x000000ffff157224 */ /* 0x000fe200078e001c */
[----:B------:R-:W-:Y:S01]  /*76f70*/  IADD3 R24, P3, PT, R24, UR16, RZ ;  /* 0x0000001018187c10 */ /* 0x000fe2000ff7e0ff */
[----:B------:R-:W-:Y:S01]  /*76f80*/  USEL UR14, URZ, 0x4, !UP1 ;  /* 0x00000004ff0e7887 */ /* 0x000fe2000c800000 */
[----:B------:R-:W4:Y:S03]  /*76f90*/  LDL.LU R30, [R1+0x1ab0] ;  /* 0x001ab000011e7983 */ /* 0x000f260000300800 */
[----:B------:R-:W-:Y:S01]  /*76fa0*/  USEL UR14, UR14, URZ, !UP0 ;  /* 0x000000ff0e0e7287 */ /* 0x000fe2000c000000 */
[----:B-1----:R-:W4:Y:S04]  /*76fb0*/  LDL.LU R28, [R1+0x1ab8] ;  /* 0x001ab800011c7983 */ /* 0x002f280000300800 */
[----:B------:R1:W-:Y:S04]  /*76fc0*/  STL [R1+0x19c4], R31 ;  /* 0x0019c41f01007387 */ /* 0x0003e80000100800 */
[----:B------:R1:W-:Y:S01]  /*76fd0*/  LDGSTS.E [R3+0x4100], desc[UR12][R20.64], P0 ;  /* 0x0410000014037fae */ /* 0x0003e200081a100c */
[----:B------:R-:W-:-:S02]  /*76fe0*/  ISETP.NE.U32.AND P1, PT, RZ, UR14, PT ;  /* 0x0000000eff007c0c */ /* 0x000fc4000bf25070 */
[----:B-1----:R-:W-:Y:S02]  /*76ff0*/  MOV R20, R31 ;  /* 0x0000001f00147202 */ /* 0x002fe40000000f00 */
[----:B--2---:R-:W-:-:S05]  /*77000*/  IADD3.X R33, PT, PT, R33, UR6, RZ, P2, !PT ;  /* 0x0000000621217c10 */ /* 0x004fca00097fe4ff */
[----:B------:R1:W-:Y:S01]  /*77010*/  STL [R1+0x19c0], R33 ;  /* 0x0019c02101007387 */ /* 0x0003e20000100800 */
[----:B------:R-:W-:-:S03]  /*77020*/  IMAD.MOV.U32 R21, RZ, RZ, R33 ;  /* 0x000000ffff157224 */ /* 0x000fc600078e0021 */
[----:B------:R2:W-:Y:S04]  /*77030*/  STL [R1+0x1a2c], R24 ;  /* 0x001a2c1801007387 */ /* 0x0005e80000100800 */
[----:B------:R-:W4:Y:S01]  /*77040*/  LDL.LU R31, [R1+0x1aac] ;  /* 0x001aac00011f7983 */ /* 0x000f220000300800 */
[----:B---3--:R-:W-:-:S03]  /*77050*/  IADD3.X R34, PT, PT, R34, UR6, RZ, P3, !PT ;  /* 0x0000000622227c10 */ /* 0x008fc60009ffe4ff */
[----:B------:R3:W-:Y:S01]  /*77060*/  LDGSTS.E [R3+0x4180], desc[UR12][R20.64], P0 ;  /* 0x0418000014037fae */ /* 0x0007e200081a100c */
[----:B------:R-:W-:Y:S02]  /*77070*/  IADD3 R26, P0, PT, R26, UR16, RZ ;  /* 0x000000101a1a7c10 */ /* 0x000fe4000ff1e0ff */
[----:B------:R-:W-:Y:S01]  /*77080*/  IADD3 R23, P2, PT, R23, UR16, RZ ;  /* 0x0000001017177c10 */ /* 0x000fe2000ff5e0ff */
[----:B------:R-:W-:Y:S04]  /*77090*/  STL [R1+0x1a28], R34 ;  /* 0x001a282201007387 */ /* 0x000fe80000100800 */
[----:B-1----:R-:W4:Y:S01]  /*770a0*/  LDL.LU R33, [R1+0x1ab4] ;  /* 0x001ab40001217983 */ /* 0x002f220000300800 */
[----:B---3--:R-:W-:Y:S01]  /*770b0*/  MOV R20, R24 ;  /* 0x0000001800147202 */ /* 0x008fe20000000f00 */
[----:B------:R-:W-:-:S02]  /*770c0*/  IMAD.MOV.U32 R21, RZ, RZ, R34 ;  /* 0x000000ffff157224 */ /* 0x000fc400078e0022 */
[----:B--2---:R-:W2:Y:S04]  /*770d0*/  LDL.LU R24, [R1+0x1ac0] ;  /* 0x001ac00001187983 */ /* 0x004ea80000300800 */
[----:B------:R1:W-:Y:S04]  /*770e0*/  STL [R1+0x1a34], R26 ;  /* 0x001a341a01007387 */ /* 0x0003e80000100800 */
[----:B------:R3:W-:Y:S02]  /*770f0*/  LDGSTS.E [R3+0x4800], desc[UR12][R20.64], P1 ;  /* 0x0480000014037fae */ /* 0x0007e400089a100c */
[----:B---3--:R-:W-:-:S02]  /*77100*/  MOV R20, R26 ;  /* 0x0000001a00147202 */ /* 0x008fc40000000f00 */
[----:B------:R-:W-:-:S05]  /*77110*/  IADD3.X R32, PT, PT, R32, UR6, RZ, P0, !PT ;  /* 0x0000000620207c10 */ /* 0x000fca00087fe4ff */
[----:B------:R-:W-:Y:S04]  /*77120*/  STL [R1+0x1a30], R32 ;  /* 0x001a302001007387 */ /* 0x000fe80000100800 */
[----:B------:R-:W-:Y:S04]  /*77130*/  STL [R1+0x1a3c], R23 ;  /* 0x001a3c1701007387 */ /* 0x000fe80000100800 */
[----:B-1----:R-:W3:Y:S01]  /*77140*/  LDL.LU R26, [R1+0x1abc] ;  /* 0x001abc00011a7983 */ /* 0x002ee20000300800 */
[----:B------:R-:W-:Y:S01]  /*77150*/  IMAD.MOV.U32 R21, RZ, RZ, R32 ;  /* 0x000000ffff157224 */ /* 0x000fe200078e0020 */
[----:B----4-:R-:W-:-:S02]  /*77160*/  IADD3.X R29, PT, PT, R29, UR6, RZ, P2, !PT ;  /* 0x000000061d1d7c10 */ /* 0x010fc400097fe4ff */
[----:B------:R-:W-:Y:S02]  /*77170*/  IADD3 R25, P0, PT, R25, UR16, RZ ;  /* 0x0000001019197c10 */ /* 0x000fe4000ff1e0ff */
[----:B------:R1:W-:Y:S04]  /*77180*/  LDGSTS.E [R3+0x4880], desc[UR12][R20.64], P1 ;  /* 0x0488000014037fae */ /* 0x0003e800089a100c */
[----:B------:R4:W-:Y:S01]  /*77190*/  STL [R1+0x1a38], R29 ;  /* 0x001a381d01007387 */ /* 0x0009e20000100800 */
[----:B-1----:R-:W-:Y:S01]  /*771a0*/  IMAD.MOV.U32 R21, RZ, RZ, R29 ;  /* 0x000000ffff157224 */ /* 0x002fe200078e001d */
[----:B------:R-:W-:Y:S02]  /*771b0*/  MOV R20, R23 ;  /* 0x0000001700147202 */ /* 0x000fe40000000f00 */
[----:B----4-:R-:W4:Y:S04]  /*771c0*/  LDL.LU R29, [R1+0x1ac8] ;  /* 0x001ac800011d7983 */ /* 0x010f280000300800 */
[----:B------:R-:W4:Y:S04]  /*771d0*/  LDL.LU R23, [R1+0x1b30] ;  /* 0x001b300001177983 */ /* 0x000f280000300800 */
[----:B------:R-:W-:Y:S01]  /*771e0*/  STL [R1+0x1a44], R25 ;  /* 0x001a441901007387 */ /* 0x000fe20000100800 */
[----:B------:R-:W-:-:S03]  /*771f0*/  UISETP.GT.AND UP1, UPT, UR18, 0x28, UPT ;  /* 0x000000281200788c */ /* 0x000fc6000bf24270 */
[----:B------:R1:W-:Y:S01]  /*77200*/  LDGSTS.E [R3+0x4900], desc[UR12][R20.64], P1 ;  /* 0x0490000014037fae */ /* 0x0003e200089a100c */
[----:B------:R-:W-:-:S05]  /*77210*/  IADD3.X R27, PT, PT, R27, UR6, RZ, P0, !PT ;  /* 0x000000061b1b7c10 */ /* 0x000fca00087fe4ff */
[----:B------:R1:W-:Y:S04]  /*77220*/  STL [R1+0x1a40], R27 ;  /* 0x001a401b01007387 */ /* 0x0003e80000100800 */
[----:B------:R-:W4:Y:S01]  /*77230*/  LDL.LU R34, [R1+0x1ac4] ;  /* 0x001ac40001227983 */ /* 0x000f220000300800 */
[----:B-1----:R-:W-:Y:S01]  /*77240*/  MOV R20, R25 ;  /* 0x0000001900147202 */ /* 0x002fe20000000f00 */
[----:B------:R-:W-:Y:S01]  /*77250*/  IMAD.MOV.U32 R21, RZ, RZ, R27 ;  /* 0x000000ffff157224 */ /* 0x000fe200078e001b */
[----:B------:R-:W-:Y:S01]  /*77260*/  USEL UR14, URZ, 0x4, !UP1 ;  /* 0x00000004ff0e7887 */ /* 0x000fe2000c800000 */
[----:B------:R-:W4:Y:S04]  /*77270*/  LDL.LU R32, [R1+0x1b2c] ;  /* 0x001b2c0001207983 */ /* 0x000f280000300800 */
[----:B------:R1:W-:Y:S01]  /*77280*/  LDGSTS.E [R3+0x4980], desc[UR12][R20.64], P1 ;  /* 0x0498000014037fae */ /* 0x0003e200089a100c */
[----:B------:R-:W-:Y:S01]  /*77290*/  IADD3 R30, P1, PT, R30, UR16, RZ ;  /* 0x000000101e1e7c10 */ /* 0x000fe2000ff3e0ff */
[----:B------:R-:W-:Y:S01]  /*772a0*/  USEL UR14, UR14, URZ, !UP0 ;  /* 0x000000ff0e0e7287 */ /* 0x000fe2000c000000 */
[----:B------:R-:W-:Y:S01]  /*772b0*/  IADD3 R28, P2, PT, R28, UR16, RZ ;  /* 0x000000101c1c7c10 */ /* 0x000fe2000ff5e0ff */
[----:B------:R-:W4:Y:S04]  /*772c0*/  LDL.LU R27, [R1+0x1b38] ;  /* 0x001b3800011b7983 */ /* 0x000f280000300800 */
[----:B------:R-:W4:Y:S01]  /*772d0*/  LDL.LU R25, [R1+0x1b40] ;  /* 0x001b400001197983 */ /* 0x000f220000300800 */
[----:B------:R-:W-:-:S03]  /*772e0*/  ISETP.NE.U32.AND P0, PT, RZ, UR14, PT ;  /* 0x0000000eff007c0c */ /* 0x000fc6000bf05070 */
[----:B------:R-:W-:Y:S01]  /*772f0*/  STL [R1+0x1ab0], R30 ;  /* 0x001ab01e01007387 */ /* 0x000fe20000100800 */
[----:B-1----:R-:W-:Y:S02]  /*77300*/  MOV R20, R30 ;  /* 0x0000001e00147202 */ /* 0x002fe40000000f00 */
[----:B------:R-:W-:-:S05]  /*77310*/  IADD3.X R31, PT, PT, R31, UR6, RZ, P1, !PT ;  /* 0x000000061f1f7c10 */ /* 0x000fca0008ffe4ff */
[----:B------:R1:W-:Y:S01]  /*77320*/  STL [R1+0x1aac], R31 ;  /* 0x001aac1f01007387 */ /* 0x0003e20000100800 */
[----:B------:R-:W-:-:S03]  /*77330*/  IMAD.MOV.U32 R21, RZ, RZ, R31 ;  /* 0x000000ffff157224 */ /* 0x000fc600078e001f */
[----:B------:R-:W-:Y:S01]  /*77340*/  STL [R1+0x1ab8], R28 ;  /* 0x001ab81c01007387 */ /* 0x000fe20000100800 */
[----:B------:R-:W-:-:S03]  /*77350*/  IADD3.X R33, PT, PT, R33, UR6, RZ, P2, !PT ;  /* 0x0000000621217c10 */ /* 0x000fc600097fe4ff */
[----:B------:R2:W-:Y:S04]  /*77360*/  LDGSTS.E [R3+0x5000], desc[UR12][R20.64], P0 ;  /* 0x0500000014037fae */ /* 0x0005e800081a100c */
[----:B-1----:R-:W4:Y:S01]  /*77370*/  LDL.LU R31, [R1+0x1b34] ;  /* 0x001b3400011f7983 */ /* 0x002f220000300800 */
[----:B--2---:R-:W-:-:S03]  /*77380*/  IADD3 R24, P1, PT, R24, UR16, RZ ;  /* 0x0000001018187c10 */ /* 0x004fc6000ff3e0ff */
[----:B------:R-:W-:Y:S01]  /*77390*/  STL [R1+0x1ab4], R33 ;  /* 0x001ab42101007387 */ /* 0x000fe20000100800 */
[----:B------:R-:W-:Y:S01]  /*773a0*/  MOV R20, R28 ;  /* 0x0000001c00147202 */ /* 0x000fe20000000f00 */
[----:B------:R-:W-:Y:S02]  /*773b0*/  IMAD.MOV.U32 R21, RZ, RZ, R33 ;  /* 0x000000ffff157224 */ /* 0x000fe400078e0021 */
[----:B------:R-:W2:Y:S04]  /*773c0*/  LDL.LU R30, [R1+0x1b3c] ;  /* 0x001b3c00011e7983 */ /* 0x000ea80000300800 */
[----:B------:R1:W-:Y:S04]  /*773d0*/  LDGSTS.E [R3+0x5080], desc[UR12][R20.64], P0 ;  /* 0x0508000014037fae */ /* 0x0003e800081a100c */
[----:B------:R-:W-:Y:S01]  /*773e0*/  STL [R1+0x1ac0], R24 ;  /* 0x001ac01801007387 */ /* 0x000fe20000100800 */
[----:B-1----:R-:W-:-:S02]  /*773f0*/  MOV R20, R24 ;  /* 0x0000001800147202 */ /* 0x002fc40000000f00 */
[----:B---3--:R-:W-:-:S05]  /*77400*/  IADD3.X R26, PT, PT, R26, UR6, RZ, P1, !PT ;  /* 0x000000061a1a7c10 */ /* 0x008fca0008ffe4ff */
[----:B------:R1:W-:Y:S01]  /*77410*/  STL [R1+0x1abc], R26 ;  /* 0x001abc1a01007387 */ /* 0x0003e20000100800 */
[----:B------:R-:W-:-:S05]  /*77420*/  IMAD.MOV.U32 R21, RZ, RZ, R26 ;  /* 0x000000ffff157224 */ /* 0x000fca00078e001a */
[----:B------:R3:W-:Y:S04]  /*77430*/  LDGSTS.E [R3+0x5100], desc[UR12][R20.64], P0 ;  /* 0x0510000014037fae */ /* 0x0007e800081a100c */
[----:B-1----:R-:W2:Y:S04]  /*77440*/  LDL.LU R26, [R1+0x1b44] ;  /* 0x001b4400011a7983 */ /* 0x002ea80000300800 */
[----:B------:R-:W2:Y:S01]  /*77450*/  LDL.LU R24, [R1+0x1b48] ;  /* 0x001b480001187983 */ /* 0x000ea20000300800 */
[----:B----4-:R-:W-:-:S03]  /*77460*/  IADD3 R29, P2, PT, R29, UR16, RZ ;  /* 0x000000101d1d7c10 */ /* 0x010fc6000ff5e0ff */
[----:B------:R-:W4:Y:S01]  /*77470*/  LDL.LU R28, [R1+0x1bb0] ;  /* 0x001bb000011c7983 */ /* 0x000f220000300800 */
[----:B------:R-:W-:-:S03]  /*77480*/  IADD3 R23, P3, PT, R23, UR16, RZ ;  /* 0x0000001017177c10 */ /* 0x000fc6000ff7e0ff */
[----:B------:R-:W4:Y:S01]  /*77490*/  LDL.LU R33, [R1+0x1bb8] ;  /* 0x001bb80001217983 */ /* 0x000f220000300800 */
[----:B---3--:R-:W-:-:S03]  /*774a0*/  MOV R20, R29 ;  /* 0x0000001d00147202 */ /* 0x008fc60000000f00 */
[----:B------:R1:W-:Y:S01]  /*774b0*/  STL [R1+0x1ac8], R29 ;  /* 0x001ac81d01007387 */ /* 0x0003e20000100800 */
[----:B------:R-:W-:-:S05]  /*774c0*/  IADD3.X R34, PT, PT, R34, UR6, RZ, P2, !PT ;  /* 0x0000000622227c10 */ /* 0x000fca00097fe4ff */
[----:B------:R3:W-:Y:S04]  /*774d0*/  STL [R1+0x1ac4], R34 ;  /* 0x001ac42201007387 */ /* 0x0007e80000100800 */
[----:B------:R3:W-:Y:S04]  /*774e0*/  STL [R1+0x1b30], R23 ;  /* 0x001b301701007387 */ /* 0x0007e80000100800 */
[----:B-1----:R-:W4:Y:S01]  /*774f0*/  LDL.LU R29, [R1+0x1bac] ;  /* 0x001bac00011d7983 */ /* 0x002f220000300800 */
[----:B------:R-:W-:-:S04]  /*77500*/  UISETP.GT.AND UP1, UPT, UR18, 0x2c, UPT ;  /* 0x0000002c1200788c */ /* 0x000fc8000bf24270 */
[----:B------:R-:W-:-:S04]  /*77510*/  USEL UR14, URZ, 0x4, !UP1 ;  /* 0x00000004ff0e7887 */ /* 0x000fc8000c800000 */
[----:B------:R-:W-:Y:S01]  /*77520*/  USEL UR14, UR14, URZ, !UP0 ;  /* 0x000000ff0e0e7287 */ /* 0x000fe2000c000000 */
[----:B------:R-:W-:Y:S01]  /*77530*/  IMAD.MOV.U32 R21, RZ, RZ, R34 ;  /* 0x000000ffff157224 */ /* 0x000fe200078e0022 */
[----:B------:R-:W-:-:S04]  /*77540*/  IADD3.X R32, PT, PT, R32, UR6, RZ, P3, !PT ;  /* 0x0000000620207c10 */ /* 0x000fc80009ffe4ff */
[----:B------:R-:W-:Y:S01]  /*77550*/  ISETP.NE.U32.AND P1, PT, RZ, UR14, PT ;  /* 0x0000000eff007c0c */ /* 0x000fe2000bf25070 */
[----:B------:R1:W-:Y:S01]  /*77560*/  LDGSTS.E [R3+0x5180], desc[UR12][R20.64], P0 ;  /* 0x0518000014037fae */ /* 0x0003e200081a100c */
[----:B------:R-:W-:-:S03]  /*77570*/  IADD3 R27, P0, PT, R27, UR16, RZ ;  /* 0x000000101b1b7c10 */ /* 0x000fc6000ff1e0ff */
[----:B------:R-:W-:Y:S04]  /*77580*/  STL [R1+0x1b2c], R32 ;  /* 0x001b2c2001007387 */ /* 0x000fe80000100800 */
[----:B---3--:R-:W3:Y:S01]  /*77590*/  LDL.LU R34, [R1+0x1bb4] ;  /* 0x001bb40001227983 */ /* 0x008ee20000300800 */
[----:B------:R-:W-:Y:S02]  /*775a0*/  IADD3 R25, P2, PT, R25, UR16, RZ ;  /* 0x0000001019197c10 */ /* 0x000fe4000ff5e0ff */
[----:B-1----:R-:W-:Y:S01]  /*775b0*/  MOV R20, R23 ;  /* 0x0000001700147202 */ /* 0x002fe20000000f00 */
[----:B------:R-:W-:Y:S01]  /*775c0*/  IMAD.MOV.U32 R21, RZ, RZ, R32 ;  /* 0x000000ffff157224 */ /* 0x000fe200078e0020 */
[----:B------:R-:W3:Y:S04]  /*775d0*/  LDL.LU R23, [R1+0x1bc0] ;  /* 0x001bc00001177983 */ /* 0x000ee80000300800 */
[----:B------:R1:W-:Y:S04]  /*775e0*/  STL [R1+0x1b38], R27 ;  /* 0x001b381b01007387 */ /* 0x0003e80000100800 */
[----:B------:R1:W-:Y:S02]  /*775f0*/  LDGSTS.E [R3+0x5800], desc[UR12][R20.64], P1 ;  /* 0x0580000014037fae */ /* 0x0003e400089a100c */
[----:B-1----:R-:W-:-:S02]  /*77600*/  MOV R20, R27 ;  /* 0x0000001b00147202 */ /* 0x002fc40000000f00 */
[----:B------:R-:W-:-:S05]  /*77610*/  IADD3.X R31, PT, PT, R31, UR6, RZ, P0, !PT ;  /* 0x000000061f1f7c10 */ /* 0x000fca00087fe4ff */
[----:B------:R1:W-:Y:S04]  /*77620*/  STL [R1+0x1b34], R31 ;  /* 0x001b341f01007387 */ /* 0x0003e80000100800 */
[----:B------:R-:W-:Y:S04]  /*77630*/  STL [R1+0x1b40], R25 ;  /* 0x001b401901007387 */ /* 0x000fe80000100800 */
[----:B------:R-:W3:Y:S01]  /*77640*/  LDL.LU R27, [R1+0x1bbc] ;  /* 0x001bbc00011b7983 */ /* 0x000ee20000300800 */
[----:B------:R-:W-:Y:S01]  /*77650*/  IMAD.MOV.U32 R21, RZ, RZ, R31 ;  /* 0x000000ffff157224 */ /* 0x000fe200078e001f */
[----:B--2---:R-:W-:-:S04]  /*77660*/  IADD3.X R30, PT, PT, R30, UR6, RZ, P2, !PT ;  /* 0x000000061e1e7c10 */ /* 0x004fc800097fe4ff */
[----:B------:R2:W-:Y:S04]  /*77670*/  LDGSTS.E [R3+0x5880], desc[UR12][R20.64], P1 ;  /* 0x0588000014037fae */ /* 0x0005e800089a100c */
[----:B------:R1:W-:Y:S04]  /*77680*/  STL [R1+0x1b3c], R30 ;  /* 0x001b3c1e01007387 */ /* 0x0003e80000100800 */
[----:B------:R-:W3:Y:S01]  /*77690*/  LDL.LU R32, [R1+0x1bc4] ;  /* 0x001bc40001207983 */ /* 0x000ee20000300800 */
[----:B--2---:R-:W-:Y:S01]  /*776a0*/  MOV R20, R25 ;  /* 0x0000001900147202 */ /* 0x004fe20000000f00 */
[----:B------:R-:W-:-:S02]  /*776b0*/  IMAD.MOV.U32 R21, RZ, RZ, R30 ;  /* 0x000000ffff157224 */ /* 0x000fc400078e001e */
[----:B-1----:R-:W2:Y:S04]  /*776c0*/  LDL.LU R31, [R1+0x1bc8] ;  /* 0x001bc800011f7983 */ /* 0x002ea80000300800 */
[----:B------:R1:W-:Y:S04]  /*776d0*/  LDGSTS.E [R3+0x5900], desc[UR12][R20.64], P1 ;  /* 0x0590000014037fae */ /* 0x0003e800089a100c */
[----:B------:R-:W2:Y:S04]  /*776e0*/  LDL.LU R30, [R1+0x1c2c] ;  /* 0x001c2c00011e7983 */ /* 0x000ea80000300800 */
[----:B------:R-:W2:Y:S01]  /*776f0*/  LDL.LU R25, [R1+0x1c30] ;  /* 0x001c300001197983 */ /* 0x000ea20000300800 */
[----:B------:R-:W-:-:S04]  /*77700*/  IADD3 R24, P0, PT, R24, UR16, RZ ;  /* 0x0000001018187c10 */ /* 0x000fc8000ff1e0ff */
[----:B------:R-:W-:Y:S02]  /*77710*/  IADD3.X R26, PT, PT, R26, UR6, RZ, P0, !PT ;  /* 0x000000061a1a7c10 */ /* 0x000fe400087fe4ff */
[----:B-1----:R-:W-:-:S03]  /*77720*/  MOV R20, R24 ;  /* 0x0000001800147202 */ /* 0x002fc60000000f00 */
[----:B------:R-:W-:-:S05]  /*77730*/  IMAD.MOV.U32 R21, RZ, RZ, R26 ;  /* 0x000000ffff157224 */ /* 0x000fca00078e001a */
[----:B------:R1:W-:Y:S01]  /*77740*/  LDGSTS.E [R3+0x5980], desc[UR12][R20.64], P1 ;  /* 0x0598000014037fae */ /* 0x0003e200089a100c */
[----:B----4-:R-:W-:Y:S02]  /*77750*/  IADD3 R28, P1, PT, R28, UR16, RZ ;  /* 0x000000101c1c7c10 */ /* 0x010fe4000ff3e0ff */
[----:B------:R-:W-:Y:S01]  /*77760*/  IADD3 R33, P2, PT, R33, UR16, RZ ;  /* 0x0000001021217c10 */ /* 0x000fe2000ff5e0ff */
[----:B------:R-:W-:Y:S04]  /*77770*/  STL [R1+0x1b48], R24 ;  /* 0x001b481801007387 */ /* 0x000fe80000100800 */
[----:B------:R4:W-:Y:S04]  /*77780*/  STL [R1+0x1b44], R26 ;  /* 0x001b441a01007387 */ /* 0x0009e80000100800 */
[----:B----4-:R-:W4:Y:S01]  /*77790*/  LDL.LU R26, [R1+0x1c38] ;  /* 0x001c3800011a7983 */ /* 0x010f220000300800 */
[----:B------:R-:W-:-:S03]  /*777a0*/  IADD3.X R29, PT, PT, R29, UR6, RZ, P1, !PT ;  /* 0x000000061d1d7c10 */ /* 0x000fc60008ffe4ff */
[----:B------:R-:W4:Y:S04]  /*777b0*/  LDL.LU R24, [R1+0x1c40] ;  /* 0x001c400001187983 */ /* 0x000f280000300800 */
[----:B------:R-:W-:Y:S01]  /*777c0*/  STL [R1+0x1bb0], R28 ;  /* 0x001bb01c01007387 */ /* 0x000fe20000100800 */
[----:B-1----:R-:W-:-:S03]  /*777d0*/  IMAD.MOV.U32 R21, RZ, RZ, R29 ;  /* 0x000000ffff157224 */ /* 0x002fc600078e001d */
[----:B------:R1:W-:Y:S04]  /*777e0*/  STL [R1+0x1bac], R29 ;  /* 0x001bac1d01007387 */ /* 0x0003e80000100800 */
[----:B------:R-:W-:Y:S04]  /*777f0*/  STL [R1+0x1bb8], R33 ;  /* 0x001bb82101007387 */ /* 0x000fe80000100800 */
[----:B-1----:R-:W4:Y:S01]  /*77800*/  LDL.LU R29, [R1+0x1c34] ;  /* 0x001c3400011d7983 */ /* 0x002f220000300800 */
[----:B------:R-:W-:-:S04]  /*77810*/  UISETP.GT.AND UP1, UPT, UR18, 0x30, UPT ;  /* 0x000000301200788c */ /* 0x000fc8000bf24270 */
[----:B------:R-:W-:-:S04]  /*77820*/  USEL UR14, URZ, 0x4, !UP1 ;  /* 0x00000004ff0e7887 */ /* 0x000fc8000c800000 */
[----:B------:R-:W-:Y:S01]  /*77830*/  USEL UR14, UR14, URZ, !UP0 ;  /* 0x000000ff0e0e7287 */ /* 0x000fe2000c000000 */
[----:B---3--:R-:W-:-:S05]  /*77840*/  IADD3.X R34, PT, PT, R34, UR6, RZ, P2, !PT ;  /* 0x0000000622227c10 */ /* 0x008fca00097fe4ff */
[----:B------:R-:W-:Y:S02]  /*77850*/  ISETP.NE.U32.AND P0, PT, RZ, UR14, PT ;  /* 0x0000000eff007c0c */ /* 0x000fe4000bf05070 */
[----:B------:R-:W-:Y:S01]  /*77860*/  MOV R20, R28 ;  /* 0x0000001c00147202 */ /* 0x000fe20000000f00 */
[----:B------:R-:W-:Y:S01]  /*77870*/  STL [R1+0x1bb4], R34 ;  /* 0x001bb42201007387 */ /* 0x000fe20000100800 */
[----:B------:R-:W-:-:S03]  /*77880*/  IADD3 R23, P1, PT, R23, UR16, RZ ;  /* 0x0000001017177c10 */ /* 0x000fc6000ff3e0ff */
[----:B------:R-:W3:Y:S06]  /*77890*/  LDL.LU R28, [R1+0x1c3c] ;  /* 0x001c3c00011c7983 */ /* 0x000eec0000300800 */
[----:B------:R1:W-:Y:S04]  /*778a0*/  LDGSTS.E [R3+0x6000], desc[UR12][R20.64], P0 ;  /* 0x0600000014037fae */ /* 0x0003e800081a100c */
[----:B------:R-:W-:Y:S01]  /*778b0*/  STL [R1+0x1bc0], R23 ;  /* 0x001bc01701007387 */ /* 0x000fe20000100800 */
[----:B-1----:R-:W-:Y:S01]  /*778c0*/  MOV R20, R33 ;  /* 0x0000002100147202 */ /* 0x002fe20000000f00 */
[----:B------:R-:W-:-:S05]  /*778d0*/  IMAD.MOV.U32 R21, RZ, RZ, R34 ;  /* 0x000000ffff157224 */ /* 0x000fca00078e0022 */
[----:B------:R1:W-:Y:S01]  /*778e0*/  LDGSTS.E [R3+0x6080], desc[UR12][R20.64], P0 ;  /* 0x0608000014037fae */ /* 0x0003e200081a100c */
[----:B------:R-:W-:Y:S01]  /*778f0*/  UISETP.GT.AND UP1, UPT, UR18, 0x34, UPT ;  /* 0x000000341200788c */ /* 0x000fe2000bf24270 */
[----:B-1----:R-:W-:-:S03]  /*77900*/  MOV R20, R23 ;  /* 0x0000001700147202 */ /* 0x002fc60000000f00 */
[----:B------:R-:W-:-:S04]  /*77910*/  USEL UR14, URZ, 0x4, !UP1 ;  /* 0x00000004ff0e7887 */ /* 0x000fc8000c800000 */
[----:B------:R-:W-:Y:S01]  /*77920*/  USEL UR14, UR14, URZ, !UP0 ;  /* 0x000000ff0e0e7287 */ /* 0x000fe2000c000000 */
[----:B------:R-:W-:-:S05]  /*77930*/  IADD3.X R27, PT, PT, R27, UR6, RZ, P1, !PT ;  /* 0x000000061b1b7c10 */ /* 0x000fca0008ffe4ff */
[----:B------:R1:W-:Y:S01]  /*77940*/  STL [R1+0x1bbc], R27 ;  /* 0x001bbc1b01007387 */ /* 0x0003e20000100800 */
[----:B------:R-:W-:Y:S01]  /*77950*/  IMAD.MOV.U32 R21, RZ, RZ, R27 ;  /* 0x000000ffff157224 */ /* 0x000fe200078e001b */
[----:B------:R-:W-:-:S04]  /*77960*/  ISETP.NE.U32.AND P1, PT, RZ, UR14, PT ;  /* 0x0000000eff007c0c */ /* 0x000fc8000bf25070 */
[----:B------:R2:W-:Y:S04]  /*77970*/  LDGSTS.E [R3+0x6100], desc[UR12][R20.64], P0 ;  /* 0x0610000014037fae */ /* 0x0005e800081a100c */
[----:B-1----:R-:W3:Y:S04]  /*77980*/  LDL.LU R27, [R1+0x1c44] ;  /* 0x001c4400011b7983 */ /* 0x002ee80000300800 */
[----:B------:R-:W3:Y:S01]  /*77990*/  LDL.LU R23, [R1+0x1c48] ;  /* 0x001c480001177983 */ /* 0x000ee20000300800 */
[----:B--2---:R-:W-:-:S04]  /*779a0*/  IADD3 R31, P2, PT, R31, UR16, RZ ;  /* 0x000000101f1f7c10 */ /* 0x004fc8000ff5e0ff */
[----:B------:R-:W-:Y:S01]  /*779b0*/  IADD3.X R32, PT, PT, R32, UR6, RZ, P2, !PT ;  /* 0x0000000620207c10 */ /* 0x000fe200097fe4ff */
[----:B------:R-:W-:Y:S01]  /*779c0*/  STL [R1+0x1bc8], R31 ;  /* 0x001bc81f01007387 */ /* 0x000fe20000100800 */
[----:B------:R-:W-:Y:S02]  /*779d0*/  MOV R20, R31 ;  /* 0x0000001f00147202 */ /* 0x000fe40000000f00 */
[----:B------:R-:W-:Y:S01]  /*779e0*/  IADD3 R25, P3, PT, R25, UR16, RZ ;  /* 0x0000001019197c10 */ /* 0x000fe2000ff7e0ff */
[----:B------:R-:W-:Y:S01]  /*779f0*/  STL [R1+0x1bc4], R32 ;  /* 0x001bc42001007387 */ /* 0x000fe20000100800 */
[----:B------:R-:W-:Y:S02]  /*77a00*/  IMAD.MOV.U32 R21, RZ, RZ, R32 ;  /* 0x000000ffff157224 */ /* 0x000fe400078e0020 */
[----:B------:R-:W-:Y:S01]  /*77a10*/  IADD3.X R30, PT, PT, R30, UR6, RZ, P3, !PT ;  /* 0x000000061e1e7c10 */ /* 0x000fe20009ffe4ff */
[----:B------:R1:W-:Y:S04]  /*77a20*/  STL [R1+0x1c30], R25 ;  /* 0x001c301901007387 */ /* 0x0003e80000100800 */
[----:B------:R-:W2:Y:S04]  /*77a30*/  LDL.LU R35, [R1+0x1cb0] ;  /* 0x001cb00001237983 */ /* 0x000ea80000300800 */
[----:B------:R-:W-:Y:S04]  /*77a40*/  STL [R1+0x1c2c], R30 ;  /* 0x001c2c1e01007387 */ /* 0x000fe80000100800 */
[----:B------:R-:W2:Y:S04]  /*77a50*/  LDL.LU R33, [R1+0x1cb8] ;  /* 0x001cb80001217983 */ /* 0x000ea80000300800 */
[----:B------:R1:W-:Y:S04]  /*77a60*/  LDGSTS.E [R3+0x6180], desc[UR12][R20.64], P0 ;  /* 0x0618000014037fae */ /* 0x0003e800081a100c */
[----:B------:R-:W2:Y:S04]  /*77a70*/  LDL.LU R36, [R1+0x1cac] ;  /* 0x001cac0001247983 */ /* 0x000ea80000300800 */
[----:B------:R-:W2:Y:S01]  /*77a80*/  LDL.LU R34, [R1+0x1cb4] ;  /* 0x001cb40001227983 */ /* 0x000ea20000300800 */
[----:B-1----:R-:W-:Y:S01]  /*77a90*/  MOV R20, R25 ;  /* 0x0000001900147202 */ /* 0x002fe20000000f00 */
[----:B------:R-:W-:-:S02]  /*77aa0*/  IMAD.MOV.U32 R21, RZ, RZ, R30 ;  /* 0x000000ffff157224 */ /* 0x000fc400078e001e */
[----:B------:R-:W2:Y:S04]  /*77ab0*/  LDL.LU R25, [R1+0x1cc0] ;  /* 0x001cc00001197983 */ /* 0x000ea80000300800 */
[----:B------:R1:W-:Y:S01]  /*77ac0*/  LDGSTS.E [R3+0x6800], desc[UR12][R20.64], P1 ;  /* 0x0680000014037fae */ /* 0x0003e200089a100c */
[----:B----4-:R-:W-:Y:S02]  /*77ad0*/  IADD3 R26, P0, PT, R26, UR16, RZ ;  /* 0x000000101a1a7c10 */ /* 0x010fe4000ff1e0ff */
[----:B------:R-:W-:-:S03]  /*77ae0*/  IADD3 R24, P2, PT, R24, UR16, RZ ;  /* 0x0000001018187c10 */ /* 0x000fc6000ff5e0ff */
[----:B------:R4:W-:Y:S01]  /*77af0*/  STL [R1+0x1c38], R26 ;  /* 0x001c381a01007387 */ /* 0x0009e20000100800 */
[----:B-1----:R-:W-:Y:S02]  /*77b00*/  MOV R20, R26 ;  /* 0x0000001a00147202 */ /* 0x002fe40000000f00 */
[----:B------:R-:W-:-:S05]  /*77b10*/  IADD3.X R29, PT, PT, R29, UR6, RZ, P0, !PT ;  /* 0x000000061d1d7c10 */ /* 0x000fca00087fe4ff */
[----:B------:R-:W-:Y:S04]  /*77b20*/  STL [R1+0x1c34], R29 ;  /* 0x001c341d01007387 */ /* 0x000fe80000100800 */
[----:B------:R1:W-:Y:S04]  /*77b30*/  STL [R1+0x1c40], R24 ;  /* 0x001c401801007387 */ /* 0x0003e80000100800 */
[----:B----4-:R-:W4:Y:S01]  /*77b40*/  LDL.LU R26, [R1+0x1cbc] ;  /* 0x001cbc00011a7983 */ /* 0x010f220000300800 */
[----:B------:R-:W-:-:S05]  /*77b50*/  IMAD.MOV.U32 R21, RZ, RZ, R29 ;  /* 0x000000ffff157224 */ /* 0x000fca00078e001d */
[----:B------:R1:W-:Y:S01]  /*77b60*/  LDGSTS.E [R3+0x6880], desc[UR12][R20.64], P1 ;  /* 0x0688000014037fae */ /* 0x0003e200089a100c */
[----:B---3--:R-:W-:-:S05]  /*77b70*/  IADD3.X R28, PT, PT, R28, UR6, RZ, P2, !PT ;  /* 0x000000061c1c7c10 */ /* 0x008fca00097fe4ff */
[----:B------:R-:W-:Y:S01]  /*77b80*/  STL [R1+0x1c3c], R28 ;  /* 0x001c3c1c01007387 */ /* 0x000fe20000100800 */
[----:B-1----:R-:W-:-:S03]  /*77b90*/  MOV R20, R24 ;  /* 0x0000001800147202 */ /* 0x002fc60000000f00 */
[----:B------:R-:W3:Y:S04]  /*77ba0*/  LDL.LU R32, [R1+0x1cc4] ;  /* 0x001cc40001207983 */ /* 0x000ee80000300800 */
[----:B------:R-:W3:Y:S01]  /*77bb0*/  LDL.LU R24, [R1+0x1cc8] ;  /* 0x001cc80001187983 */ /* 0x000ee20000300800 */
[----:B------:R-:W-:-:S03]  /*77bc0*/  IMAD.MOV.U32 R21, RZ, RZ, R28 ;  /* 0x000000ffff157224 */ /* 0x000fc600078e001c */
[----:B------:R-:W3:Y:S04]  /*77bd0*/  LDL.LU R31, [R1+0x1d2c] ;  /* 0x001d2c00011f7983 */ /* 0x000ee80000300800 */
[----:B------:R-:W3:Y:S01]  /*77be0*/  LDL.LU R30, [R1+0x1d30] ;  /* 0x001d3000011e7983 */ /* 0x000ee20000300800 */
[----:B------:R-:W-:-:S03]  /*77bf0*/  UISETP.GT.AND UP1, UPT, UR18, 0x38, UPT ;  /* 0x000000381200788c */ /* 0x000fc6000bf24270 */
[----:B------:R1:W-:Y:S01]  /*77c00*/  LDGSTS.E [R3+0x6900], desc[UR12][R20.64], P1 ;  /* 0x0690000014037fae */ /* 0x0003e200089a100c */
[----:B------:R-:W-:-:S04]  /*77c10*/  USEL UR14, URZ, 0x4, !UP1 ;  /* 0x00000004ff0e7887 */ /* 0x000fc8000c800000 */
[----:B------:R-:W-:Y:S01]  /*77c20*/  USEL UR14, UR14, URZ, !UP0 ;  /* 0x000000ff0e0e7287 */ /* 0x000fe2000c000000 */
[----:B------:R-:W-:-:S04]  /*77c30*/  IADD3 R23, P0, PT, R23, UR16, RZ ;  /* 0x0000001017177c10 */ /* 0x000fc8000ff1e0ff */
[----:B------:R-:W-:Y:S01]  /*77c40*/  IADD3.X R27, PT, PT, R27, UR6, RZ, P0, !PT ;  /* 0x000000061b1b7c10 */ /* 0x000fe200087fe4ff */
[----:B------:R-:W-:Y:S04]  /*77c50*/  STL [R1+0x1c48], R23 ;  /* 0x001c481701007387 */ /* 0x000fe80000100800 */
[----:B------:R1:W-:Y:S02]  /*77c60*/  STL [R1+0x1c44], R27 ;  /* 0x001c441b01007387 */ /* 0x0003e40000100800 */
[----:B-1----:R-:W-:Y:S02]  /*77c70*/  IMAD.MOV.U32 R21, RZ, RZ, R27 ;  /* 0x000000ffff157224 */ /* 0x002fe400078e001b */
[----:B------:R-:W3:Y:S01]  /*77c80*/  LDL.LU R29, [R1+0x1d34] ;  /* 0x001d3400011d7983 */ /* 0x000ee20000300800 */
[----:B------:R-:W-:-:S03]  /*77c90*/  MOV R20, R23 ;  /* 0x0000001700147202 */ /* 0x000fc60000000f00 */
[----:B------:R-:W3:Y:S04]  /*77ca0*/  LDL.LU R27, [R1+0x1d38] ;  /* 0x001d3800011b7983 */ /* 0x000ee80000300800 */
[----:B------:R-:W3:Y:S04]  /*77cb0*/  LDL.LU R28, [R1+0x1d3c] ;  /* 0x001d3c00011c7983 */ /* 0x000ee80000300800 */
[----:B------:R-:W3:Y:S01]  /*77cc0*/  LDL.LU R23, [R1+0x1d40] ;  /* 0x001d400001177983 */ /* 0x000ee20000300800 */
[----:B------:R-:W-:-:S03]  /*77cd0*/  ISETP.NE.U32.AND P0, PT, RZ, UR14, PT ;  /* 0x0000000eff007c0c */ /* 0x000fc6000bf05070 */
[----:B------:R1:W-:Y:S01]  /*77ce0*/  LDGSTS.E [R3+0x6980], desc[UR12][R20.64], P1 ;  /* 0x0698000014037fae */ /* 0x0003e200089a100c */
[----:B--2---:R-:W-:Y:S02]  /*77cf0*/  IADD3 R35, P1, PT, R35, UR16, RZ ;  /* 0x0000001023237c10 */ /* 0x004fe4000ff3e0ff */
[----:B------:R-:W-:Y:S02]  /*77d00*/  IADD3 R33, P2, PT, R33, UR16, RZ ;  /* 0x0000001021217c10 */ /* 0x000fe4000ff5e0ff */
[----:B------:R-:W-:Y:S02]  /*77d10*/  IADD3.X R36, PT, PT, R36, UR6, RZ, P1, !PT ;  /* 0x0000000624247c10 */ /* 0x000fe40008ffe4ff */
[----:B------:R-:W-:-:S03]  /*77d20*/  IADD3.X R34, PT, PT, R34, UR6, RZ, P2, !PT ;  /* 0x0000000622227c10 */ /* 0x000fc600097fe4ff */
[----:B-1----:R-:W-:Y:S01]  /*77d30*/  IMAD.MOV.U32 R21, RZ, RZ, R36 ;  /* 0x000000ffff157224 */ /* 0x002fe200078e0024 */
[----:B------:R-:W-:Y:S02]  /*77d40*/  MOV R20, R35 ;  /* 0x0000002300147202 */ /* 0x000fe40000000f00 */
[----:B------:R-:W-:-:S03]  /*77d50*/  IADD3 R25, P1, PT, R25, UR16, RZ ;  /* 0x0000001019197c10 */ /* 0x000fc6000ff3e0ff */
[----:B------:R1:W-:Y:S04]  /*77d60*/  LDGSTS.E [R3+0x7000], desc[UR12][R20.64], P0 ;  /* 0x0700000014037fae */ /* 0x0003e800081a100c */
[----:B------:R-:W-:Y:S04]  /*77d70*/  STL [R1+0x1cb0], R35 ;  /* 0x001cb02301007387 */ /* 0x000fe80000100800 */
[----:B------:R-:W-:Y:S01]  /*77d80*/  STL [R1+0x1cac], R36 ;  /* 0x001cac2401007387 */ /* 0x000fe20000100800 */
[----:B-1----:R-:W-:Y:S01]  /*77d90*/  MOV R20, R33 ;  /* 0x0000002100147202 */ /* 0x002fe20000000f00 */
[----:B------:R-:W-:-:S02]  /*77da0*/  IMAD.MOV.U32 R21, RZ, RZ, R34 ;  /* 0x000000ffff157224 */ /* 0x000fc400078e0022 */
[----:B------:R-:W-:Y:S04]  /*77db0*/  STL [R1+0x1cb8], R33 ;  /* 0x001cb82101007387 */ /* 0x000fe80000100800 */
[----:B------:R-:W-:Y:S04]  /*77dc0*/  STL [R1+0x1cb4], R34 ;  /* 0x001cb42201007387 */ /* 0x000fe80000100800 */
[----:B------:R1:W-:Y:S04]  /*77dd0*/  LDGSTS.E [R3+0x7080], desc[UR12][R20.64], P0 ;  /* 0x0708000014037fae */ /* 0x0003e800081a100c */
[----:B------:R-:W-:Y:S01]  /*77de0*/  STL [R1+0x1cc0], R25 ;  /* 0x001cc01901007387 */ /* 0x000fe20000100800 */
[----:B-1----:R-:W-:-:S02]  /*77df0*/  MOV R20, R25 ;  /* 0x0000001900147202 */ /* 0x002fc40000000f00 */
[----:B----4-:R-:W-:-:S05]  /*77e00*/  IADD3.X R26, PT, PT, R26, UR6, RZ, P1, !PT ;  /* 0x000000061a1a7c10 */ /* 0x010fca0008ffe4ff */
[----:B------:R1:W-:Y:S01]  /*77e10*/  STL [R1+0x1cbc], R26 ;  /* 0x001cbc1a01007387 */ /* 0x0003e20000100800 */
[----:B------:R-:W-:Y:S01]  /*77e20*/  IMAD.MOV.U32 R21, RZ, RZ, R26 ;  /* 0x000000ffff157224 */ /* 0x000fe200078e001a */
[----:B------:R-:W-:Y:S02]  /*77e30*/  UISETP.GT.AND UP1, UPT, UR18, 0x3c, UPT ;  /* 0x0000003c1200788c */ /* 0x000fe4000bf24270 */
[----:B-1----:R-:W2:Y:S04]  /*77e40*/  LDL.LU R26, [R1+0x1d44] ;  /* 0x001d4400011a7983 */ /* 0x002ea80000300800 */
[----:B------:R-:W4:Y:S01]  /*77e50*/  LDL.LU R25, [R1+0x1d48] ;  /* 0x001d480001197983 */ /* 0x000f220000300800 */
[----:B------:R-:W-:-:S03]  /*77e60*/  USEL UR14, URZ, 0x4, !UP1 ;  /* 0x00000004ff0e7887 */ /* 0x000fc6000c800000 */
[----:B------:R1:W-:Y:S01]  /*77e70*/  LDGSTS.E [R3+0x7100], desc[UR12][R20.64], P0 ;  /* 0x0710000014037fae */ /* 0x0003e200081a100c */
[----:B---3--:R-:W-:Y:S01]  /*77e80*/  IADD3 R24, P2, PT, R24, UR16, RZ ;  /* 0x0000001018187c10 */ /* 0x008fe2000ff5e0ff */
[----:B------:R-:W-:-:S03]  /*77e90*/  USEL UR14, UR14, URZ, !UP0 ;  /* 0x000000ff0e0e7287 */ /* 0x000fc6000c000000 */
[----:B------:R-:W-:Y:S02]  /*77ea0*/  IADD3.X R32, PT, PT, R32, UR6, RZ, P2, !PT ;  /* 0x0000000620207c10 */ /* 0x000fe400097fe4ff */
[----:B------:R-:W-:Y:S02]  /*77eb0*/  IADD3 R30, P3, PT, R30, UR16, RZ ;  /* 0x000000101e1e7c10 */ /* 0x000fe4000ff7e0ff */
[----:B-1----:R-:W-:Y:S01]  /*77ec0*/  MOV R20, R24 ;  /* 0x0000001800147202 */ /* 0x002fe20000000f00 */
[----:B------:R-:W-:Y:S01]  /*77ed0*/  IMAD.MOV.U32 R21, RZ, RZ, R32 ;  /* 0x000000ffff157224 */ /* 0x000fe200078e0020 */
[----:B------:R-:W-:Y:S02]  /*77ee0*/  ISETP.NE.U32.AND P1, PT, RZ, UR14, PT ;  /* 0x0000000eff007c0c */ /* 0x000fe4000bf25070 */
[----:B------:R-:W-:Y:S01]  /*77ef0*/  IADD3.X R31, PT, PT, R31, UR6, RZ, P3, !PT ;  /* 0x000000061f1f7c10 */ /* 0x000fe20009ffe4ff */
[----:B------:R1:W-:Y:S04]  /*77f00*/  STL [R1+0x1cc8], R24 ;  /* 0x001cc81801007387 */ /* 0x0003e80000100800 */
[----:B------:R-:W-:Y:S04]  /*77f10*/  STL [R1+0x1cc4], R32 ;  /* 0x001cc42001007387 */ /* 0x000fe80000100800 */
[----:B------:R-:W-:Y:S04]  /*77f20*/  STL [R1+0x1d30], R30 ;  /* 0x001d301e01007387 */ /* 0x000fe80000100800 */
[----:B------:R-:W3:Y:S04]  /*77f30*/  LDL.LU R35, [R1+0x1db0] ;  /* 0x001db00001237983 */ /* 0x000ee80000300800 */
[----:B------:R1:W-:Y:S04]  /*77f40*/  LDGSTS.E [R3+0x7180], desc[UR12][R20.64], P0 ;  /* 0x0718000014037fae */ /* 0x0003e800081a100c */
[----:B------:R-:W-:Y:S04]  /*77f50*/  STL [R1+0x1d2c], R31 ;  /* 0x001d2c1f01007387 */ /* 0x000fe80000100800 */
[----:B-1----:R-:W3:Y:S04]  /*77f60*/  LDL.LU R24, [R1+0x1db8] ;  /* 0x001db80001187983 */ /* 0x002ee80000300800 */
[----:B------:R-:W3:Y:S04]  /*77f70*/  LDL.LU R36, [R1+0x1dac] ;  /* 0x001dac0001247983 */ /* 0x000ee80000300800 */
[----:B------:R-:W3:Y:S01]  /*77f80*/  LDL.LU R34, [R1+0x1db4] ;  /* 0x001db40001227983 */ /* 0x000ee20000300800 */
[----:B------:R-:W-:Y:S01]  /*77f90*/  MOV R20, R30 ;  /* 0x0000001e00147202 */ /* 0x000fe20000000f00 */
[----:B------:R-:W-:-:S05]  /*77fa0*/  IMAD.MOV.U32 R21, RZ, RZ, R31 ;  /* 0x000000ffff157224 */ /* 0x000fca00078e001f */
[----:B------:R1:W-:Y:S01]  /*77fb0*/  LDGSTS.E [R3+0x7800], desc[UR12][R20.64], P1 ;  /* 0x0780000014037fae */ /* 0x0003e200089a100c */
[----:B------:R-:W-:-:S04]  /*77fc0*/  IADD3 R27, P0, PT, R27, UR16, RZ ;  /* 0x000000101b1b7c10 */ /* 0x000fc8000ff1e0ff */
[----:B------:R-:W-:Y:S01]  /*77fd0*/  IADD3.X R29, PT, PT, R29, UR6, RZ, P0, !PT ;  /* 0x000000061d1d7c10 */ /* 0x000fe200087fe4ff */
[----:B------:R1:W-:Y:S01]  /*77fe0*/  STL [R1+0x1d38], R27 ;  /* 0x001d381b01007387 */ /* 0x0003e20000100800 */
[----:B------:R-:W-:-:S03]  /*77ff0*/  IADD3 R23, P2, PT, R23, UR16, RZ ;  /* 0x0000001017177c10 */ /* 0x000fc6000ff5e0ff */
[----:B------:R-:W-:Y:S01]  /*78000*/  STL [R1+0x1d34], R29 ;  /* 0x001d341d01007387 */ /* 0x000fe20000100800 */
[----:B-1----:R-:W-:Y:S02]  /*78010*/  MOV R20, R27 ;  /* 0x0000001b00147202 */ /* 0x002fe40000000f00 */
[----:B------:R-:W-:Y:S01]  /*78020*/  IADD3.X R28, PT, PT, R28, UR6, RZ, P2, !PT ;  /* 0x000000061c1c7c10 */ /* 0x000fe200097fe4ff */
[----:B------:R1:W-:Y:S04]  /*78030*/  STL [R1+0x1d40], R23 ;  /* 0x001d401701007387 */ /* 0x0003e80000100800 */
[----:B------:R-:W3:Y:S04]  /*78040*/  LDL.LU R27, [R1+0x1dc0] ;  /* 0x001dc000011b7983 */ /* 0x000ee80000300800 */
[----:B------:R-:W-:Y:S04]  /*78050*/  STL [R1+0x1d3c], R28 ;  /* 0x001d3c1c01007387 */ /* 0x000fe80000100800 */
[----:B------:R-:W3:Y:S01]  /*78060*/  LDL.LU R33, [R1+0x1dbc] ;  /* 0x001dbc0001217983 */ /* 0x000ee20000300800 */
[----:B------:R-:W-:-:S03]  /*78070*/  IMAD.MOV.U32 R21, RZ, RZ, R29 ;  /* 0x000000ffff157224 */ /* 0x000fc600078e001d */
[----:B------:R-:W3:Y:S04]  /*78080*/  LDL.LU R32, [R1+0x1dc4] ;  /* 0x001dc40001207983 */ /* 0x000ee80000300800 */
[----:B------:R1:W-:Y:S02]  /*78090*/  LDGSTS.E [R3+0x7880], desc[UR12][R20.64], P1 ;  /* 0x0788000014037fae */ /* 0x0003e400089a100c */
[----:B-1----:R-:W-:Y:S02]  /*780a0*/  MOV R20, R23 ;  /* 0x0000001700147202 */ /* 0x002fe40000000f00 */
[----:B------:R-:W3:Y:S04]  /*780b0*/  LDL.LU R23, [R1+0x1dc8] ;  /* 0x001dc80001177983 */ /* 0x000ee80000300800 */
[----:B------:R-:W3:Y:S01]  /*780c0*/  LDL.LU R31, [R1+0x1e2c] ;  /* 0x001e2c00011f7983 */ /* 0x000ee20000300800 */
[----:B------:R-:W-:-:S03]  /*780d0*/  IMAD.MOV.U32 R21, RZ, RZ, R28 ;  /* 0x000000ffff157224 */ /* 0x000fc600078e001c */
[----:B------:R-:W3:Y:S04]  /*780e0*/  LDL.LU R29, [R1+0x1e30] ;  /* 0x001e3000011d7983 */ /* 0x000ee80000300800 */
[----:B------:R1:W-:Y:S01]  /*780f0*/  LDGSTS.E [R3+0x7900], desc[UR12][R20.64], P1 ;  /* 0x0790000014037fae */ /* 0x0003e200089a100c */
[----:B----4-:R-:W-:-:S04]  /*78100*/  IADD3 R25, P0, PT, R25, UR16, RZ ;  /* 0x0000001019197c10 */ /* 0x010fc8000ff1e0ff */
[----:B--2---:R-:W-:Y:S01]  /*78110*/  IADD3.X R26, PT, PT, R26, UR6, RZ, P0, !PT ;  /* 0x000000061a1a7c10 */ /* 0x004fe200087fe4ff */
[----:B------:R2:W-:Y:S01]  /*78120*/  STL [R1+0x1d48], R25 ;  /* 0x001d481901007387 */ /* 0x0005e20000100800 */
[----:B-1----:R-:W-:-:S03]  /*78130*/  MOV R20, R25 ;  /* 0x0000001900147202 */ /* 0x002fc60000000f00 */
[----:B------:R1:W-:Y:S04]  /*78140*/  STL [R1+0x1d44], R26 ;  /* 0x001d441a01007387 */ /* 0x0003e80000100800 */
[----:B------:R-:W4:Y:S04]  /*78150*/  LDL.LU R30, [R1+0x1e34] ;  /* 0x001e3400011e7983 */ /* 0x000f280000300800 */
[----:B--2---:R-:W2:Y:S01]  /*78160*/  LDL.LU R25, [R1+0x1e38] ;  /* 0x001e380001197983 */ /* 0x004ea20000300800 */
[----:B------:R-:W-:-:S03]  /*78170*/  IMAD.MOV.U32 R21, RZ, RZ, R26 ;  /* 0x000000ffff157224 */ /* 0x000fc600078e001a */
[----:B------:R-:W4:Y:S04]  /*78180*/  LDL.LU R28, [R1+0x1e3c] ;  /* 0x001e3c00011c7983 */ /* 0x000f280000300800 */
[----:B-1----:R-:W4:Y:S01]  /*78190*/  LDL.LU R26, [R1+0x1e40] ;  /* 0x001e4000011a7983 */ /* 0x002f220000300800 */
[----:B------:R-:W-:-:S03]  /*781a0*/  UISETP.GT.AND UP1, UPT, UR18, 0x40, UPT ;  /* 0x000000401200788c */ /* 0x000fc6000bf24270 */
[----:B------:R1:W-:Y:S01]  /*781b0*/  LDGSTS.E [R3+0x7980], desc[UR12][R20.64], P1 ;  /* 0x0798000014037fae */ /* 0x0003e200089a100c */
[----:B------:R-:W-:-:S04]  /*781c0*/  USEL UR14, URZ, 0x4, !UP1 ;  /* 0x00000004ff0e7887 */ /* 0x000fc8000c800000 */
[----:B------:R-:W-:Y:S01]  /*781d0*/  USEL UR14, UR14, URZ, !UP0 ;  /* 0x000000ff0e0e7287 */ /* 0x000fe2000c000000 */
[----:B---3--:R-:W-:-:S05]  /*781e0*/  IADD3 R35, P1, PT, R35, UR16, RZ ;  /* 0x0000001023237c10 */ /* 0x008fca000ff3e0ff */
[----:B------:R-:W-:Y:S02]  /*781f0*/  ISETP.NE.U32.AND P0, PT, RZ, UR14, PT ;  /* 0x0000000eff007c0c */ /* 0x000fe4000bf05070 */
[----:B------:R-:W-:Y:S02]  /*78200*/  IADD3.X R36, PT, PT, R36, UR6, RZ, P1, !PT ;  /* 0x0000000624247c10 */ /* 0x000fe40008ffe4ff */
[----:B------:R-:W-:Y:S02]  /*78210*/  IADD3 R24, P2, PT, R24, UR16, RZ ;  /* 0x0000001018187c10 */ /* 0x000fe4000ff5e0ff */
[----:B-1----:R-:W-:Y:S01]  /*78220*/  MOV R20, R35 ;  /* 0x0000002300147202 */ /* 0x002fe20000000f00 */
[----:B------:R-:W-:Y:S01]  /*78230*/  IMAD.MOV.U32 R21, RZ, RZ, R36 ;  /* 0x000000ffff157224 */ /* 0x000fe200078e0024 */
[----:B------:R-:W-:Y:S01]  /*78240*/  IADD3.X R34, PT, PT, R34, UR6, RZ, P2, !PT ;  /* 0x0000000622227c10 */ /* 0x000fe200097fe4ff */
[----:B------:R-:W-:Y:S04]  /*78250*/  STL [R1+0x1db0], R35 ;  /* 0x001db02301007387 */ /* 0x000fe80000100800 */
[----:B------:R-:W-:Y:S04]  /*78260*/  STL [R1+0x1dac], R36 ;  /* 0x001dac2401007387 */ /* 0x000fe80000100800 */
[----:B------:R1:W-:Y:S04]  /*78270*/  STL [R1+0x1db8], R24 ;  /* 0x001db81801007387 */ /* 0x0003e80000100800 */
[----:B------:R3:W-:Y:S04]  /*78280*/  LDGSTS.E [R3+0x8000], desc[UR12][R20.64], P0 ;  /* 0x0800000014037fae */ /* 0x0007e800081a100c */
[----:B------:R-:W-:Y:S01]  /*78290*/  STL [R1+0x1db4], R34 ;  /* 0x001db42201007387 */ /* 0x000fe20000100800 */
[----:B---3--:R-:W-:Y:S01]  /*782a0*/  MOV R20, R24 ;  /* 0x0000001800147202 */ /* 0x008fe20000000f00 */
[----:B------:R-:W-:-:S02]  /*782b0*/  IMAD.MOV.U32 R21, RZ, RZ, R34 ;  /* 0x000000ffff157224 */ /* 0x000fc400078e0022 */
[----:B-1----:R-:W3:Y:S04]  /*782c0*/  LDL.LU R24, [R1+0x1e48] ;  /* 0x001e480001187983 */ /* 0x002ee80000300800 */
[----:B------:R1:W-:Y:S01]  /*782d0*/  LDGSTS.E [R3+0x8080], desc[UR12][R20.64], P0 ;  /* 0x0808000014037fae */ /* 0x0003e200081a100c */
[----:B------:R-:W-:-:S04]  /*782e0*/  UISETP.GT.AND UP1, UPT, UR18, 0x44, UPT ;  /* 0x000000441200788c */ /* 0x000fc8000bf24270 */
[----:B------:R-:W-:-:S04]  /*782f0*/  USEL UR14, URZ, 0x4, !UP1 ;  /* 0x00000004ff0e7887 */ /* 0x000fc8000c800000 */
[----:B------:R-:W-:Y:S01]  /*78300*/  USEL UR14, UR14, URZ, !UP0 ;  /* 0x000000ff0e0e7287 */ /* 0x000fe2000c000000 */
[----:B------:R-:W-:-:S04]  /*78310*/  IADD3 R27, P1, PT, R27, UR16, RZ ;  /* 0x000000101b1b7c10 */ /* 0x000fc8000ff3e0ff */
[----:B------:R-:W-:Y:S01]  /*78320*/  IADD3.X R33, PT, PT, R33, UR6, RZ, P1, !PT ;  /* 0x0000000621217c10 */ /* 0x000fe20008ffe4ff */
[----:B------:R1:W-:Y:S02]  /*78330*/  STL [R1+0x1dc0], R27 ;  /* 0x001dc01b01007387 */ /* 0x0003e40000100800 */
[----:B-1----:R-:W-:Y:S02]  /*78340*/  MOV R20, R27 ;  /* 0x0000001b00147202 */ /* 0x002fe40000000f00 */
[----:B------:R-:W-:Y:S04]  /*78350*/  STL [R1+0x1dbc], R33 ;  /* 0x001dbc2101007387 */ /* 0x000fe80000100800 */
[----:B------:R-:W3:Y:S01]  /*78360*/  LDL.LU R27, [R1+0x1e44] ;  /* 0x001e4400011b7983 */ /* 0x000ee20000300800 */
[----:B------:R-:W-:Y:S01]  /*78370*/  IMAD.MOV.U32 R21, RZ, RZ, R33 ;  /* 0x000000ffff157224 */ /* 0x000fe200078e0021 */
[----:B------:R-:W-:-:S04]  /*78380*/  IADD3 R23, P2, PT, R23, UR16, RZ ;  /* 0x0000001017177c10 */ /* 0x000fc8000ff5e0ff */
[----:B------:R1:W-:Y:S01]  /*78390*/  LDGSTS.E [R3+0x8100], desc[UR12][R20.64], P0 ;  /* 0x0810000014037fae */ /* 0x0003e200081a100c */
[----:B------:R-:W-:Y:S02]  /*783a0*/  IADD3.X R32, PT, PT, R32, UR6, RZ, P2, !PT ;  /* 0x0000000620207c10 */ /* 0x000fe400097fe4ff */
[----:B------:R-:W-:Y:S02]  /*783b0*/  IADD3 R29, P3, PT, R29, UR16, RZ ;  /* 0x000000101d1d7c10 */ /* 0x000fe4000ff7e0ff */
[----:B------:R-:W-:Y:S01]  /*783c0*/  ISETP.NE.U32.AND P1, PT, RZ, UR14, PT ;  /* 0x0000000eff007c0c */ /* 0x000fe2000bf25070 */
[----:B------:R1:W-:Y:S04]  /*783d0*/  STL [R1+0x1dc8], R23 ;  /* 0x001dc81701007387 */ /* 0x0003e80000100800 */
[----:B------:R-:W-:Y:S01]  /*783e0*/  STL [R1+0x1dc4], R32 ;  /* 0x001dc42001007387 */ /* 0x000fe20000100800 */
[----:B------:R-:W-:-:S02]  /*783f0*/  IADD3.X R31, PT, PT, R31, UR6, RZ, P3, !PT ;  /* 0x000000061f1f7c10 */ /* 0x000fc40009ffe4ff */
[----:B-1----:R-:W-:Y:S01]  /*78400*/  MOV R20, R23 ;  /* 0x0000001700147202 */ /* 0x002fe20000000f00 */
[----:B------:R-:W-:Y:S01]  /*78410*/  IMAD.MOV.U32 R21, RZ, RZ, R32 ;  /* 0x000000ffff157224 */ /* 0x000fe200078e0020 */
[----:B------:R1:W-:Y:S04]  /*78420*/  STL [R1+0x1e30], R29 ;  /* 0x001e301d01007387 */ /* 0x0003e80000100800 */
[----:B------:R-:W3:Y:S04]  /*78430*/  LDL.LU R35, [R1+0x1eb0] ;  /* 0x001eb00001237983 */ /* 0x000ee80000300800 */
[----:B------:R1:W-:Y:S04]  /*78440*/  LDGSTS.E [R3+0x8180], desc[UR12][R20.64], P0 ;  /* 0x0818000014037fae */ /* 0x0003e800081a100c */
[----:B------:R-:W-:Y:S04]  /*78450*/  STL [R1+0x1e2c], R31 ;  /* 0x001e2c1f01007387 */ /* 0x000fe80000100800 */
[----:B------:R-:W3:Y:S04]  /*78460*/  LDL.LU R23, [R1+0x1eb8] ;  /* 0x001eb80001177983 */ /* 0x000ee80000300800 */
[----:B------:R-:W3:Y:S01]  /*78470*/  LDL.LU R36, [R1+0x1eac] ;  /* 0x001eac0001247983 */ /* 0x000ee20000300800 */
[----:B-1----:R-:W-:Y:S01]  /*78480*/  MOV R20, R29 ;  /* 0x0000001d00147202 */ /* 0x002fe20000000f00 */
[----:B------:R-:W-:-:S02]  /*78490*/  IMAD.MOV.U32 R21, RZ, RZ, R31 ;  /* 0x000000ffff157224 */ /* 0x000fc400078e001f */
[----:B------:R-:W3:Y:S04]  /*784a0*/  LDL.LU R29, [R1+0x1eb4] ;  /* 0x001eb400011d7983 */ /* 0x000ee80000300800 */
[----:B------:R1:W-:Y:S01]  /*784b0*/  LDGSTS.E [R3+0x8800], desc[UR12][R20.64], P1 ;  /* 0x0880000014037fae */ /* 0x0003e200089a100c */
[----:B--2---:R-:W-:-:S04]  /*784c0*/  IADD3 R25, P0, PT, R25, UR16, RZ ;  /* 0x0000001019197c10 */ /* 0x004fc8000ff1e0ff */
[----:B----4-:R-:W-:Y:S02]  /*784d0*/  IADD3.X R30, PT, PT, R30, UR6, RZ, P0, !PT ;  /* 0x000000061e1e7c10 */ /* 0x010fe400087fe4ff */
[----:B------:R-:W-:Y:S01]  /*784e0*/  IADD3 R26, P2, PT, R26, UR16, RZ ;  /* 0x000000101a1a7c10 */ /* 0x000fe2000ff5e0ff */
[----:B------:R2:W-:Y:S01]  /*784f0*/  STL [R1+0x1e38], R25 ;  /* 0x001e381901007387 */ /* 0x0005e20000100800 */
[----:B-1----:R-:W-:-:S03]  /*78500*/  MOV R20, R25 ;  /* 0x0000001900147202 */ /* 0x002fc60000000f00 */
[----:B------:R-:W-:Y:S01]  /*78510*/  STL [R1+0x1e34], R30 ;  /* 0x001e341e01007387 */ /* 0x000fe20000100800 */
[----:B------:R-:W-:Y:S01]  /*78520*/  IMAD.MOV.U32 R21, RZ, RZ, R30 ;  /* 0x000000ffff157224 */ /* 0x000fe200078e001e */
[----:B------:R-:W-:Y:S02]  /*78530*/  IADD3.X R28, PT, PT, R28, UR6, RZ, P2, !PT ;  /* 0x000000061c1c7c10 */ /* 0x000fe400097fe4ff */
[----:B------:R1:W-:Y:S04]  /*78540*/  STL [R1+0x1e40], R26 ;  /* 0x001e401a01007387 */ /* 0x0003e80000100800 */
[----:B------:R4:W-:Y:S04]  /*78550*/  LDGSTS.E [R3+0x8880], desc[UR12][R20.64], P1 ;  /* 0x0888000014037fae */ /* 0x0009e800089a100c */
[----:B--2---:R-:W2:Y:S04]  /*78560*/  LDL.LU R25, [R1+0x1ec0] ;  /* 0x001ec00001197983 */ /* 0x004ea80000300800 */
[----:B------:R-:W-:Y:S01]  /*78570*/  STL [R1+0x1e3c], R28 ;  /* 0x001e3c1c01007387 */ /* 0x000fe20000100800 */
[----:B----4-:R-:W-:-:S03]  /*78580*/  MOV R20, R26 ;  /* 0x0000001a00147202 */ /* 0x010fc60000000f00 */
[----:B-1----:R-:W4:Y:S04]  /*78590*/  LDL.LU R26, [R1+0x1ebc] ;  /* 0x001ebc00011a7983 */ /* 0x002f280000300800 */
[----:B------:R-:W4:Y:S04]  /*785a0*/  LDL.LU R30, [R1+0x1ec8] ;  /* 0x001ec800011e7983 */ /* 0x000f280000300800 */
[----:B------:R-:W4:Y:S01]  /*785b0*/  LDL.LU R33, [R1+0x1f30] ;  /* 0x001f300001217983 */ /* 0x000f220000300800 */
[----:B------:R-:W-:Y:S01]  /*785c0*/  UISETP.GT.AND UP1, UPT, UR18, 0x48, UPT ;  /* 0x000000481200788c */ /* 0x000fe2000bf24270 */
[----:B------:R-:W-:Y:S01]  /*785d0*/  IMAD.MOV.U32 R21, RZ, RZ, R28 ;  /* 0x000000ffff157224 */ /* 0x000fe200078e001c */
[----:B---3--:R-:W-:-:S02]  /*785e0*/  IADD3 R24, P0, PT, R24, UR16, RZ ;  /* 0x0000001018187c10 */ /* 0x008fc4000ff1e0ff */
[----:B------:R-:W-:Y:S02]  /*785f0*/  USEL UR14, URZ, 0x4, !UP1 ;  /* 0x00000004ff0e7887 */ /* 0x000fe4000c800000 */
[----:B------:R1:W-:Y:S04]  /*78600*/  LDGSTS.E [R3+0x8900], desc[UR12][R20.64], P1 ;  /* 0x0890000014037fae */ /* 0x0003e800089a100c */
[----:B------:R-:W-:Y:S01]  /*78610*/  STL [R1+0x1e48], R24 ;  /* 0x001e481801007387 */ /* 0x000fe20000100800 */
[----:B------:R-:W-:Y:S01]  /*78620*/  USEL UR14, UR14, URZ, !UP0 ;  /* 0x000000ff0e0e7287 */ /* 0x000fe2000c000000 */
[----:B-1----:R-:W-:Y:S02]  /*78630*/  MOV R20, R24 ;  /* 0x0000001800147202 */ /* 0x002fe40000000f00 */
[----:B------:R-:W-:-:S05]  /*78640*/  IADD3.X R27, PT, PT, R27, UR6, RZ, P0, !PT ;  /* 0x000000061b1b7c10 */ /* 0x000fca00087fe4ff */
[----:B------:R1:W-:Y:S04]  /*78650*/  STL [R1+0x1e44], R27 ;  /* 0x001e441b01007387 */ /* 0x0003e80000100800 */
[----:B------:R-:W3:Y:S04]  /*78660*/  LDL.LU R32, [R1+0x1ec4] ;  /* 0x001ec40001207983 */ /* 0x000ee80000300800 */
[----:B------:R-:W3:Y:S01]  /*78670*/  LDL.LU R34, [R1+0x1f2c] ;  /* 0x001f2c0001227983 */ /* 0x000ee20000300800 */
[----:B------:R-:W-:-:S03]  /*78680*/  IMAD.MOV.U32 R21, RZ, RZ, R27 ;  /* 0x000000ffff157224 */ /* 0x000fc600078e001b */
[----:B------:R-:W3:Y:S01]  /*78690*/  LDL.LU R31, [R1+0x1f34] ;  /* 0x001f3400011f7983 */ /* 0x000ee20000300800 */
[----:B------:R-:W-:-:S03]  /*786a0*/  ISETP.NE.U32.AND P0, PT, RZ, UR14, PT ;  /* 0x0000000eff007c0c */ /* 0x000fc6000bf05070 */
[----:B------:R1:W-:Y:S04]  /*786b0*/  LDGSTS.E [R3+0x8980], desc[UR12][R20.64], P1 ;  /* 0x0898000014037fae */ /* 0x0003e800089a100c */
[----:B-1----:R-:W3:Y:S04]  /*786c0*/  LDL.LU R27, [R1+0x1f38] ;  /* 0x001f3800011b7983 */ /* 0x002ee80000300800 */
[----:B------:R-:W3:Y:S04]  /*786d0*/  LDL.LU R28, [R1+0x1f3c] ;  /* 0x001f3c00011c7983 */ /* 0x000ee80000300800 */
[----:B------:R-:W3:Y:S01]  /*786e0*/  LDL.LU R24, [R1+0x1f40] ;  /* 0x001f400001187983 */ /* 0x000ee20000300800 */
[----:B------:R-:W-:-:S04]  /*786f0*/  IADD3 R35, P1, PT, R35, UR16, RZ ;  /* 0x0000001023237c10 */ /* 0x000fc8000ff3e0ff */
[----:B------:R-:W-:Y:S02]  /*78700*/  IADD3.X R36, PT, PT, R36, UR6, RZ, P1, !PT ;  /* 0x0000000624247c10 */ /* 0x000fe40008ffe4ff */
[----:B------:R-:W-:Y:S02]  /*78710*/  IADD3 R23, P2, PT, R23, UR16, RZ ;  /* 0x0000001017177c10 */ /* 0x000fe4000ff5e0ff */
[----:B------:R-:W-:Y:S01]  /*78720*/  MOV R20, R35 ;  /* 0x0000002300147202 */ /* 0x000fe20000000f00 */
[----:B------:R-:W-:Y:S01]  /*78730*/  IMAD.MOV.U32 R21, RZ, RZ, R36 ;  /* 0x000000ffff157224 */ /* 0x000fe200078e0024 */
[----:B------:R-:W-:Y:S01]  /*78740*/  STL [R1+0x1eb0], R35 ;  /* 0x001eb02301007387 */ /* 0x000fe20000100800 */
[----:B------:R-:W-:-:S03]  /*78750*/  IADD3.X R29, PT, PT, R29, UR6, RZ, P2, !PT ;  /* 0x000000061d1d7c10 */ /* 0x000fc600097fe4ff */
[----:B------:R1:W-:Y:S04]  /*78760*/  LDGSTS.E [R3+0x9000], desc[UR12][R20.64], P0 ;  /* 0x0900000014037fae */ /* 0x0003e800081a100c */
[----:B------:R-:W-:Y:S04]  /*78770*/  STL [R1+0x1eac], R36 ;  /* 0x001eac2401007387 */ /* 0x000fe80000100800 */
[----:B------:R1:W-:Y:S04]  /*78780*/  STL [R1+0x1eb8], R23 ;  /* 0x001eb81701007387 */ /* 0x0003e80000100800 */
[----:B------:R-:W-:Y:S01]  /*78790*/  STL [R1+0x1eb4], R29 ;  /* 0x001eb41d01007387 */ /* 0x000fe20000100800 */
[----:B-1----:R-:W-:Y:S01]  /*787a0*/  MOV R20, R23 ;  /* 0x0000001700147202 */ /* 0x002fe20000000f00 */
[----:B------:R-:W-:-:S02]  /*787b0*/  IMAD.MOV.U32 R21, RZ, RZ, R29 ;  /* 0x000000ffff157224 */ /* 0x000fc400078e001d */
[----:B------:R-:W3:Y:S04]  /*787c0*/  LDL.LU R23, [R1+0x1f48] ;  /* 0x001f480001177983 */ /* 0x000ee80000300800 */
[----:B------:R1:W-:Y:S01]  /*787d0*/  LDGSTS.E [R3+0x9080], desc[UR12][R20.64], P0 ;  /* 0x0908000014037fae */ /* 0x0003e200081a100c */
[----:B--2---:R-:W-:-:S05]  /*787e0*/  IADD3 R25, P1, PT, R25, UR16, RZ ;  /* 0x0000001019197c10 */ /* 0x004fca000ff3e0ff */
[----:B------:R-:W-:Y:S01]  /*787f0*/  STL [R1+0x1ec0], R25 ;  /* 0x001ec01901007387 */ /* 0x000fe20000100800 */
[----:B----4-:R-:W-:-:S05]  /*78800*/  IADD3.X R26, PT, PT, R26, UR6, RZ, P1, !PT ;  /* 0x000000061a1a7c10 */ /* 0x010fca0008ffe4ff */
[----:B------:R2:W-:Y:S01]  /*78810*/  STL [R1+0x1ebc], R26 ;  /* 0x001ebc1a01007387 */ /* 0x0005e20000100800 */
[----:B-1----:R-:W-:-:S03]  /*78820*/  IMAD.MOV.U32 R21, RZ, RZ, R26 ;  /* 0x000000ffff157224 */ /* 0x002fc600078e001a */
[----:B--2---:R-:W2:Y:S01]  /*78830*/  LDL.LU R26, [R1+0x1f44] ;  /* 0x001f4400011a7983 */ /* 0x004ea20000300800 */
[----:B------:R-:W-:Y:S01]  /*78840*/  UISETP.GT.AND UP1, UPT, UR18, 0x4c, UPT ;  /* 0x0000004c1200788c */ /* 0x000fe2000bf24270 */
[----:B------:R-:W-:Y:S02]  /*78850*/  IADD3 R30, P2, PT, R30, UR16, RZ ;  /* 0x000000101e1e7c10 */ /* 0x000fe4000ff5e0ff */
[----:B------:R-:W-:Y:S02]  /*78860*/  MOV R20, R25 ;  /* 0x0000001900147202 */ /* 0x000fe40000000f00 */
[----:B------:R-:W-:Y:S01]  /*78870*/  IADD3 R33, P3, PT, R33, UR16, RZ ;  /* 0x0000001021217c10 */ /* 0x000fe2000ff7e0ff */
[----:B------:R-:W-:Y:S01]  /*78880*/  USEL UR14, URZ, 0x4, !UP1 ;  /* 0x00000004ff0e7887 */ /* 0x000fe2000c800000 */
[----:B------:R-:W4:Y:S04]  /*78890*/  LDL.LU R29, [R1+0x1fb0] ;  /* 0x001fb000011d7983 */ /* 0x000f280000300800 */
[----:B------:R-:W4:Y:S04]  /*788a0*/  LDL.LU R25, [R1+0x1fb8] ;  /* 0x001fb80001197983 */ /* 0x000f280000300800 */
[----:B------:R1:W-:Y:S01]  /*788b0*/  LDGSTS.E [R3+0x9100], desc[UR12][R20.64], P0 ;  /* 0x0910000014037fae */ /* 0x0003e200081a100c */
[----:B------:R-:W-:-:S03]  /*788c0*/  USEL UR14, UR14, URZ, !UP0 ;  /* 0x000000ff0e0e7287 */ /* 0x000fc6000c000000 */
[----:B------:R-:W-:Y:S03]  /*788d0*/  STL [R1+0x1ec8], R30 ;  /* 0x001ec81e01007387 */ /* 0x000fe60000100800 */
[----:B------:R-:W-:Y:S02]  /*788e0*/  ISETP.NE.U32.AND P1, PT, RZ, UR14, PT ;  /* 0x0000000eff007c0c */ /* 0x000fe4000bf25070 */
[----:B-1----:R-:W-:Y:S02]  /*788f0*/  MOV R20, R30 ;  /* 0x0000001e00147202 */ /* 0x002fe40000000f00 */
[----:B---3--:R-:W-:-:S05]  /*78900*/  IADD3.X R32, PT, PT, R32, UR6, RZ, P2, !PT ;  /* 0x0000000620207c10 */ /* 0x008fca00097fe4ff */
[----:B------:R1:W-:Y:S01]  /*78910*/  STL [R1+0x1ec4], R32 ;  /* 0x001ec42001007387 */ /* 0x0003e20000100800 */
[----:B------:R-:W-:-:S03]  /*78920*/  IMAD.MOV.U32 R21, RZ, RZ, R32 ;  /* 0x000000ffff157224 */ /* 0x000fc600078e0020 */
[----:B------:R-:W-:Y:S01]  /*78930*/  STL [R1+0x1f30], R33 ;  /* 0x001f302101007387 */ /* 0x000fe20000100800 */
[----:B------:R-:W-:-:S03]  /*78940*/  IADD3.X R34, PT, PT, R34, UR6, RZ, P3, !PT ;  /* 0x0000000622227c10 */ /* 0x000fc60009ffe4ff */
[----:B------:R3:W-:Y:S04]  /*78950*/  LDGSTS.E [R3+0x9180], desc[UR12][R20.64], P0 ;  /* 0x0918000014037fae */ /* 0x0007e800081a100c */
[----:B-1----:R-:W4:Y:S01]  /*78960*/  LDL.LU R32, [R1+0x1fac] ;  /* 0x001fac0001207983 */ /* 0x002f220000300800 */
[----:B------:R-:W-:Y:S02]  /*78970*/  IADD3 R27, P0, PT, R27, UR16, RZ ;  /* 0x000000101b1b7c10 */ /* 0x000fe4000ff1e0ff */
[----:B------:R-:W-:Y:S02]  /*78980*/  IADD3 R24, P2, PT, R24, UR16, RZ ;  /* 0x0000001018187c10 */ /* 0x000fe4000ff5e0ff */
[----:B------:R-:W-:Y:S02]  /*78990*/  IADD3.X R31, PT, PT, R31, UR6, RZ, P0, !PT ;  /* 0x000000061f1f7c10 */ /* 0x000fe400087fe4ff */
[----:B---3--:R-:W-:Y:S01]  /*789a0*/  MOV R20, R33 ;  /* 0x0000002100147202 */ /* 0x008fe20000000f00 */
[----:B------:R-:W-:Y:S01]  /*789b0*/  IMAD.MOV.U32 R21, RZ, RZ, R34 ;  /* 0x000000ffff157224 */ /* 0x000fe200078e0022 */
[----:B------:R-:W-:Y:S04]  /*789c0*/  STL [R1+0x1f2c], R34 ;  /* 0x001f2c2201007387 */ /* 0x000fe80000100800 */
[----:B------:R-:W3:Y:S04]  /*789d0*/  LDL.LU R30, [R1+0x1fb4] ;  /* 0x001fb400011e7983 */ /* 0x000ee80000300800 */
[----:B------:R1:W-:Y:S04]  /*789e0*/  STL [R1+0x1f38], R27 ;  /* 0x001f381b01007387 */ /* 0x0003e80000100800 */
[----:B------:R1:W-:Y:S01]  /*789f0*/  LDGSTS.E [R3+0x9800], desc[UR12][R20.64], P1 ;  /* 0x0980000014037fae */ /* 0x0003e200089a100c */
[----:B------:R-:W-:-:S03]  /*78a00*/  IADD3.X R28, PT, PT, R28, UR6, RZ, P2, !PT ;  /* 0x000000061c1c7c10 */ /* 0x000fc600097fe4ff */
[----:B------:R-:W-:Y:S04]  /*78a10*/  STL [R1+0x1f34], R31 ;  /* 0x001f341f01007387 */ /* 0x000fe80000100800 */
[----:B------:R-:W-:Y:S01]  /*78a20*/  STL [R1+0x1f40], R24 ;  /* 0x001f401801007387 */ /* 0x000fe20000100800 */
[----:B-1----:R-:W-:Y:S01]  /*78a30*/  MOV R20, R27 ;  /* 0x0000001b00147202 */ /* 0x002fe20000000f00 */
[----:B------:R-:W-:Y:S02]  /*78a40*/  IMAD.MOV.U32 R21, RZ, RZ, R31 ;  /* 0x000000ffff157224 */ /* 0x000fe400078e001f */
[----:B------:R-:W3:Y:S04]  /*78a50*/  LDL.LU R27, [R1+0x1fc0] ;  /* 0x001fc000011b7983 */ /* 0x000ee80000300800 */
[----:B------:R1:W-:Y:S04]  /*78a60*/  STL [R1+0x1f3c], R28 ;  /* 0x001f3c1c01007387 */ /* 0x0003e80000100800 */
[----:B------:R1:W-:Y:S01]  /*78a70*/  LDGSTS.E [R3+0x9880], desc[UR12][R20.64], P1 ;  /* 0x0988000014037fae */ /* 0x0003e200089a100c */
[----:B------:R-:W-:Y:S01]  /*78a80*/  IADD3 R23, P0, PT, R23, UR16, RZ ;  /* 0x0000001017177c10 */ /* 0x000fe2000ff1e0ff */
[----:B-1----:R-:W-:-:S02]  /*78a90*/  IMAD.MOV.U32 R21, RZ, RZ, R28 ;  /* 0x000000ffff157224 */ /* 0x002fc400078e001c */
[----:B------:R-:W3:Y:S01]  /*78aa0*/  LDL.LU R28, [R1+0x1fbc] ;  /* 0x001fbc00011c7983 */ /* 0x000ee20000300800 */
[----:B------:R-:W-:-:S03]  /*78ab0*/  MOV R20, R24 ;  /* 0x0000001800147202 */ /* 0x000fc60000000f00 */
[----:B------:R-:W3:Y:S04]  /*78ac0*/  LDL.LU R31, [R1+0x1fc8] ;  /* 0x001fc800011f7983 */ /* 0x000ee80000300800 */
[----:B------:R-:W3:Y:S04]  /*78ad0*/  LDL.LU R24, [R1+0x2030] ;  /* 0x0020300001187983 */ /* 0x000ee80000300800 */
[----:B------:R-:W-:Y:S04]  /*78ae0*/  STL [R1+0x1f48], R23 ;  /* 0x001f481701007387 */ /* 0x000fe80000100800 */
[----:B------:R1:W-:Y:S01]  /*78af0*/  LDGSTS.E [R3+0x9900], desc[UR12][R20.64], P1 ;  /* 0x0990000014037fae */ /* 0x0003e200089a100c */
[----:B--2---:R-:W-:-:S05]  /*78b00*/  IADD3.X R26, PT, PT, R26, UR6, RZ, P0, !PT ;  /* 0x000000061a1a7c10 */ /* 0x004fca00087fe4ff */
[----:B------:R2:W-:Y:S04]  /*78b10*/  STL [R1+0x1f44], R26 ;  /* 0x001f441a01007387 */ /* 0x0005e80000100800 */
[----:B------:R-:W3:Y:S01]  /*78b20*/  LDL.LU R33, [R1+0x1fc4] ;  /* 0x001fc40001217983 */ /* 0x000ee20000300800 */
[----:B-1----:R-:W-:Y:S01]  /*78b30*/  MOV R20, R23 ;  /* 0x0000001700147202 */ /* 0x002fe20000000f00 */
[----:B------:R-:W-:Y:S01]  /*78b40*/  IMAD.MOV.U32 R21, RZ, RZ, R26 ;  /* 0x000000ffff157224 */ /* 0x000fe200078e001a */
[----:B------:R-:W-:Y:S01]  /*78b50*/  UISETP.GT.AND UP1, UPT, UR18, 0x50, UPT ;  /* 0x000000501200788c */ /* 0x000fe2000bf24270 */
[----:B------:R-:W3:Y:S04]  /*78b60*/  LDL.LU R34, [R1+0x202c] ;  /* 0x00202c0001227983 */ /* 0x000ee80000300800 */
[----:B------:R1:W-:Y:S01]  /*78b70*/  LDGSTS.E [R3+0x9980], desc[UR12][R20.64], P1 ;  /* 0x0998000014037fae */ /* 0x0003e200089a100c */
[----:B----4-:R-:W-:Y:S01]  /*78b80*/  IADD3 R29, P1, PT, R29, UR16, RZ ;  /* 0x000000101d1d7c10 */ /* 0x010fe2000ff3e0ff */
[----:B------:R-:W-:Y:S01]  /*78b90*/  USEL UR14, URZ, 0x4, !UP1 ;  /* 0x00000004ff0e7887 */ /* 0x000fe2000c800000 */
[----:B------:R-:W-:Y:S01]  /*78ba0*/  IADD3 R25, P2, PT, R25, UR16, RZ ;  /* 0x0000001019197c10 */ /* 0x000fe2000ff5e0ff */
[----:B--2---:R-:W2:Y:S04]  /*78bb0*/  LDL.LU R26, [R1+0x2038] ;  /* 0x00203800011a7983 */ /* 0x004ea80000300800 */
[----:B------:R-:W4:Y:S01]  /*78bc0*/  LDL.LU R23, [R1+0x2040] ;  /* 0x0020400001177983 */ /* 0x000f220000300800 */
[----:B------:R-:W-:-:S03]  /*78bd0*/  USEL UR14, UR14, URZ, !UP0 ;  /* 0x000000ff0e0e7287 */ /* 0x000fc6000c000000 */
[----:B------:R-:W-:Y:S03]  /*78be0*/  STL [R1+0x1fb0], R29 ;  /* 0x001fb01d01007387 */ /* 0x000fe60000100800 */
[----:B------:R-:W-:Y:S02]  /*78bf0*/  ISETP.NE.U32.AND P0, PT, RZ, UR14, PT ;  /* 0x0000000eff007c0c */ /* 0x000fe4000bf05070 */
[----:B-1----:R-:W-:Y:S02]  /*78c00*/  MOV R20, R29 ;  /* 0x0000001d00147202 */ /* 0x002fe40000000f00 */
[----:B------:R-:W-:-:S05]  /*78c10*/  IADD3.X R32, PT, PT, R32, UR6, RZ, P1, !PT ;  /* 0x0000000620207c10 */ /* 0x000fca0008ffe4ff */
[----:B------:R1:W-:Y:S01]  /*78c20*/  STL [R1+0x1fac], R32 ;  /* 0x001fac2001007387 */ /* 0x0003e20000100800 */
[----:B------:R-:W-:-:S03]  /*78c30*/  IMAD.MOV.U32 R21, RZ, RZ, R32 ;  /* 0x000000ffff157224 */ /* 0x000fc600078e0020 */
[----:B------:R1:W-:Y:S01]  /*78c40*/  STL [R1+0x1fb8], R25 ;  /* 0x001fb81901007387 */ /* 0x0003e20000100800 */
[----:B---3--:R-:W-:-:S03]  /*78c50*/  IADD3.X R30, PT, PT, R30, UR6, RZ, P2, !PT ;  /* 0x000000061e1e7c10 */ /* 0x008fc600097fe4ff */
[----:B------:R3:W-:Y:S04]  /*78c60*/  LDGSTS.E [R3+0xa000], desc[UR12][R20.64], P0 ;  /* 0x0a00000014037fae */ /* 0x0007e800081a100c */
[----:B-1----:R-:W4:Y:S04]  /*78c70*/  LDL.LU R32, [R1+0x2034] ;  /* 0x0020340001207983 */ /* 0x002f280000300800 */
[----:B------:R-:W-:Y:S04]  /*78c80*/  STL [R1+0x1fb4], R30 ;  /* 0x001fb41e01007387 */ /* 0x000fe80000100800 */
[----:B------:R-:W4:Y:S01]  /*78c90*/  LDL.LU R29, [R1+0x203c] ;  /* 0x00203c00011d7983 */ /* 0x000f220000300800 */
[----:B---3--:R-:W-:Y:S01]  /*78ca0*/  MOV R20, R25 ;  /* 0x0000001900147202 */ /* 0x008fe20000000f00 */
[----:B------:R-:W-:-:S02]  /*78cb0*/  IMAD.MOV.U32 R21, RZ, RZ, R30 ;  /* 0x000000ffff157224 */ /* 0x000fc400078e001e */
[----:B------:R-:W3:Y:S01]  /*78cc0*/  LDL.LU R25, [R1+0x2048] ;  /* 0x0020480001197983 */ /* 0x000ee20000300800 */
[----:B------:R-:W-:-:S03]  /*78cd0*/  IADD3 R27, P1, PT, R27, UR16, RZ ;  /* 0x000000101b1b7c10 */ /* 0x000fc6000ff3e0ff */
[----:B------:R1:W-:Y:S04]  /*78ce0*/  LDGSTS.E [R3+0xa080], desc[UR12][R20.64], P0 ;  /* 0x0a08000014037fae */ /* 0x0003e800081a100c */
[----:B------:R1:W-:Y:S01]  /*78cf0*/  STL [R1+0x1fc0], R27 ;  /* 0x001fc01b01007387 */ /* 0x0003e20000100800 */
[----:B------:R-:W-:Y:S02]  /*78d00*/  IADD3.X R28, PT, PT, R28, UR6, RZ, P1, !PT ;  /* 0x000000061c1c7c10 */ /* 0x000fe40008ffe4ff */
[----:B-1----:R-:W-:-:S03]  /*78d10*/  MOV R20, R27 ;  /* 0x0000001b00147202 */ /* 0x002fc60000000f00 */
[----:B------:R1:W-:Y:S04]  /*78d20*/  STL [R1+0x1fbc], R28 ;  /* 0x001fbc1c01007387 */ /* 0x0003e80000100800 */
[----:B------:R-:W3:Y:S01]  /*78d30*/  LDL.LU R27, [R1+0x2044] ;  /* 0x00204400011b7983 */ /* 0x000ee20000300800 */
[----:B------:R-:W-:Y:S01]  /*78d40*/  IADD3 R31, P2, PT, R31, UR16, RZ ;  /* 0x000000101f1f7c10 */ /* 0x000fe2000ff5e0ff */
[----:B------:R-:W-:Y:S01]  /*78d50*/  IMAD.MOV.U32 R21, RZ, RZ, R28 ;  /* 0x000000ffff157224 */ /* 0x000fe200078e001c */
[----:B------:R-:W-:Y:S01]  /*78d60*/  IADD3 R24, P3, PT, R24, UR16, RZ ;  /* 0x0000001018187c10 */ /* 0x000fe2000ff7e0ff */
[----:B------:R-:W3:Y:S04]  /*78d70*/  LDL.LU R30, [R1+0x20b0] ;  /* 0x0020b000011e7983 */ /* 0x000ee80000300800 */
[----:B------:R1:W-:Y:S04]  /*78d80*/  LDGSTS.E [R3+0xa100], desc[UR12][R20.64], P0 ;  /* 0x0a10000014037fae */ /* 0x0003e800081a100c */
[----:B-1----:R-:W3:Y:S04]  /*78d90*/  LDL.LU R28, [R1+0x20b8] ;  /* 0x0020b800011c7983 */ /* 0x002ee80000300800 */
[----:B------:R1:W-:Y:S01]  /*78da0*/  STL [R1+0x1fc8], R31 ;  /* 0x001fc81f01007387 */ /* 0x0003e20000100800 */
[----:B------:R-:W-:-:S02]  /*78db0*/  MOV R20, R31 ;  /* 0x0000001f00147202 */ /* 0x000fc40000000f00 */
[----:B------:R-:W-:-:S05]  /*78dc0*/  IADD3.X R33, PT, PT, R33, UR6, RZ, P2, !PT ;  /* 0x0000000621217c10 */ /* 0x000fca00097fe4ff */
[----:B------:R2:W-:Y:S04]  /*78dd0*/  STL [R1+0x1fc4], R33 ;  /* 0x001fc42101007387 */ /* 0x0005e80000100800 */
[----:B------:R2:W-:Y:S04]  /*78de0*/  STL [R1+0x2030], R24 ;  /* 0x0020301801007387 */ /* 0x0005e80000100800 */
[----:B-1----:R-:W3:Y:S01]  /*78df0*/  LDL.LU R31, [R1+0x20ac] ;  /* 0x0020ac00011f7983 */ /* 0x002ee20000300800 */
[----:B------:R-:W-:-:S04]  /*78e00*/  UISETP.GT.AND UP1, UPT, UR18, 0x54, UPT ;  /* 0x000000541200788c */ /* 0x000fc8000bf24270 */
[----:B------:R-:W-:-:S04]  /*78e10*/  USEL UR14, URZ, 0x4, !UP1 ;  /* 0x00000004ff0e7887 */ /* 0x000fc8000c800000 */
[----:B------:R-:W-:Y:S01]  /*78e20*/  USEL UR14, UR14, URZ, !UP0 ;  /* 0x000000ff0e0e7287 */ /* 0x000fe2000c000000 */
[----:B------:R-:W-:Y:S01]  /*78e30*/  IMAD.MOV.U32 R21, RZ, RZ, R33 ;  /* 0x000000ffff157224 */ /* 0x000fe200078e0021 */
[----:B------:R-:W-:-:S04]  /*78e40*/  IADD3.X R34, PT, PT, R34, UR6, RZ, P3, !PT ;  /* 0x0000000622227c10 */ /* 0x000fc80009ffe4ff */
[----:B------:R-:W-:Y:S01]  /*78e50*/  ISETP.NE.U32.AND P1, PT, RZ, UR14, PT ;  /* 0x0000000eff007c0c */ /* 0x000fe2000bf25070 */
[----:B------:R1:W-:Y:S01]  /*78e60*/  LDGSTS.E [R3+0xa180], desc[UR12][R20.64], P0 ;  /* 0x0a18000014037fae */ /* 0x0003e200081a100c */
[----:B--2---:R-:W-:-:S03]  /*78e70*/  IADD3 R26, P0, PT, R26, UR16, RZ ;  /* 0x000000101a1a7c10 */ /* 0x004fc6000ff1e0ff */
[----:B------:R-:W-:Y:S01]  /*78e80*/  STL [R1+0x202c], R34 ;  /* 0x00202c2201007387 */ /* 0x000fe20000100800 */
[----:B----4-:R-:W-:-:S03]  /*78e90*/  IADD3 R23, P2, PT, R23, UR16, RZ ;  /* 0x0000001017177c10 */ /* 0x010fc6000ff5e0ff */
[----:B------:R-:W2:Y:S01]  /*78ea0*/  LDL.LU R33, [R1+0x20b4] ;  /* 0x0020b40001217983 */ /* 0x000ea20000300800 */
[----:B-1----:R-:W-:Y:S01]  /*78eb0*/  MOV R20, R24 ;  /* 0x0000001800147202 */ /* 0x002fe20000000f00 */
[----:B------:R-:W-:Y:S02]  /*78ec0*/  IMAD.MOV.U32 R21, RZ, RZ, R34 ;  /* 0x000000ffff157224 */ /* 0x000fe400078e0022 */
[----:B------:R-:W4:Y:S04]  /*78ed0*/  LDL.LU R24, [R1+0x20c0] ;  /* 0x0020c00001187983 */ /* 0x000f280000300800 */
[----:B------:R1:W-:Y:S04]  /*78ee0*/  STL [R1+0x2038], R26 ;  /* 0x0020381a01007387 */ /* 0x0003e80000100800 */
[----:B------:R1:W-:Y:S02]  /*78ef0*/  LDGSTS.E [R3+0xa800], desc[UR12][R20.64], P1 ;  /* 0x0a80000014037fae */ /* 0x0003e400089a100c */
[----:B-1----:R-:W-:-:S02]  /*78f00*/  MOV R20, R26 ;  /* 0x0000001a00147202 */ /* 0x002fc40000000f00 */
[----:B------:R-:W-:-:S05]  /*78f10*/  IADD3.X R32, PT, PT, R32, UR6, RZ, P0, !PT ;  /* 0x0000000620207c10 */ /* 0x000fca00087fe4ff */
[----:B------:R-:W-:Y:S04]  /*78f20*/  STL [R1+0x2034], R32 ;  /* 0x0020342001007387 */ /* 0x000fe80000100800 */
[----:B------:R-:W-:Y:S04]  /*78f30*/  STL [R1+0x2040], R23 ;  /* 0x0020401701007387 */ /* 0x000fe80000100800 */
[----:B------:R-:W4:Y:S01]  /*78f40*/  LDL.LU R26, [R1+0x20bc] ;  /* 0x0020bc00011a7983 */ /* 0x000f220000300800 */
[----:B------:R-:W-:Y:S01]  /*78f50*/  IMAD.MOV.U32 R21, RZ, RZ, R32 ;  /* 0x000000ffff157224 */ /* 0x000fe200078e0020 */
[----:B------:R-:W-:-:S02]  /*78f60*/  IADD3.X R29, PT, PT, R29, UR6, RZ, P2, !PT ;  /* 0x000000061d1d7c10 */ /* 0x000fc400097fe4ff */
[----:B---3--:R-:W-:Y:S02]  /*78f70*/  IADD3 R25, P0, PT, R25, UR16, RZ ;  /* 0x0000001019197c10 */ /* 0x008fe4000ff1e0ff */
[----:B------:R1:W-:Y:S04]  /*78f80*/  LDGSTS.E [R3+0xa880], desc[UR12][R20.64], P1 ;  /* 0x0a88000014037fae */ /* 0x0003e800089a100c */
[----:B------:R3:W-:Y:S01]  /*78f90*/  STL [R1+0x203c], R29 ;  /* 0x00203c1d01007387 */ /* 0x0007e20000100800 */
[----:B-1----:R-:W-:Y:S01]  /*78fa0*/  IMAD.MOV.U32 R21, RZ, RZ, R29 ;  /* 0x000000ffff157224 */ /* 0x002fe200078e001d */
[----:B------:R-:W-:Y:S02]  /*78fb0*/  MOV R20, R23 ;  /* 0x0000001700147202 */ /* 0x000fe40000000f00 */
[----:B---3--:R-:W3:Y:S04]  /*78fc0*/  LDL.LU R29, [R1+0x20c8] ;  /* 0x0020c800011d7983 */ /* 0x008ee80000300800 */
[----:B------:R-:W3:Y:S04]  /*78fd0*/  LDL.LU R23, [R1+0x2130] ;  /* 0x0021300001177983 */ /* 0x000ee80000300800 */
[----:B------:R1:W-:Y:S04]  /*78fe0*/  STL [R1+0x2048], R25 ;  /* 0x0020481901007387 */ /* 0x0003e80000100800 */
[----:B------:R1:W-:Y:S01]  /*78ff0*/  LDGSTS.E [R3+0xa900], desc[UR12][R20.64], P1 ;  /* 0x0a90000014037fae */ /* 0x0003e200089a100c */
[----:B------:R-:W-:-:S05]  /*79000*/  IADD3.X R27, PT, PT, R27, UR6, RZ, P0, !PT ;  /* 0x000000061b1b7c10 */ /* 0x000fca00087fe4ff */
[----:B------:R1:W-:Y:S04]  /*79010*/  STL [R1+0x2044], R27 ;  /* 0x0020441b01007387 */ /* 0x0003e80000100800 */
[----:B------:R-:W3:Y:S01]  /*79020*/  LDL.LU R34, [R1+0x20c4] ;  /* 0x0020c40001227983 */ /* 0x000ee20000300800 */
[----:B-1----:R-:W-:Y:S01]  /*79030*/  MOV R20, R25 ;  /* 0x0000001900147202 */ /* 0x002fe20000000f00 */
[----:B------:R-:W-:Y:S02]  /*79040*/  IMAD.MOV.U32 R21, RZ, RZ, R27 ;  /* 0x000000ffff157224 */ /* 0x000fe400078e001b */
[----:B------:R-:W3:Y:S01]  /*79050*/  LDL.LU R32, [R1+0x212c] ;  /* 0x00212c0001207983 */ /* 0x000ee20000300800 */
[----:B------:R-:W-:-:S03]  /*79060*/  IADD3 R28, P2, PT, R28, UR16, RZ ;  /* 0x000000101c1c7c10 */ /* 0x000fc6000ff5e0ff */
[----:B------:R-:W3:Y:S04]  /*79070*/  LDL.LU R25, [R1+0x2138] ;  /* 0x0021380001197983 */ /* 0x000ee80000300800 */
[----:B------:R1:W-:Y:S01]  /*79080*/  LDGSTS.E [R3+0xa980], desc[UR12][R20.64], P1 ;  /* 0x0a98000014037fae */ /* 0x0003e200089a100c */
[----:B------:R-:W-:-:S03]  /*79090*/  IADD3 R30, P1, PT, R30, UR16, RZ ;  /* 0x000000101e1e7c10 */ /* 0x000fc6000ff3e0ff */
[----:B------:R-:W3:Y:S04]  /*790a0*/  LDL.LU R27, [R1+0x2140] ;  /* 0x00214000011b7983 */ /* 0x000ee80000300800 */
[----:B------:R-:W-:Y:S01]  /*790b0*/  STL [R1+0x20b0], R30 ;  /* 0x0020b01e01007387 */ /* 0x000fe20000100800 */
[----:B------:R-:W-:-:S05]  /*790c0*/  IADD3.X R31, PT, PT, R31, UR6, RZ, P1, !PT ;  /* 0x000000061f1f7c10 */ /* 0x000fca0008ffe4ff */
[----:B------:R1:W-:Y:S02]  /*790d0*/  STL [R1+0x20ac], R31 ;  /* 0x0020ac1f01007387 */ /* 0x0003e40000100800 */
[----:B-1----:R-:W-:Y:S02]  /*790e0*/  IMAD.MOV.U32 R21, RZ, RZ, R31 ;  /* 0x000000ffff157224 */ /* 0x002fe400078e001f */
[----:B------:R1:W-:Y:S04]  /*790f0*/  STL [R1+0x20b8], R28 ;  /* 0x0020b81c01007387 */ /* 0x0003e80000100800 */
[----:B------:R-:W3:Y:S01]  /*79100*/  LDL.LU R31, [R1+0x2134] ;  /* 0x00213400011f7983 */ /* 0x000ee20000300800 */
[----:B------:R-:W-:-:S04]  /*79110*/  UISETP.GT.AND UP1, UPT, UR18, 0x58, UPT ;  /* 0x000000581200788c */ /* 0x000fc8000bf24270 */
[----:B------:R-:W-:-:S04]  /*79120*/  USEL UR14, URZ, 0x4, !UP1 ;  /* 0x00000004ff0e7887 */ /* 0x000fc8000c800000 */
[----:B------:R-:W-:-:S06]  /*79130*/  USEL UR14, UR14, URZ, !UP0 ;  /* 0x000000ff0e0e7287 */ /* 0x000fcc000c000000 */
[----:B------:R-:W-:Y:S02]  /*79140*/  ISETP.NE.U32.AND P0, PT, RZ, UR14, PT ;  /* 0x0000000eff007c0c */ /* 0x000fe4000bf05070 */
[----:B------:R-:W-:Y:S02]  /*79150*/  MOV R20, R30 ;  /* 0x0000001e00147202 */ /* 0x000fe40000000f00 */
[----:B--2---:R-:W-:Y:S02]  /*79160*/  IADD3.X R33, PT, PT, R33, UR6, RZ, P2, !PT ;  /* 0x0000000621217c10 */ /* 0x004fe400097fe4ff */
[----:B----4-:R-:W-:-:S03]  /*79170*/  IADD3 R24, P1, PT, R24, UR16, RZ ;  /* 0x0000001018187c10 */ /* 0x010fc6000ff3e0ff */
[----:B------:R-:W-:Y:S04]  /*79180*/  STL [R1+0x20b4], R33 ;  /* 0x0020b42101007387 */ /* 0x000fe80000100800 */
[----:B------:R-:W2:Y:S04]  /*79190*/  LDL.LU R30, [R1+0x213c] ;  /* 0x00213c00011e7983 */ /* 0x000ea80000300800 */
[----:B------:R4:W-:Y:S04]  /*791a0*/  LDGSTS.E [R3+0xb000], desc[UR12][R20.64], P0 ;  /* 0x0b00000014037fae */ /* 0x0009e800081a100c */
[----:B------:R1:W-:Y:S01]  /*791b0*/  STL [R1+0x20c0], R24 ;  /* 0x0020c01801007387 */ /* 0x0003e20000100800 */
[----:B----4-:R-:W-:Y:S01]  /*791c0*/  MOV R20, R28 ;  /* 0x0000001c00147202 */ /* 0x010fe20000000f00 */
[----:B------:R-:W-:-:S05]  /*791d0*/  IMAD.MOV.U32 R21, RZ, RZ, R33 ;  /* 0x000000ffff157224 */ /* 0x000fca00078e0021 */
[----:B------:R4:W-:Y:S01]  /*791e0*/  LDGSTS.E [R3+0xb080], desc[UR12][R20.64], P0 ;  /* 0x0b08000014037fae */ /* 0x0009e200081a100c */
[----:B------:R-:W-:Y:S01]  /*791f0*/  UISETP.GT.AND UP1, UPT, UR18, 0x5c, UPT ;  /* 0x0000005c1200788c */ /* 0x000fe2000bf24270 */
[----:B----4-:R-:W-:-:S03]  /*79200*/  MOV R20, R24 ;  /* 0x0000001800147202 */ /* 0x010fc60000000f00 */
[----:B------:R-:W-:-:S04]  /*79210*/  USEL UR14, URZ, 0x4, !UP1 ;  /* 0x00000004ff0e7887 */ /* 0x000fc8000c800000 */
[----:B------:R-:W-:Y:S01]  /*79220*/  USEL UR14, UR14, URZ, !UP0 ;  /* 0x000000ff0e0e7287 */ /* 0x000fe2000c000000 */
[----:B------:R-:W-:-:S05]  /*79230*/  IADD3.X R26, PT, PT, R26, UR6, RZ, P1, !PT ;  /* 0x000000061a1a7c10 */ /* 0x000fca0008ffe4ff */
[----:B------:R4:W-:Y:S04]  /*79240*/  STL [R1+0x20bc], R26 ;  /* 0x0020bc1a01007387 */ /* 0x0009e80000100800 */
[----:B-1----:R-:W2:Y:S04]  /*79250*/  LDL.LU R28, [R1+0x2144] ;  /* 0x00214400011c7983 */ /* 0x002ea80000300800 */
[----:B------:R-:W2:Y:S01]  /*79260*/  LDL.LU R24, [R1+0x2148] ;  /* 0x0021480001187983 */ /* 0x000ea20000300800 */
[----:B------:R-:W-:-:S05]  /*79270*/  IMAD.MOV.U32 R21, RZ, RZ, R26 ;  /* 0x000000ffff157224 */ /* 0x000fca00078e001a */
[----:B------:R1:W-:Y:S04]  /*79280*/  LDGSTS.E [R3+0xb100], desc[UR12][R20.64], P0 ;  /* 0x0b10000014037fae */ /* 0x0003e800081a100c */
[----:B----4-:R-:W4:Y:S04]  /*79290*/  LDL.LU R26, [R1+0x21b0] ;  /* 0x0021b000011a7983 */ /* 0x010f280000300800 */
[----:B------:R-:W4:Y:S01]  /*792a0*/  LDL.LU R33, [R1+0x21b8] ;  /* 0x0021b80001217983 */ /* 0x000f220000300800 */
[----:B---3--:R-:W-:Y:S02]  /*792b0*/  IADD3 R29, P2, PT, R29, UR16, RZ ;  /* 0x000000101d1d7c10 */ /* 0x008fe4000ff5e0ff */
[----:B------:R-:W-:-:S03]  /*792c0*/  IADD3 R23, P3, PT, R23, UR16, RZ ;  /* 0x0000001017177c10 */ /* 0x000fc6000ff7e0ff */
[----:B------:R3:W-:Y:S01]  /*792d0*/  STL [R1+0x20c8], R29 ;  /* 0x0020c81d01007387 */ /* 0x0007e20000100800 */
[----:B-1----:R-:W-:Y:S02]  /*792e0*/  MOV R20, R29 ;  /* 0x0000001d00147202 */ /* 0x002fe40000000f00 */
[----:B------:R-:W-:-:S05]  /*792f0*/  IADD3.X R34, PT, PT, R34, UR6, RZ, P2, !PT ;  /* 0x0000000622227c10 */ /* 0x000fca00097fe4ff */
[----:B------:R1:W-:Y:S04]  /*79300*/  STL [R1+0x20c4], R34 ;  /* 0x0020c42201007387 */ /* 0x0003e80000100800 */
[----:B------:R1:W-:Y:S04]  /*79310*/  STL [R1+0x2130], R23 ;  /* 0x0021301701007387 */ /* 0x0003e80000100800 */
[----:B---3--:R-:W3:Y:S01]  /*79320*/  LDL.LU R29, [R1+0x21ac] ;  /* 0x0021ac00011d7983 */ /* 0x008ee20000300800 */
[----:B------:R-:W-:Y:S01]  /*79330*/  IMAD.MOV.U32 R21, RZ, RZ, R34 ;  /* 0x000000ffff157224 */ /* 0x000fe200078e0022 */
[----:B------:R-:W-:-:S02]  /*79340*/  IADD3.X R32, PT, PT, R32, UR6, RZ, P3, !PT ;  /* 0x0000000620207c10 */ /* 0x000fc40009ffe4ff */
[----:B------:R-:W-:Y:S02]  /*79350*/  ISETP.NE.U32.AND P1, PT, RZ, UR14, PT ;  /* 0x0000000eff007c0c */ /* 0x000fe4000bf25070 */
[----:B------:R1:W-:Y:S04]  /*79360*/  LDGSTS.E [R3+0xb180], desc[UR12][R20.64], P0 ;  /* 0x0b18000014037fae */ /* 0x0003e800081a100c */
[----:B------:R-:W-:Y:S01]  /*79370*/  STL [R1+0x212c], R32 ;  /* 0x00212c2001007387 */ /* 0x000fe20000100800 */
[----:B------:R-:W-:-:S03]  /*79380*/  IADD3 R25, P0, PT, R25, UR16, RZ ;  /* 0x0000001019197c10 */ /* 0x000fc6000ff1e0ff */
[----:B-1----:R-:W3:Y:S01]  /*79390*/  LDL.LU R34, [R1+0x21b4] ;  /* 0x0021b40001227983 */ /* 0x002ee20000300800 */
[----:B------:R-:W-:Y:S02]  /*793a0*/  IADD3 R27, P2, PT, R27, UR16, RZ ;  /* 0x000000101b1b7c10 */ /* 0x000fe4000ff5e0ff */
[----:B------:R-:W-:Y:S01]  /*793b0*/  MOV R20, R23 ;  /* 0x0000001700147202 */ /* 0x000fe20000000f00 */
        /* <DEDUP_REMOVED lines=9> */
[----:B------:R-:W-:-:S05]  /*79450*/  IMAD.MOV.U32 R21, RZ, RZ, R31 ;  /* 0x000000ffff157224 */ /* 0x000fca00078e001f */
[----:B------:R1:W-:Y:S01]  /*79460*/  LDGSTS.E [R3+0xb880], desc[UR12][R20.64], P1 ;  /* 0x0b88000014037fae */ /* 0x0003e200089a100c */
[----:B--2---:R-:W-:Y:S02]  /*79470*/  IADD3.X R30, PT, PT, R30, UR6, RZ, P2, !PT ;  /* 0x000000061e1e7c10 */ /* 0x004fe400097fe4ff */
[----:B-1----:R-:W-:-:S03]  /*79480*/  MOV R20, R27 ;  /* 0x0000001b00147202 */ /* 0x002fc60000000f00 */
[----:B------:R-:W-:Y:S01]  /*79490*/  IMAD.MOV.U32 R21, RZ, RZ, R30 ;  /* 0x000000ffff157224 */ /* 0x000fe200078e001e */
[----:B------:R1:W-:Y:S04]  /*794a0*/  STL [R1+0x213c], R30 ;  /* 0x00213c1e01007387 */ /* 0x0003e80000100800 */
[----:B------:R-:W2:Y:S04]  /*794b0*/  LDL.LU R32, [R1+0x21c4] ;  /* 0x0021c40001207983 */ /* 0x000ea80000300800 */
[----:B------:R-:W2:Y:S01]  /*794c0*/  LDL.LU R31, [R1+0x21c8] ;  /* 0x0021c800011f7983 */ /* 0x000ea20000300800 */
[----:B------:R-:W-:-:S03]  /*794d0*/  UISETP.GT.AND UP1, UPT, UR18, 0x60, UPT ;  /* 0x000000601200788c */ /* 0x000fc6000bf24270 */
[----:B------:R1:W-:Y:S04]  /*794e0*/  LDGSTS.E [R3+0xb900], desc[UR12][R20.64], P1 ;  /* 0x0b90000014037fae */ /* 0x0003e800089a100c */
[----:B-1----:R-:W2:Y:S04]  /*794f0*/  LDL.LU R30, [R1+0x222c] ;  /* 0x00222c00011e7983 */ /* 0x002ea80000300800 */
[----:B------:R-:W2:Y:S01]  /*79500*/  LDL.LU R27, [R1+0x2230] ;  /* 0x00223000011b7983 */ /* 0x000ea20000300800 */
[----:B------:R-:W-:-:S04]  /*79510*/  USEL UR14, URZ, 0x4, !UP1 ;  /* 0x00000004ff0e7887 */ /* 0x000fc8000c800000 */
[----:B------:R-:W-:Y:S01]  /*79520*/  USEL UR14, UR14, URZ, !UP0 ;  /* 0x000000ff0e0e7287 */ /* 0x000fe2000c000000 */
[----:B------:R-:W-:-:S04]  /*79530*/  IADD3 R24, P0, PT, R24, UR16, RZ ;  /* 0x0000001018187c10 */ /* 0x000fc8000ff1e0ff */
[----:B------:R-:W-:Y:S02]  /*79540*/  IADD3.X R28, PT, PT, R28, UR6, RZ, P0, !PT ;  /* 0x000000061c1c7c10 */ /* 0x000fe400087fe4ff */
[----:B------:R-:W-:-:S03]  /*79550*/  MOV R20, R24 ;  /* 0x0000001800147202 */ /* 0x000fc60000000f00 */
[----:B------:R-:W-:-:S05]  /*79560*/  IMAD.MOV.U32 R21, RZ, RZ, R28 ;  /* 0x000000ffff157224 */ /* 0x000fca00078e001c */
[----:B------:R1:W-:Y:S01]  /*79570*/  LDGSTS.E [R3+0xb980], desc[UR12][R20.64], P1 ;  /* 0x0b98000014037fae */ /* 0x0003e200089a100c */
[----:B----4-:R-:W-:-:S03]  /*79580*/  IADD3 R26, P1, PT, R26, UR16, RZ ;  /* 0x000000101a1a7c10 */ /* 0x010fc6000ff3e0ff */
[----:B------:R-:W-:Y:S04]  /*79590*/  STL [R1+0x2148], R24 ;  /* 0x0021481801007387 */ /* 0x000fe80000100800 */
[----:B------:R4:W-:Y:S01]  /*795a0*/  STL [R1+0x2144], R28 ;  /* 0x0021441c01007387 */ /* 0x0009e20000100800 */
[----:B------:R-:W-:Y:S02]  /*795b0*/  IADD3 R33, P2, PT, R33, UR16, RZ ;  /* 0x0000001021217c10 */ /* 0x000fe4000ff5e0ff */
[----:B------:R-:W-:Y:S01]  /*795c0*/  ISETP.NE.U32.AND P0, PT, RZ, UR14, PT ;  /* 0x0000000eff007c0c */ /* 0x000fe2000bf05070 */
[----:B----4-:R-:W4:Y:S04]  /*795d0*/  LDL.LU R28, [R1+0x2238] ;  /* 0x00223800011c7983 */ /* 0x010f280000300800 */
[----:B------:R-:W4:Y:S04]  /*795e0*/  LDL.LU R24, [R1+0x2240] ;  /* 0x0022400001187983 */ /* 0x000f280000300800 */
[----:B------:R-:W-:Y:S01]  /*795f0*/  STL [R1+0x21b0], R26 ;  /* 0x0021b01a01007387 */ /* 0x000fe20000100800 */
[----:B---3--:R-:W-:-:S05]  /*79600*/  IADD3.X R29, PT, PT, R29, UR6, RZ, P1, !PT ;  /* 0x000000061d1d7c10 */ /* 0x008fca0008ffe4ff */
[----:B------:R3:W-:Y:S01]  /*79610*/  STL [R1+0x21ac], R29 ;  /* 0x0021ac1d01007387 */ /* 0x0007e20000100800 */
[----:B-1----:R-:W-:-:S03]  /*79620*/  IMAD.MOV.U32 R21, RZ, RZ, R29 ;  /* 0x000000ffff157224 */ /* 0x002fc600078e001d */
[----:B------:R-:W-:Y:S01]  /*79630*/  STL [R1+0x21b8], R33 ;  /* 0x0021b82101007387 */ /* 0x000fe20000100800 */
[----:B------:R-:W-:Y:S02]  /*79640*/  IADD3.X R34, PT, PT, R34, UR6, RZ, P2, !PT ;  /* 0x0000000622227c10 */ /* 0x000fe400097fe4ff */
[----:B------:R-:W-:Y:S01]  /*79650*/  MOV R20, R26 ;  /* 0x0000001a00147202 */ /* 0x000fe20000000f00 */
[----:B---3--:R-:W3:Y:S04]  /*79660*/  LDL.LU R29, [R1+0x2234] ;  /* 0x00223400011d7983 */ /* 0x008ee80000300800 */
[----:B------:R-:W-:Y:S04]  /*79670*/  STL [R1+0x21b4], R34 ;  /* 0x0021b42201007387 */ /* 0x000fe80000100800 */
[----:B------:R-:W3:Y:S04]  /*79680*/  LDL.LU R26, [R1+0x223c] ;  /* 0x00223c00011a7983 */ /* 0x000ee80000300800 */
[----:B------:R1:W-:Y:S01]  /*79690*/  LDGSTS.E [R3+0xc000], desc[UR12][R20.64], P0 ;  /* 0x0c00000014037fae */ /* 0x0003e200081a100c */
[----:B------:R-:W-:-:S05]  /*796a0*/  IADD3 R23, P1, PT, R23, UR16, RZ ;  /* 0x0000001017177c10 */ /* 0x000fca000ff3e0ff */
[----:B------:R-:W-:Y:S01]  /*796b0*/  STL [R1+0x21c0], R23 ;  /* 0x0021c01701007387 */ /* 0x000fe20000100800 */
[----:B-1----:R-:W-:Y:S01]  /*796c0*/  MOV R20, R33 ;  /* 0x0000002100147202 */ /* 0x002fe20000000f00 */
[----:B------:R-:W-:-:S05]  /*796d0*/  IMAD.MOV.U32 R21, RZ, RZ, R34 ;  /* 0x000000ffff157224 */ /* 0x000fca00078e0022 */
[----:B------:R1:W-:Y:S02]  /*796e0*/  LDGSTS.E [R3+0xc080], desc[UR12][R20.64], P0 ;  /* 0x0c08000014037fae */ /* 0x0003e400081a100c */
[----:B-1----:R-:W-:Y:S02]  /*796f0*/  MOV R20, R23 ;  /* 0x0000001700147202 */ /* 0x002fe40000000f00 */
[----:B------:R-:W-:-:S05]  /*79700*/  IADD3.X R25, PT, PT, R25, UR6, RZ, P1, !PT ;  /* 0x0000000619197c10 */ /* 0x000fca0008ffe4ff */
[----:B------:R1:W-:Y:S01]  /*79710*/  STL [R1+0x21bc], R25 ;  /* 0x0021bc1901007387 */ /* 0x0003e20000100800 */
[----:B------:R-:W-:Y:S01]  /*79720*/  IMAD.MOV.U32 R21, RZ, RZ, R25 ;  /* 0x000000ffff157224 */ /* 0x000fe200078e0019 */
[----:B------:R-:W-:Y:S02]  /*79730*/  UISETP.GT.AND UP1, UPT, UR18, 0x64, UPT ;  /* 0x000000641200788c */ /* 0x000fe4000bf24270 */
[----:B-1----:R-:W3:Y:S04]  /*79740*/  LDL.LU R25, [R1+0x2244] ;  /* 0x0022440001197983 */ /* 0x002ee80000300800 */
[----:B------:R-:W3:Y:S01]  /*79750*/  LDL.LU R23, [R1+0x2248] ;  /* 0x0022480001177983 */ /* 0x000ee20000300800 */
[----:B------:R-:W-:-:S03]  /*79760*/  USEL UR14, URZ, 0x4, !UP1 ;  /* 0x00000004ff0e7887 */ /* 0x000fc6000c800000 */
[----:B------:R1:W-:Y:S01]  /*79770*/  LDGSTS.E [R3+0xc100], desc[UR12][R20.64], P0 ;  /* 0x0c10000014037fae */ /* 0x0003e200081a100c */
[----:B--2---:R-:W-:Y:S01]  /*79780*/  IADD3 R31, P2, PT, R31, UR16, RZ ;  /* 0x000000101f1f7c10 */ /* 0x004fe2000ff5e0ff */
[----:B------:R-:W-:-:S03]  /*79790*/  USEL UR14, UR14, URZ, !UP0 ;  /* 0x000000ff0e0e7287 */ /* 0x000fc6000c000000 */
[----:B------:R-:W-:Y:S01]  /*797a0*/  IADD3.X R32, PT, PT, R32, UR6, RZ, P2, !PT ;  /* 0x0000000620207c10 */ /* 0x000fe200097fe4ff */
[----:B------:R-:W-:Y:S01]  /*797b0*/  STL [R1+0x21c8], R31 ;  /* 0x0021c81f01007387 */ /* 0x000fe20000100800 */
[----:B------:R-:W-:-:S03]  /*797c0*/  IADD3 R27, P3, PT, R27, UR16, RZ ;  /* 0x000000101b1b7c10 */ /* 0x000fc6000ff7e0ff */
[----:B------:R-:W-:Y:S01]  /*797d0*/  STL [R1+0x21c4], R32 ;  /* 0x0021c42001007387 */ /* 0x000fe20000100800 */
[----:B-1----:R-:W-:Y:S02]  /*797e0*/  MOV R20, R31 ;  /* 0x0000001f00147202 */ /* 0x002fe40000000f00 */
[----:B------:R-:W-:Y:S01]  /*797f0*/  IADD3.X R30, PT, PT, R30, UR6, RZ, P3, !PT ;  /* 0x000000061e1e7c10 */ /* 0x000fe20009ffe4ff */
[----:B------:R-:W-:Y:S01]  /*79800*/  IMAD.MOV.U32 R21, RZ, RZ, R32 ;  /* 0x000000ffff157224 */ /* 0x000fe200078e0020 */
[----:B------:R1:W-:Y:S04]  /*79810*/  STL [R1+0x2230], R27 ;  /* 0x0022301b01007387 */ /* 0x0003e80000100800 */
[----:B------:R-:W2:Y:S01]  /*79820*/  LDL.LU R35, [R1+0x22b0] ;  /* 0x0022b00001237983 */ /* 0x000ea20000300800 */
[----:B------:R-:W-:-:S03]  /*79830*/  ISETP.NE.U32.AND P1, PT, RZ, UR14, PT ;  /* 0x0000000eff007c0c */ /* 0x000fc6000bf25070 */
        /* <DEDUP_REMOVED lines=13> */
[----:B---3--:R-:W-:Y:S02]  /*79910*/  IADD3.X R29, PT, PT, R29, UR6, RZ, P0, !PT ;  /* 0x000000061d1d7c10 */ /* 0x008fe400087fe4ff */
[----:B------:R-:W-:-:S03]  /*79920*/  IADD3.X R26, PT, PT, R26, UR6, RZ, P2, !PT ;  /* 0x000000061a1a7c10 */ /* 0x000fc600097fe4ff */
[----:B------:R-:W-:Y:S04]  /*79930*/  STL [R1+0x2234], R29 ;  /* 0x0022341d01007387 */ /* 0x000fe80000100800 */
[----:B------:R1:W-:Y:S04]  /*79940*/  STL [R1+0x2240], R24 ;  /* 0x0022401801007387 */ /* 0x0003e80000100800 */
[----:B----4-:R-:W3:Y:S01]  /*79950*/  LDL.LU R28, [R1+0x22bc] ;  /* 0x0022bc00011c7983 */ /* 0x010ee20000300800 */
[----:B------:R-:W-:-:S03]  /*79960*/  IMAD.MOV.U32 R21, RZ, RZ, R29 ;  /* 0x000000ffff157224 */ /* 0x000fc600078e001d */
[----:B------:R4:W-:Y:S04]  /*79970*/  STL [R1+0x223c], R26 ;  /* 0x00223c1a01007387 */ /* 0x0009e80000100800 */
[----:B------:R-:W3:Y:S04]  /*79980*/  LDL.LU R32, [R1+0x22c4] ;  /* 0x0022c40001207983 */ /* 0x000ee80000300800 */
[----:B------:R1:W-:Y:S02]  /*79990*/  LDGSTS.E [R3+0xc880], desc[UR12][R20.64], P1 ;  /* 0x0c88000014037fae */ /* 0x0003e400089a100c */
[----:B-1----:R-:W-:-:S02]  /*799a0*/  MOV R20, R24 ;  /* 0x0000001800147202 */ /* 0x002fc40000000f00 */
[----:B------:R-:W3:Y:S04]  /*799b0*/  LDL.LU R24, [R1+0x22c8] ;  /* 0x0022c80001187983 */ /* 0x000ee80000300800 */
[----:B------:R-:W3:Y:S04]  /*799c0*/  LDL.LU R31, [R1+0x232c] ;  /* 0x00232c00011f7983 */ /* 0x000ee80000300800 */
[----:B------:R-:W3:Y:S01]  /*799d0*/  LDL.LU R30, [R1+0x2330] ;  /* 0x00233000011e7983 */ /* 0x000ee20000300800 */
[----:B------:R-:W-:-:S05]  /*799e0*/  IMAD.MOV.U32 R21, RZ, RZ, R26 ;  /* 0x000000ffff157224 */ /* 0x000fca00078e001a */
[----:B------:R1:W-:Y:S01]  /*799f0*/  LDGSTS.E [R3+0xc900], desc[UR12][R20.64], P1 ;  /* 0x0c90000014037fae */ /* 0x0003e200089a100c */
[----:B------:R-:W-:-:S04]  /*79a00*/  IADD3 R23, P0, PT, R23, UR16, RZ ;  /* 0x0000001017177c10 */ /* 0x000fc8000ff1e0ff */
[----:B------:R-:W-:Y:S01]  /*79a10*/  IADD3.X R25, PT, PT, R25, UR6, RZ, P0, !PT ;  /* 0x0000000619197c10 */ /* 0x000fe200087fe4ff */
[----:B------:R-:W-:Y:S04]  /*79a20*/  STL [R1+0x2248], R23 ;  /* 0x0022481701007387 */ /* 0x000fe80000100800 */
[----:B------:R1:W-:Y:S04]  /*79a30*/  STL [R1+0x2244], R25 ;  /* 0x0022441901007387 */ /* 0x0003e80000100800 */
[----:B------:R-:W3:Y:S04]  /*79a40*/  LDL.LU R29, [R1+0x2334] ;  /* 0x00233400011d7983 */ /* 0x000ee80000300800 */
[----:B----4-:R-:W4:Y:S01]  /*79a50*/  LDL.LU R26, [R1+0x2338] ;  /* 0x00233800011a7983 */ /* 0x010f220000300800 */
[----:B-1----:R-:W-:Y:S01]  /*79a60*/  IMAD.MOV.U32 R21, RZ, RZ, R25 ;  /* 0x000000ffff157224 */ /* 0x002fe200078e0019 */
[----:B------:R-:W-:Y:S01]  /*79a70*/  MOV R20, R23 ;  /* 0x0000001700147202 */ /* 0x000fe20000000f00 */
[----:B------:R-:W-:Y:S01]  /*79a80*/  UISETP.GT.AND UP1, UPT, UR18, 0x68, UPT ;  /* 0x000000681200788c */ /* 0x000fe2000bf24270 */
[----:B------:R-:W4:Y:S04]  /*79a90*/  LDL.LU R25, [R1+0x233c] ;  /* 0x00233c0001197983 */ /* 0x000f280000300800 */
[----:B------:R-:W4:Y:S01]  /*79aa0*/  LDL.LU R23, [R1+0x2340] ;  /* 0x0023400001177983 */ /* 0x000f220000300800 */
[----:B------:R-:W-:-:S03]  /*79ab0*/  USEL UR14, URZ, 0x4, !UP1 ;  /* 0x00000004ff0e7887 */ /* 0x000fc6000c800000 */
[----:B------:R1:W-:Y:S01]  /*79ac0*/  LDGSTS.E [R3+0xc980], desc[UR12][R20.64], P1 ;  /* 0x0c98000014037fae */ /* 0x0003e200089a100c */
[----:B------:R-:W-:Y:S01]  /*79ad0*/  USEL UR14, UR14, URZ, !UP0 ;  /* 0x000000ff0e0e7287 */ /* 0x000fe2000c000000 */
[----:B--2---:R-:W-:-:S05]  /*79ae0*/  IADD3 R35, P1, PT, R35, UR16, RZ ;  /* 0x0000001023237c10 */ /* 0x004fca000ff3e0ff */
[----:B------:R-:W-:Y:S02]  /*79af0*/  ISETP.NE.U32.AND P0, PT, RZ, UR14, PT ;  /* 0x0000000eff007c0c */ /* 0x000fe4000bf05070 */
[----:B------:R-:W-:Y:S02]  /*79b00*/  IADD3.X R36, PT, PT, R36, UR6, RZ, P1, !PT ;  /* 0x0000000624247c10 */ /* 0x000fe40008ffe4ff */
[----:B------:R-:W-:Y:S02]  /*79b10*/  IADD3 R33, P2, PT, R33, UR16, RZ ;  /* 0x0000001021217c10 */ /* 0x000fe4000ff5e0ff */
[----:B-1----:R-:W-:Y:S01]  /*79b20*/  MOV R20, R35 ;  /* 0x0000002300147202 */ /* 0x002fe20000000f00 */
[----:B------:R-:W-:Y:S01]  /*79b30*/  IMAD.MOV.U32 R21, RZ, RZ, R36 ;  /* 0x000000ffff157224 */ /* 0x000fe200078e0024 */
[----:B------:R-:W-:Y:S02]  /*79b40*/  IADD3.X R34, PT, PT, R34, UR6, RZ, P2, !PT ;  /* 0x0000000622227c10 */ /* 0x000fe400097fe4ff */
[----:B------:R-:W-:-:S03]  /*79b50*/  IADD3 R27, P1, PT, R27, UR16, RZ ;  /* 0x000000101b1b7c10 */ /* 0x000fc6000ff3e0ff */
[----:B------:R1:W-:Y:S04]  /*79b60*/  LDGSTS.E [R3+0xd000], desc[UR12][R20.64], P0 ;  /* 0x0d00000014037fae */ /* 0x0003e800081a100c */
[----:B------:R-:W-:Y:S04]  /*79b70*/  STL [R1+0x22b0], R35 ;  /* 0x0022b02301007387 */ /* 0x000fe80000100800 */
[----:B------:R-:W-:Y:S04]  /*79b80*/  STL [R1+0x22ac], R36 ;  /* 0x0022ac2401007387 */ /* 0x000fe80000100800 */
[----:B------:R-:W-:Y:S04]  /*79b90*/  STL [R1+0x22b8], R33 ;  /* 0x0022b82101007387 */ /* 0x000fe80000100800 */
[----:B------:R-:W-:Y:S04]  /*79ba0*/  STL [R1+0x22b4], R34 ;  /* 0x0022b42201007387 */ /* 0x000fe80000100800 */
[----:B------:R-:W-:Y:S01]  /*79bb0*/  STL [R1+0x22c0], R27 ;  /* 0x0022c01b01007387 */ /* 0x000fe20000100800 */
[----:B------:R-:W-:Y:S01]  /*79bc0*/  UISETP.GT.AND UP1, UPT, UR18, 0x6c, UPT ;  /* 0x0000006c1200788c */ /* 0x000fe2000bf24270 */
[----:B-1----:R-:W-:Y:S01]  /*79bd0*/  MOV R20, R33 ;  /* 0x0000002100147202 */ /* 0x002fe20000000f00 */
[----:B------:R-:W-:-:S05]  /*79be0*/  IMAD.MOV.U32 R21, RZ, RZ, R34 ;  /* 0x000000ffff157224 */ /* 0x000fca00078e0022 */
[----:B------:R1:W-:Y:S01]  /*79bf0*/  LDGSTS.E [R3+0xd080], desc[UR12][R20.64], P0 ;  /* 0x0d08000014037fae */ /* 0x0003e200081a100c */
[----:B------:R-:W-:-:S04]  /*79c00*/  USEL UR14, URZ, 0x4, !UP1 ;  /* 0x00000004ff0e7887 */ /* 0x000fc8000c800000 */
[----:B------:R-:W-:Y:S01]  /*79c10*/  USEL UR14, UR14, URZ, !UP0 ;  /* 0x000000ff0e0e7287 */ /* 0x000fe2000c000000 */
[----:B-1----:R-:W-:Y:S02]  /*79c20*/  MOV R20, R27 ;  /* 0x0000001b00147202 */ /* 0x002fe40000000f00 */
[----:B---3--:R-:W-:-:S05]  /*79c30*/  IADD3.X R28, PT, PT, R28, UR6, RZ, P1, !PT ;  /* 0x000000061c1c7c10 */ /* 0x008fca0008ffe4ff */
        /* <DEDUP_REMOVED lines=8> */
[----:B------:R-:W-:Y:S02]  /*79cc0*/  IADD3 R30, P3, PT, R30, UR16, RZ ;  /* 0x000000101e1e7c10 */ /* 0x000fe4000ff7e0ff */
[----:B--2---:R-:W-:Y:S01]  /*79cd0*/  MOV R20, R24 ;  /* 0x0000001800147202 */ /* 0x004fe20000000f00 */
[----:B------:R1:W-:Y:S01]  /*79ce0*/  STL [R1+0x22c8], R24 ;  /* 0x0022c81801007387 */ /* 0x0003e20000100800 */
[----:B------:R-:W-:Y:S01]  /*79cf0*/  IMAD.MOV.U32 R21, RZ, RZ, R32 ;  /* 0x000000ffff157224 */ /* 0x000fe200078e0020 */
[----:B------:R-:W-:Y:S02]  /*79d00*/  IADD3.X R31, PT, PT, R31, UR6, RZ, P3, !PT ;  /* 0x000000061f1f7c10 */ /* 0x000fe40009ffe4ff */
[----:B------:R-:W-:Y:S04]  /*79d10*/  STL [R1+0x22c4], R32 ;  /* 0x0022c42001007387 */ /* 0x000fe80000100800 */
[----:B------:R-:W-:Y:S04]  /*79d20*/  STL [R1+0x2330], R30 ;  /* 0x0023301e01007387 */ /* 0x000fe80000100800 */
[----:B------:R-:W2:Y:S04]  /*79d30*/  LDL.LU R35, [R1+0x23b0] ;  /* 0x0023b00001237983 */ /* 0x000ea80000300800 */
[----:B------:R4:W-:Y:S04]  /*79d40*/  LDGSTS.E [R3+0xd180], desc[UR12][R20.64], P0 ;  /* 0x0d18000014037fae */ /* 0x0009e800081a100c */
[----:B------:R-:W-:Y:S04]  /*79d50*/  STL [R1+0x232c], R31 ;  /* 0x00232c1f01007387 */ /* 0x000fe80000100800 */
[----:B-1----:R-:W2:Y:S04]  /*79d60*/  LDL.LU R24, [R1+0x23b8] ;  /* 0x0023b80001187983 */ /* 0x002ea80000300800 */
[----:B------:R-:W2:Y:S04]  /*79d70*/  LDL.LU R36, [R1+0x23ac] ;  /* 0x0023ac0001247983 */ /* 0x000ea80000300800 */
[----:B------:R-:W2:Y:S01]  /*79d80*/  LDL.LU R34, [R1+0x23b4] ;  /* 0x0023b40001227983 */ /* 0x000ea20000300800 */
[----:B----4-:R-:W-:Y:S01]  /*79d90*/  MOV R20, R30 ;  /* 0x0000001e00147202 */ /* 0x010fe20000000f00 */
        /* <DEDUP_REMOVED lines=11> */
[----:B------:R1:W-:Y:S04]  /*79e50*/  STL [R1+0x233c], R25 ;  /* 0x00233c1901007387 */ /* 0x0003e80000100800 */
[----:B------:R-:W4:Y:S01]  /*79e60*/  LDL.LU R33, [R1+0x23bc] ;  /* 0x0023bc0001217983 */ /* 0x000f220000300800 */
[----:B------:R-:W-:-:S03]  /*79e70*/  IMAD.MOV.U32 R21, RZ, RZ, R29 ;  /* 0x000000ffff157224 */ /* 0x000fc600078e001d */
[----:B------:R-:W4:Y:S04]  /*79e80*/  LDL.LU R32, [R1+0x23c4] ;  /* 0x0023c40001207983 */ /* 0x000f280000300800 */
[----:B------:R1:W-:Y:S02]  /*79e90*/  LDGSTS.E [R3+0xd880], desc[UR12][R20.64], P1 ;  /* 0x0d88000014037fae */ /* 0x0003e400089a100c */
[----:B-1----:R-:W-:Y:S02]  /*79ea0*/  MOV R20, R23 ;  /* 0x0000001700147202 */ /* 0x002fe40000000f00 */
[----:B------:R-:W4:Y:S01]  /*79eb0*/  LDL.LU R23, [R1+0x23c8] ;  /* 0x0023c80001177983 */ /* 0x000f220000300800 */
[----:B------:R-:W-:-:S03]  /*79ec0*/  IMAD.MOV.U32 R21, RZ, RZ, R25 ;  /* 0x000000ffff157224 */ /* 0x000fc600078e0019 */
[----:B------:R-:W4:Y:S04]  /*79ed0*/  LDL.LU R31, [R1+0x242c] ;  /* 0x00242c00011f7983 */ /* 0x000f280000300800 */
[----:B------:R-:W4:Y:S01]  /*79ee0*/  LDL.LU R25, [R1+0x2430] ;  /* 0x0024300001197983 */ /* 0x000f220000300800 */
[----:B------:R-:W-:-:S03]  /*79ef0*/  UISETP.GT.AND UP1, UPT, UR18, 0x70, UPT ;  /* 0x000000701200788c */ /* 0x000fc6000bf24270 */
[----:B------:R1:W-:Y:S01]  /*79f00*/  LDGSTS.E [R3+0xd900], desc[UR12][R20.64], P1 ;  /* 0x0d90000014037fae */ /* 0x0003e200089a100c */
[----:B------:R-:W-:-:S04]  /*79f10*/  USEL UR14, URZ, 0x4, !UP1 ;  /* 0x00000004ff0e7887 */ /* 0x000fc8000c800000 */
[----:B------:R-:W-:Y:S01]  /*79f20*/  USEL UR14, UR14, URZ, !UP0 ;  /* 0x000000ff0e0e7287 */ /* 0x000fe2000c000000 */
[----:B---3--:R-:W-:-:S04]  /*79f30*/  IADD3 R27, P0, PT, R27, UR16, RZ ;  /* 0x000000101b1b7c10 */ /* 0x008fc8000ff1e0ff */
[----:B------:R-:W-:Y:S02]  /*79f40*/  IADD3.X R28, PT, PT, R28, UR6, RZ, P0, !PT ;  /* 0x000000061c1c7c10 */ /* 0x000fe400087fe4ff */
[----:B-1----:R-:W-:-:S03]  /*79f50*/  MOV R20, R27 ;  /* 0x0000001b00147202 */ /* 0x002fc60000000f00 */
[----:B------:R-:W-:Y:S01]  /*79f60*/  IMAD.MOV.U32 R21, RZ, RZ, R28 ;  /* 0x000000ffff157224 */ /* 0x000fe200078e001c */
[----:B------:R-:W-:-:S04]  /*79f70*/  ISETP.NE.U32.AND P0, PT, RZ, UR14, PT ;  /* 0x0000000eff007c0c */ /* 0x000fc8000bf05070 */
[----:B------:R1:W-:Y:S01]  /*79f80*/  LDGSTS.E [R3+0xd980], desc[UR12][R20.64], P1 ;  /* 0x0d98000014037fae */ /* 0x0003e200089a100c */
[----:B--2---:R-:W-:-:S03]  /*79f90*/  IADD3 R35, P1, PT, R35, UR16, RZ ;  /* 0x0000001023237c10 */ /* 0x004fc6000ff3e0ff */
[----:B------:R-:W-:Y:S04]  /*79fa0*/  STL [R1+0x2348], R27 ;  /* 0x0023481b01007387 */ /* 0x000fe80000100800 */
[----:B------:R2:W-:Y:S04]  /*79fb0*/  STL [R1+0x2344], R28 ;  /* 0x0023441c01007387 */ /* 0x0005e80000100800 */
[----:B------:R-:W3:Y:S01]  /*79fc0*/  LDL.LU R30, [R1+0x2434] ;  /* 0x00243400011e7983 */ /* 0x000ee20000300800 */
[----:B------:R-:W-:Y:S02]  /*79fd0*/  IADD3.X R36, PT, PT, R36, UR6, RZ, P1, !PT ;  /* 0x0000000624247c10 */ /* 0x000fe40008ffe4ff */
[----:B------:R-:W-:-:S02]  /*79fe0*/  IADD3 R24, P2, PT, R24, UR16, RZ ;  /* 0x0000001018187c10 */ /* 0x000fc4000ff5e0ff */
[----:B-1----:R-:W-:Y:S01]  /*79ff0*/  MOV R20, R35 ;  /* 0x0000002300147202 */ /* 0x002fe20000000f00 */
[----:B------:R-:W-:Y:S01]  /*7a000*/  IMAD.MOV.U32 R21, RZ, RZ, R36 ;  /* 0x000000ffff157224 */ /* 0x000fe200078e0024 */
[----:B--2---:R-:W2:Y:S01]  /*7a010*/  LDL.LU R28, [R1+0x2438] ;  /* 0x00243800011c7983 */ /* 0x004ea20000300800 */
[----:B------:R-:W-:-:S03]  /*7a020*/  IADD3.X R34, PT, PT, R34, UR6, RZ, P2, !PT ;  /* 0x0000000622227c10 */ /* 0x000fc600097fe4ff */
[----:B------:R-:W3:Y:S04]  /*7a030*/  LDL.LU R29, [R1+0x243c] ;  /* 0x00243c00011d7983 */ /* 0x000ee80000300800 */
[----:B------:R-:W3:Y:S04]  /*7a040*/  LDL.LU R27, [R1+0x2440] ;  /* 0x00244000011b7983 */ /* 0x000ee80000300800 */
[----:B------:R-:W-:Y:S04]  /*7a050*/  STL [R1+0x23b0], R35 ;  /* 0x0023b02301007387 */ /* 0x000fe80000100800 */
        /* <DEDUP_REMOVED lines=8> */
[----:B----4-:R-:W-:-:S04]  /*7a0e0*/  IADD3 R26, P1, PT, R26, UR16, RZ ;  /* 0x000000101a1a7c10 */ /* 0x010fc8000ff3e0ff */
[----:B------:R-:W-:Y:S01]  /*7a0f0*/  IADD3.X R33, PT, PT, R33, UR6, RZ, P1, !PT ;  /* 0x0000000621217c10 */ /* 0x000fe20008ffe4ff */
[----:B------:R4:W-:Y:S01]  /*7a100*/  STL [R1+0x23c0], R26 ;  /* 0x0023c01a01007387 */ /* 0x0009e20000100800 */
[----:B-1----:R-:W-:-:S03]  /*7a110*/  MOV R20, R26 ;  /* 0x0000001a00147202 */ /* 0x002fc60000000f00 */
[----:B------:R-:W-:Y:S04]  /*7a120*/  STL [R1+0x23bc], R33 ;  /* 0x0023bc2101007387 */ /* 0x000fe80000100800 */
[----:B----4-:R-:W4:Y:S01]  /*7a130*/  LDL.LU R26, [R1+0x2444] ;  /* 0x00244400011a7983 */ /* 0x010f220000300800 */
[----:B------:R-:W-:-:S05]  /*7a140*/  IMAD.MOV.U32 R21, RZ, RZ, R33 ;  /* 0x000000ffff157224 */ /* 0x000fca00078e0021 */
[----:B------:R1:W-:Y:S01]  /*7a150*/  LDGSTS.E [R3+0xe100], desc[UR12][R20.64], P0 ;  /* 0x0e10000014037fae */ /* 0x0003e200081a100c */
[----:B------:R-:W-:Y:S02]  /*7a160*/  IADD3 R23, P2, PT, R23, UR16, RZ ;  /* 0x0000001017177c10 */ /* 0x000fe4000ff5e0ff */
[----:B------:R-:W-:Y:S02]  /*7a170*/  IADD3 R25, P3, PT, R25, UR16, RZ ;  /* 0x0000001019197c10 */ /* 0x000fe4000ff7e0ff */
[----:B------:R-:W-:Y:S01]  /*7a180*/  IADD3.X R32, PT, PT, R32, UR6, RZ, P2, !PT ;  /* 0x0000000620207c10 */ /* 0x000fe200097fe4ff */
[----:B------:R1:W-:Y:S01]  /*7a190*/  STL [R1+0x23c8], R23 ;  /* 0x0023c81701007387 */ /* 0x0003e20000100800 */
[----:B------:R-:W-:-:S03]  /*7a1a0*/  IADD3.X R31, PT, PT, R31, UR6, RZ, P3, !PT ;  /* 0x000000061f1f7c10 */ /* 0x000fc60009ffe4ff */
[----:B------:R-:W-:Y:S04]  /*7a1b0*/  STL [R1+0x23c4], R32 ;  /* 0x0023c42001007387 */ /* 0x000fe80000100800 */
[----:B------:R1:W-:Y:S04]  /*7a1c0*/  STL [R1+0x2430], R25 ;  /* 0x0024301901007387 */ /* 0x0003e80000100800 */
[----:B------:R-:W4:Y:S01]  /*7a1d0*/  LDL.LU R35, [R1+0x24b0] ;  /* 0x0024b00001237983 */ /* 0x000f220000300800 */
[----:B-1----:R-:W-:-:S03]  /*7a1e0*/  MOV R20, R23 ;  /* 0x0000001700147202 */ /* 0x002fc60000000f00 */
[----:B------:R-:W-:Y:S01]  /*7a1f0*/  STL [R1+0x242c], R31 ;  /* 0x00242c1f01007387 */ /* 0x000fe20000100800 */
[----:B------:R-:W-:-:S03]  /*7a200*/  IMAD.MOV.U32 R21, RZ, RZ, R32 ;  /* 0x000000ffff157224 */ /* 0x000fc600078e0020 */
[----:B------:R-:W4:Y:S04]  /*7a210*/  LDL.LU R23, [R1+0x24b8] ;  /* 0x0024b80001177983 */ /* 0x000f280000300800 */
[----:B------:R-:W4:Y:S04]  /*7a220*/  LDL.LU R36, [R1+0x24ac] ;  /* 0x0024ac0001247983 */ /* 0x000f280000300800 */
[----:B------:R1:W-:Y:S02]  /*7a230*/  LDGSTS.E [R3+0xe180], desc[UR12][R20.64], P0 ;  /* 0x0e18000014037fae */ /* 0x0003e400081a100c */
[----:B-1----:R-:W-:-:S02]  /*7a240*/  MOV R20, R25 ;  /* 0x0000001900147202 */ /* 0x002fc40000000f00 */
[----:B------:R-:W4:Y:S01]  /*7a250*/  LDL.LU R25, [R1+0x24b4] ;  /* 0x0024b40001197983 */ /* 0x000f220000300800 */
[----:B------:R-:W-:-:S04]  /*7a260*/  UISETP.GT.AND UP1, UPT, UR18, 0x74, UPT ;  /* 0x000000741200788c */ /* 0x000fc8000bf24270 */
[----:B------:R-:W-:-:S04]  /*7a270*/  USEL UR14, URZ, 0x4, !UP1 ;  /* 0x00000004ff0e7887 */ /* 0x000fc8000c800000 */
[----:B------:R-:W-:-:S06]  /*7a280*/  USEL UR14, UR14, URZ, !UP0 ;  /* 0x000000ff0e0e7287 */ /* 0x000fcc000c000000 */
[----:B------:R-:W-:Y:S01]  /*7a290*/  ISETP.NE.U32.AND P1, PT, RZ, UR14, PT ;  /* 0x0000000eff007c0c */ /* 0x000fe2000bf25070 */
[----:B------:R-:W-:-:S12]  /*7a2a0*/  IMAD.MOV.U32 R21, RZ, RZ, R31 ;  /* 0x000000ffff157224 */ /* 0x000fd800078e001f */
[----:B------:R1:W-:Y:S01]  /*7a2b0*/  LDGSTS.E [R3+0xe800], desc[UR12][R20.64], P1 ;  /* 0x0e80000014037fae */ /* 0x0003e200089a100c */
[----:B------:R-:W-:-:S04]  /*7a2c0*/  UISETP.GT.AND UP1, UPT, UR18, 0x78, UPT ;  /* 0x000000781200788c */ /* 0x000fc8000bf24270 */
[----:B------:R-:W-:-:S04]  /*7a2d0*/  USEL UR14, URZ, 0x4, !UP1 ;  /* 0x00000004ff0e7887 */ /* 0x000fc8000c800000 */
[----:B------:R-:W-:Y:S01]  /*7a2e0*/  USEL UR14, UR14, URZ, !UP0 ;  /* 0x000000ff0e0e7287 */ /* 0x000fe2000c000000 */
[----:B--2---:R-:W-:Y:S02]  /*7a2f0*/  IADD3 R28, P0, PT, R28, UR16, RZ ;  /* 0x000000101c1c7c10 */ /* 0x004fe4000ff1e0ff */
[----:B---3--:R-:W-:Y:S02]  /*7a300*/  IADD3 R27, P2, PT, R27, UR16, RZ ;  /* 0x000000101b1b7c10 */ /* 0x008fe4000ff5e0ff */
[----:B------:R-:W-:Y:S01]  /*7a310*/  IADD3.X R30, PT, PT, R30, UR6, RZ, P0, !PT ;  /* 0x000000061e1e7c10 */ /* 0x000fe200087fe4ff */
[----:B------:R2:W-:Y:S01]  /*7a320*/  STL [R1+0x2438], R28 ;  /* 0x0024381c01007387 */ /* 0x0005e20000100800 */
[----:B-1----:R-:W-:Y:S02]  /*7a330*/  MOV R20, R28 ;  /* 0x0000001c00147202 */ /* 0x002fe40000000f00 */
[----:B------:R-:W-:Y:S01]  /*7a340*/  IADD3.X R29, PT, PT, R29, UR6, RZ, P2, !PT ;  /* 0x000000061d1d7c10 */ /* 0x000fe200097fe4ff */
[----:B------:R1:W-:Y:S04]  /*7a350*/  STL [R1+0x2434], R30 ;  /* 0x0024341e01007387 */ /* 0x0003e80000100800 */
[----:B------:R-:W-:Y:S01]  /*7a360*/  STL [R1+0x2440], R27 ;  /* 0x0024401b01007387 */ /* 0x000fe20000100800 */
[----:B------:R-:W-:-:S03]  /*7a370*/  IMAD.MOV.U32 R21, RZ, RZ, R30 ;  /* 0x000000ffff157224 */ /* 0x000fc600078e001e */
[----:B--2---:R-:W2:Y:S04]  /*7a380*/  LDL.LU R28, [R1+0x24c0] ;  /* 0x0024c000011c7983 */ /* 0x004ea80000300800 */
[----:B------:R3:W-:Y:S04]  /*7a390*/  STL [R1+0x243c], R29 ;  /* 0x00243c1d01007387 */ /* 0x0007e80000100800 */
[----:B------:R3:W-:Y:S04]  /*7a3a0*/  LDGSTS.E [R3+0xe880], desc[UR12][R20.64], P1 ;  /* 0x0e88000014037fae */ /* 0x0007e800089a100c */
[----:B-1----:R-:W2:Y:S01]  /*7a3b0*/  LDL.LU R30, [R1+0x24bc] ;  /* 0x0024bc00011e7983 */ /* 0x002ea20000300800 */
[----:B------:R-:W-:-:S03]  /*7a3c0*/  IADD3 R24, P0, PT, R24, UR16, RZ ;  /* 0x0000001018187c10 */ /* 0x000fc6000ff1e0ff */
[----:B------:R-:W2:Y:S04]  /*7a3d0*/  LDL.LU R33, [R1+0x24c8] ;  /* 0x0024c80001217983 */ /* 0x000ea80000300800 */
[----:B------:R-:W2:Y:S04]  /*7a3e0*/  LDL.LU R31, [R1+0x2530] ;  /* 0x00253000011f7983 */ /* 0x000ea80000300800 */
[----:B------:R1:W-:Y:S01]  /*7a3f0*/  STL [R1+0x2448], R24 ;  /* 0x0024481801007387 */ /* 0x0003e20000100800 */
[----:B---3--:R-:W-:Y:S01]  /*7a400*/  MOV R20, R27 ;  /* 0x0000001b00147202 */ /* 0x008fe20000000f00 */
[----:B------:R-:W-:-:S05]  /*7a410*/  IMAD.MOV.U32 R21, RZ, RZ, R29 ;  /* 0x000000ffff157224 */ /* 0x000fca00078e001d */
[----:B------:R3:W-:Y:S02]  /*7a420*/  LDGSTS.E [R3+0xe900], desc[UR12][R20.64], P1 ;  /* 0x0e90000014037fae */ /* 0x0007e400089a100c */
[----:B---3--:R-:W-:Y:S02]  /*7a430*/  MOV R20, R24 ;  /* 0x0000001800147202 */ /* 0x008fe40000000f00 */
[----:B----4-:R-:W-:-:S05]  /*7a440*/  IADD3.X R26, PT, PT, R26, UR6, RZ, P0, !PT ;  /* 0x000000061a1a7c10 */ /* 0x010fca00087fe4ff */
[----:B------:R3:W-:Y:S04]  /*7a450*/  STL [R1+0x2444], R26 ;  /* 0x0024441a01007387 */ /* 0x0007e80000100800 */
[----:B------:R-:W4:Y:S04]  /*7a460*/  LDL.LU R34, [R1+0x24c4] ;  /* 0x0024c40001227983 */ /* 0x000f280000300800 */
[----:B------:R-:W4:Y:S01]  /*7a470*/  LDL.LU R32, [R1+0x252c] ;  /* 0x00252c0001207983 */ /* 0x000f220000300800 */
[----:B------:R-:W-:-:S03]  /*7a480*/  IMAD.MOV.U32 R21, RZ, RZ, R26 ;  /* 0x000000ffff157224 */ /* 0x000fc600078e001a */
[----:B------:R-:W4:Y:S04]  /*7a490*/  LDL.LU R29, [R1+0x2534] ;  /* 0x00253400011d7983 */ /* 0x000f280000300800 */
[----:B-1----:R-:W4:Y:S01]  /*7a4a0*/  LDL.LU R24, [R1+0x2538] ;  /* 0x0025380001187983 */ /* 0x002f220000300800 */
[----:B------:R-:W-:-:S03]  /*7a4b0*/  ISETP.NE.U32.AND P0, PT, RZ, UR14, PT ;  /* 0x0000000eff007c0c */ /* 0x000fc6000bf05070 */
[----:B------:R-:W4:Y:S04]  /*7a4c0*/  LDL.LU R27, [R1+0x253c] ;  /* 0x00253c00011b7983 */ /* 0x000f280000300800 */
[----:B------:R1:W-:Y:S04]  /*7a4d0*/  LDGSTS.E [R3+0xe980], desc[UR12][R20.64], P1 ;  /* 0x0e98000014037fae */ /* 0x0003e800089a100c */
[----:B---3--:R-:W3:Y:S01]  /*7a4e0*/  LDL.LU R26, [R1+0x2540] ;  /* 0x00254000011a7983 */ /* 0x008ee20000300800 */
[----:B------:R-:W-:-:S04]  /*7a4f0*/  IADD3 R35, P1, PT, R35, UR16, RZ ;  /* 0x0000001023237c10 */ /* 0x000fc8000ff3e0ff */
[----:B------:R-:W-:Y:S02]  /*7a500*/  IADD3.X R36, PT, PT, R36, UR6, RZ, P1, !PT ;  /* 0x0000000624247c10 */ /* 0x000fe40008ffe4ff */
[----:B------:R-:W-:Y:S02]  /*7a510*/  IADD3 R23, P2, PT, R23, UR16, RZ ;  /* 0x0000001017177c10 */ /* 0x000fe4000ff5e0ff */
[----:B-1----:R-:W-:Y:S01]  /*7a520*/  MOV R20, R35 ;  /* 0x0000002300147202 */ /* 0x002fe20000000f00 */
[----:B------:R-:W-:Y:S01]  /*7a530*/  IMAD.MOV.U32 R21, RZ, RZ, R36 ;  /* 0x000000ffff157224 */ /* 0x000fe200078e0024 */
[----:B------:R-:W-:Y:S04]  /*7a540*/  STL [R1+0x24b0], R35 ;  /* 0x0024b02301007387 */ /* 0x000fe80000100800 */
[----:B------:R-:W-:Y:S04]  /*7a550*/  STL [R1+0x24ac], R36 ;  /* 0x0024ac2401007387 */ /* 0x000fe80000100800 */
[----:B------:R-:W-:Y:S04]  /*7a560*/  STL [R1+0x24b8], R23 ;  /* 0x0024b81701007387 */ /* 0x000fe80000100800 */
[----:B------:R1:W-:Y:S01]  /*7a570*/  LDGSTS.E [R3+0xf000], desc[UR12][R20.64], P0 ;  /* 0x0f00000014037fae */ /* 0x0003e200081a100c */
[----:B------:R-:W-:-:S05]  /*7a580*/  IADD3.X R25, PT, PT, R25, UR6, RZ, P2, !PT ;  /* 0x0000000619197c10 */ /* 0x000fca00097fe4ff */
[----:B------:R1:W-:Y:S02]  /*7a590*/  STL [R1+0x24b4], R25 ;  /* 0x0024b41901007387 */ /* 0x0003e40000100800 */
[----:B-1----:R-:W-:Y:S01]  /*7a5a0*/  IMAD.MOV.U32 R21, RZ, RZ, R25 ;  /* 0x000000ffff157224 */ /* 0x002fe200078e0019 */
[----:B------:R-:W-:Y:S01]  /*7a5b0*/  MOV R20, R23 ;  /* 0x0000001700147202 */ /* 0x000fe20000000f00 */
[----:B------:R-:W-:Y:S01]  /*7a5c0*/  UISETP.GT.AND UP1, UPT, UR18, 0x7c, UPT ;  /* 0x0000007c1200788c */ /* 0x000fe2000bf24270 */
[----:B------:R-:W3:Y:S04]  /*7a5d0*/  LDL.LU R25, [R1+0x2544] ;  /* 0x0025440001197983 */ /* 0x000ee80000300800 */
[----:B------:R-:W3:Y:S01]  /*7a5e0*/  LDL.LU R23, [R1+0x2548] ;  /* 0x0025480001177983 */ /* 0x000ee20000300800 */
[----:B------:R-:W-:-:S03]  /*7a5f0*/  USEL UR14, URZ, 0x4, !UP1 ;  /* 0x00000004ff0e7887 */ /* 0x000fc6000c800000 */
[----:B------:R1:W-:Y:S01]  /*7a600*/  LDGSTS.E [R3+0xf080], desc[UR12][R20.64], P0 ;  /* 0x0f08000014037fae */ /* 0x0003e200081a100c */
[----:B------:R-:W-:Y:S01]  /*7a610*/  USEL UR14, UR14, URZ, !UP0 ;  /* 0x000000ff0e0e7287 */ /* 0x000fe2000c000000 */
[----:B--2---:R-:W-:-:S04]  /*7a620*/  IADD3 R28, P1, PT, R28, UR16, RZ ;  /* 0x000000101c1c7c10 */ /* 0x004fc8000ff3e0ff */
[----:B------:R-:W-:Y:S02]  /*7a630*/  IADD3.X R30, PT, PT, R30, UR6, RZ, P1, !PT ;  /* 0x000000061e1e7c10 */ /* 0x000fe40008ffe4ff */
[----:B------:R-:W-:Y:S02]  /*7a640*/  IADD3 R33, P2, PT, R33, UR16, RZ ;  /* 0x0000001021217c10 */ /* 0x000fe4000ff5e0ff */
[----:B-1----:R-:W-:Y:S01]  /*7a650*/  MOV R20, R28 ;  /* 0x0000001c00147202 */ /* 0x002fe20000000f00 */
[----:B------:R-:W-:Y:S01]  /*7a660*/  IMAD.MOV.U32 R21, RZ, RZ, R30 ;  /* 0x000000ffff157224 */ /* 0x000fe200078e001e */
[----:B------:R-:W-:Y:S01]  /*7a670*/  IADD3 R31, P3, PT, R31, UR16, RZ ;  /* 0x000000101f1f7c10 */ /* 0x000fe2000ff7e0ff */
[----:B------:R-:W-:Y:S04]  /*7a680*/  STL [R1+0x24c0], R28 ;  /* 0x0024c01c01007387 */ /* 0x000fe80000100800 */
[----:B------:R1:W-:Y:S04]  /*7a690*/  LDGSTS.E [R3+0xf100], desc[UR12][R20.64], P0 ;  /* 0x0f10000014037fae */ /* 0x0003e800081a100c */
[----:B------:R2:W-:Y:S01]  /*7a6a0*/  STL [R1+0x24bc], R30 ;  /* 0x0024bc1e01007387 */ /* 0x0005e20000100800 */
[----:B------:R-:W-:-:S03]  /*7a6b0*/  ISETP.NE.U32.AND P1, PT, RZ, UR14, PT ;  /* 0x0000000eff007c0c */ /* 0x000fc6000bf25070 */
[----:B--2---:R-:W2:Y:S01]  /*7a6c0*/  LDL.LU R30, [R1+0x15cc] ;  /* 0x0015cc00011e7983 */ /* 0x004ea20000300800 */
[----:B-1----:R-:W-:-:S03]  /*7a6d0*/  MOV R20, R33 ;  /* 0x0000002100147202 */ /* 0x002fc60000000f00 */
[----:B------:R-:W2:Y:S04]  /*7a6e0*/  LDL.LU R28, [R1+0x15d4] ;  /* 0x0015d400011c7983 */ /* 0x000ea80000300800 */
[----:B------:R-:W-:Y:S01]  /*7a6f0*/  STL [R1+0x24c8], R33 ;  /* 0x0024c82101007387 */ /* 0x000fe20000100800 */
[----:B----4-:R-:W-:Y:S02]  /*7a700*/  IADD3.X R34, PT, PT, R34, UR6, RZ, P2, !PT ;  /* 0x0000000622227c10 */ /* 0x010fe400097fe4ff */
[----:B------:R-:W-:-:S03]  /*7a710*/  IADD3.X R32, PT, PT, R32, UR6, RZ, P3, !PT ;  /* 0x0000000620207c10 */ /* 0x000fc60009ffe4ff */
[----:B------:R-:W-:Y:S01]  /*7a720*/  IMAD.MOV.U32 R21, RZ, RZ, R34 ;  /* 0x000000ffff157224 */ /* 0x000fe200078e0022 */
[----:B------:R-:W-:Y:S04]  /*7a730*/  STL [R1+0x24c4], R34 ;  /* 0x0024c42201007387 */ /* 0x000fe80000100800 */
[----:B------:R1:W-:Y:S04]  /*7a740*/  STL [R1+0x2530], R31 ;  /* 0x0025301f01007387 */ /* 0x0003e80000100800 */
[----:B------:R-:W-:Y:S04]  /*7a750*/  STL [R1+0x252c], R32 ;  /* 0x00252c2001007387 */ /* 0x000fe80000100800 */
[----:B------:R4:W-:Y:S01]  /*7a760*/  LDGSTS.E [R3+0xf180], desc[UR12][R20.64], P0 ;  /* 0x0f18000014037fae */ /* 0x0009e200081a100c */
[----:B------:R-:W-:-:S02]  /*7a770*/  IADD3 R24, P0, PT, R24, UR16, RZ ;  /* 0x0000001018187c10 */ /* 0x000fc4000ff1e0ff */
[----:B---3--:R-:W-:Y:S02]  /*7a780*/  IADD3 R26, P2, PT, R26, UR16, RZ ;  /* 0x000000101a1a7c10 */ /* 0x008fe4000ff5e0ff */
[----:B------:R-:W-:Y:S02]  /*7a790*/  IADD3.X R29, PT, PT, R29, UR6, RZ, P0, !PT ;  /* 0x000000061d1d7c10 */ /* 0x000fe400087fe4ff */
[----:B----4-:R-:W-:Y:S02]  /*7a7a0*/  MOV R20, R31 ;  /* 0x0000001f00147202 */ /* 0x010fe40000000f00 */
[----:B-1----:R-:W3:Y:S01]  /*7a7b0*/  LDL.LU R31, [R1+0x15c8] ;  /* 0x0015c800011f7983 */ /* 0x002ee20000300800 */
[----:B------:R-:W-:-:S03]  /*7a7c0*/  IMAD.MOV.U32 R21, RZ, RZ, R32 ;  /* 0x000000ffff157224 */ /* 0x000fc600078e0020 */
[----:B------:R-:W4:Y:S04]  /*7a7d0*/  LDL.LU R33, [R1+0x15d0] ;  /* 0x0015d00001217983 */ /* 0x000f280000300800 */
[----:B------:R1:W-:Y:S01]  /*7a7e0*/  STL [R1+0x2538], R24 ;  /* 0x0025381801007387 */ /* 0x0003e20000100800 */
[----:B------:R-:W-:-:S03]  /*7a7f0*/  IADD3.X R27, PT, PT, R27, UR6, RZ, P2, !PT ;  /* 0x000000061b1b7c10 */ /* 0x000fc600097fe4ff */
[----:B------:R1:W-:Y:S04]  /*7a800*/  LDGSTS.E [R3+0xf800], desc[UR12][R20.64], P1 ;  /* 0x0f80000014037fae */ /* 0x0003e800089a100c */
[----:B------:R-:W-:Y:S04]  /*7a810*/  STL [R1+0x2534], R29 ;  /* 0x0025341d01007387 */ /* 0x000fe80000100800 */
[----:B------:R-:W-:Y:S01]  /*7a820*/  STL [R1+0x2540], R26 ;  /* 0x0025401a01007387 */ /* 0x000fe20000100800 */
[----:B-1----:R-:W-:Y:S01]  /*7a830*/  MOV R20, R24 ;  /* 0x0000001800147202 */ /* 0x002fe20000000f00 */
[----:B------:R-:W-:-:S02]  /*7a840*/  IMAD.MOV.U32 R21, RZ, RZ, R29 ;  /* 0x000000ffff157224 */ /* 0x000fc400078e001d */
[----:B------:R-:W4:Y:S04]  /*7a850*/  LDL.LU R24, [R1+0x15dc] ;  /* 0x0015dc0001187983 */ /* 0x000f280000300800 */
[----:B------:R1:W-:Y:S04]  /*7a860*/  STL [R1+0x253c], R27 ;  /* 0x00253c1b01007387 */ /* 0x0003e80000100800 */
[----:B------:R1:W-:Y:S01]  /*7a870*/  LDGSTS.E [R3+0xf880], desc[UR12][R20.64], P1 ;  /* 0x0f88000014037fae */ /* 0x0003e200089a100c */
[----:B------:R-:W-:Y:S01]  /*7a880*/  IADD3 R23, P0, PT, R23, UR16, RZ ;  /* 0x0000001017177c10 */ /* 0x000fe2000ff1e0ff */
[----:B-1----:R-:W-:-:S02]  /*7a890*/  IMAD.MOV.U32 R21, RZ, RZ, R27 ;  /* 0x000000ffff157224 */ /* 0x002fc400078e001b */
[----:B------:R-:W4:Y:S01]  /*7a8a0*/  LDL.LU R27, [R1+0x15d8] ;  /* 0x0015d800011b7983 */ /* 0x000f220000300800 */
[----:B------:R-:W-:-:S03]  /*7a8b0*/  IADD3.X R25, PT, PT, R25, UR6, RZ, P0, !PT ;  /* 0x0000000619197c10 */ /* 0x000fc600087fe4ff */
[----:B------:R-:W-:Y:S01]  /*7a8c0*/  STL [R1+0x2548], R23 ;  /* 0x0025481701007387 */ /* 0x000fe20000100800 */
[----:B------:R-:W-:-:S03]  /*7a8d0*/  MOV R20, R26 ;  /* 0x0000001a00147202 */ /* 0x000fc60000000f00 */
[----:B------:R1:W-:Y:S04]  /*7a8e0*/  STL [R1+0x2544], R25 ;  /* 0x0025441901007387 */ /* 0x0003e80000100800 */
[----:B------:R-:W4:Y:S04]  /*7a8f0*/  LDL.LU R34, [R1+0x15e0] ;  /* 0x0015e00001227983 */ /* 0x000f280000300800 */
[----:B------:R-:W4:Y:S04]  /*7a900*/  LDL.LU R29, [R1+0x15e4] ;  /* 0x0015e400011d7983 */ /* 0x000f280000300800 */
[----:B------:R1:W-:Y:S04]  /*7a910*/  LDGSTS.E [R3+0xf900], desc[UR12][R20.64], P1 ;  /* 0x0f90000014037fae */ /* 0x0003e800089a100c */
[----:B------:R-:W4:Y:S01]  /*7a920*/  LDL.LU R32, [R1+0x1648] ;  /* 0x0016480001207983 */ /* 0x000f220000300800 */
[----:B-1----:R-:W-:-:S03]  /*7a930*/  IMAD.MOV.U32 R21, RZ, RZ, R25 ;  /* 0x000000ffff157224 */ /* 0x002fc600078e0019 */
[----:B------:R-:W4:Y:S01]  /*7a940*/  LDL.LU R25, [R1+0x164c] ;  /* 0x00164c0001197983 */ /* 0x000f220000300800 */
[----:B------:R-:W-:Y:S01]  /*7a950*/  UISETP.GT.AND UP1, UPT, UR18, 0x1, UPT ;  /* 0x000000011200788c */ /* 0x000fe2000bf24270 */
[----:B------:R-:W-:Y:S02]  /*7a960*/  MOV R20, R23 ;  /* 0x0000001700147202 */ /* 0x000fe40000000f00 */
[----:B------:R-:W4:Y:S04]  /*7a970*/  LDL.LU R26, [R1+0x1654] ;  /* 0x00165400011a7983 */ /* 0x000f280000300800 */
[----:B------:R-:W4:Y:S01]  /*7a980*/  LDL.LU R23, [R1+0x165c] ;  /* 0x00165c0001177983 */ /* 0x000f220000300800 */
[----:B------:R-:W-:-:S03]  /*7a990*/  USEL UR14, URZ, 0x4, !UP1 ;  /* 0x00000004ff0e7887 */ /* 0x000fc6000c800000 */
[----:B------:R1:W-:Y:S01]  /*7a9a0*/  LDGSTS.E [R3+0xf980], desc[UR12][R20.64], P1 ;  /* 0x0f98000014037fae */ /* 0x0003e200089a100c */
[----:B------:R-:W-:Y:S01]  /*7a9b0*/  USEL UR14, UR14, URZ, !UP0 ;  /* 0x000000ff0e0e7287 */ /* 0x000fe2000c000000 */
[----:B------:R-:W-:-:S05]  /*7a9c0*/  LOP3.LUT R66, R22, 0x20, RZ, 0x3c, !PT ;  /* 0x0000002016427812 */ /* 0x000fca00078e3cff */
[----:B------:R-:W-:Y:S02]  /*7a9d0*/  ISETP.NE.U32.AND P0, PT, RZ, UR14, PT ;  /* 0x0000000eff007c0c */ /* 0x000fe4000bf05070 */
[----:B------:R-:W-:Y:S02]  /*7a9e0*/  IADD3 R66, PT, PT, R66, UR15, RZ ;  /* 0x0000000f42427c10 */ /* 0x000fe4000fffe0ff */
[----:B--2---:R-:W-:Y:S02]  /*7a9f0*/  IADD3 R30, P1, PT, R30, UR16, RZ ;  /* 0x000000101e1e7c10 */ /* 0x004fe4000ff3e0ff */
[----:B------:R-:W-:-:S03]  /*7aa00*/  IADD3 R28, P2, PT, R28, UR16, RZ ;  /* 0x000000101c1c7c10 */ /* 0x000fc6000ff5e0ff */
[----:B------:R-:W-:Y:S04]  /*7aa10*/  STL [R1+0x15cc], R30 ;  /* 0x0015cc1e01007387 */ /* 0x000fe80000100800 */
[----:B------:R-:W-:Y:S01]  /*7aa20*/  STL [R1+0x15d4], R28 ;  /* 0x0015d41c01007387 */ /* 0x000fe20000100800 */
[----:B-1----:R-:W-:Y:S01]  /*7aa30*/  IMAD.MOV.U32 R20, RZ, RZ, R30 ;  /* 0x000000ffff147224 */ /* 0x002fe200078e001e */
[----:B---3--:R-:W-:-:S04]  /*7aa40*/  IADD3.X R31, PT, PT, R31, UR6, RZ, P1, !PT ;  /* 0x000000061f1f7c10 */ /* 0x008fc80008ffe4ff */
[----:B------:R-:W-:Y:S01]  /*7aa50*/  MOV R21, R31 ;  /* 0x0000001f00157202 */ /* 0x000fe20000000f00 */
[----:B------:R1:W-:Y:S01]  /*7aa60*/  STL [R1+0x15c8], R31 ;  /* 0x0015c81f01007387 */ /* 0x0003e20000100800 */
[----:B----4-:R-:W-:-:S03]  /*7aa70*/  IADD3.X R33, PT, PT, R33, UR6, RZ, P2, !PT ;  /* 0x0000000621217c10 */ /* 0x010fc600097fe4ff */
[----:B------:R2:W-:Y:S04]  /*7aa80*/  LDGSTS.E [R66+0x200], desc[UR12][R20.64], P0 ;  /* 0x0020000014427fae */ /* 0x0005e800081a100c */
[----:B-1----:R-:W3:Y:S04]  /*7aa90*/  LDL.LU R31, [R1+0x1650] ;  /* 0x00165000011f7983 */ /* 0x002ee80000300800 */
[----:B------:R-:W4:Y:S01]  /*7aaa0*/  LDL.LU R30, [R1+0x1658] ;  /* 0x00165800011e7983 */ /* 0x000f220000300800 */
[----:B------:R-:W-:Y:S01]  /*7aab0*/  IADD3 R24, P1, PT, R24, UR16, RZ ;  /* 0x0000001018187c10 */ /* 0x000fe2000ff3e0ff */
[----:B--2---:R-:W-:Y:S01]  /*7aac0*/  IMAD.MOV.U32 R20, RZ, RZ, R28 ;  /* 0x000000ffff147224 */ /* 0x004fe200078e001c */
[----:B------:R-:W-:Y:S01]  /*7aad0*/  MOV R21, R33 ;  /* 0x0000002100157202 */ /* 0x000fe20000000f00 */
[----:B------:R-:W-:Y:S04]  /*7aae0*/  STL [R1+0x15d0], R33 ;  /* 0x0015d02101007387 */ /* 0x000fe80000100800 */
[----:B------:R-:W-:Y:S04]  /*7aaf0*/  STL [R1+0x15dc], R24 ;  /* 0x0015dc1801007387 */ /* 0x000fe80000100800 */
[----:B------:R1:W-:Y:S01]  /*7ab00*/  LDGSTS.E [R66+0x280], desc[UR12][R20.64], P0 ;  /* 0x0028000014427fae */ /* 0x0003e200081a100c */
[----:B------:R-:W-:Y:S01]  /*7ab10*/  IADD3.X R27, PT, PT, R27, UR6, RZ, P1, !PT ;  /* 0x000000061b1b7c10 */ /* 0x000fe20008ffe4ff */
[----:B-1----:R-:W-:-:S03]  /*7ab20*/  IMAD.MOV.U32 R20, RZ, RZ, R24 ;  /* 0x000000ffff147224 */ /* 0x002fc600078e0018 */
[----:B------:R-:W-:Y:S01]  /*7ab30*/  MOV R21, R27 ;  /* 0x0000001b00157202 */ /* 0x000fe20000000f00 */
[----:B------:R1:W-:Y:S01]  /*7ab40*/  STL [R1+0x15d8], R27 ;  /* 0x0015d81b01007387 */ /* 0x0003e20000100800 */
[----:B------:R-:W-:-:S03]  /*7ab50*/  IADD3 R29, P2, PT, R29, UR16, RZ ;  /* 0x000000101d1d7c10 */ /* 0x000fc6000ff5e0ff */
[----:B------:R2:W-:Y:S04]  /*7ab60*/  LDGSTS.E [R66+0x300], desc[UR12][R20.64], P0 ;  /* 0x0030000014427fae */ /* 0x0005e800081a100c */
[----:B-1----:R-:W4:Y:S04]  /*7ab70*/  LDL.LU R27, [R1+0x1660] ;  /* 0x00166000011b7983 */ /* 0x002f280000300800 */
[----:B------:R-:W4:Y:S01]  /*7ab80*/  LDL.LU R24, [R1+0x1664] ;  /* 0x0016640001187983 */ /* 0x000f220000300800 */
[----:B------:R-:W-:-:S03]  /*7ab90*/  IADD3.X R34, PT, PT, R34, UR6, RZ, P2, !PT ;  /* 0x0000000622227c10 */ /* 0x000fc600097fe4ff */
[----:B------:R-:W4:Y:S04]  /*7aba0*/  LDL.LU R28, [R1+0x16cc] ;  /* 0x0016cc00011c7983 */ /* 0x000f280000300800 */
[----:B------:R-:W4:Y:S04]  /*7abb0*/  LDL.LU R33, [R1+0x16d4] ;  /* 0x0016d40001217983 */ /* 0x000f280000300800 */
[----:B------:R1:W-:Y:S01]  /*7abc0*/  STL [R1+0x15e4], R29 ;  /* 0x0015e41d01007387 */ /* 0x0003e20000100800 */
[----:B------:R-:W-:-:S03]  /*7abd0*/  IADD3 R25, P3, PT, R25, UR16, RZ ;  /* 0x0000001019197c10 */ /* 0x000fc6000ff7e0ff */
[----:B------:R1:W-:Y:S01]  /*7abe0*/  STL [R1+0x15e0], R34 ;  /* 0x0015e02201007387 */ /* 0x0003e20000100800 */
[----:B--2---:R-:W-:-:S03]  /*7abf0*/  IMAD.MOV.U32 R20, RZ, RZ, R29 ;  /* 0x000000ffff147224 */ /* 0x004fc600078e001d */
[----:B------:R2:W-:Y:S04]  /*7ac00*/  STL [R1+0x164c], R25 ;  /* 0x00164c1901007387 */ /* 0x0005e80000100800 */
[----:B-1----:R-:W4:Y:S01]  /*7ac10*/  LDL.LU R29, [R1+0x16c8] ;  /* 0x0016c800011d7983 */ /* 0x002f220000300800 */
[----:B------:R-:W-:-:S04]  /*7ac20*/  UISETP.GT.AND UP1, UPT, UR18, 0x5, UPT ;  /* 0x000000051200788c */ /* 0x000fc8000bf24270 */
[----:B------:R-:W-:-:S04]  /*7ac30*/  USEL UR14, URZ, 0x4, !UP1 ;  /* 0x00000004ff0e7887 */ /* 0x000fc8000c800000 */
[----:B------:R-:W-:Y:S01]  /*7ac40*/  USEL UR14, UR14, URZ, !UP0 ;  /* 0x000000ff0e0e7287 */ /* 0x000fe2000c000000 */
[----:B------:R-:W-:Y:S02]  /*7ac50*/  MOV R21, R34 ;  /* 0x0000002200157202 */ /* 0x000fe40000000f00 */
[----:B------:R-:W-:-:S03]  /*7ac60*/  IADD3.X R32, PT, PT, R32, UR6, RZ, P3, !PT ;  /* 0x0000000620207c10 */ /* 0x000fc60009ffe4ff */
[----:B------:R-:W-:Y:S01]  /*7ac70*/  ISETP.NE.U32.AND P1, PT, RZ, UR14, PT ;  /* 0x0000000eff007c0c */ /* 0x000fe2000bf25070 */
[----:B------:R1:W-:Y:S01]  /*7ac80*/  LDGSTS.E [R66+0x380], desc[UR12][R20.64], P0 ;  /* 0x0038000014427fae */ /* 0x0003e200081a100c */
[----:B------:R-:W-:-:S03]  /*7ac90*/  IADD3 R26, P0, PT, R26, UR16, RZ ;  /* 0x000000101a1a7c10 */ /* 0x000fc6000ff1e0ff */
[----:B------:R-:W-:Y:S04]  /*7aca0*/  STL [R1+0x1648], R32 ;  /* 0x0016482001007387 */ /* 0x000fe80000100800 */
[----:B------:R-:W4:Y:S01]  /*7acb0*/  LDL.LU R34, [R1+0x16d0] ;  /* 0x0016d00001227983 */ /* 0x000f220000300800 */
[----:B------:R-:W-:Y:S01]  /*7acc0*/  IADD3 R23, P2, PT, R23, UR16, RZ ;  /* 0x0000001017177c10 */ /* 0x000fe2000ff5e0ff */
[----:B-1----:R-:W-:Y:S01]  /*7acd0*/  IMAD.MOV.U32 R20, RZ, RZ, R25 ;  /* 0x000000ffff147224 */ /* 0x002fe200078e0019 */
[----:B------:R-:W-:Y:S01]  /*7ace0*/  MOV R21, R32 ;  /* 0x0000002000157202 */ /* 0x000fe20000000f00 */
[----:B--2---:R-:W2:Y:S04]  /*7acf0*/  LDL.LU R25, [R1+0x16dc] ;  /* 0x0016dc0001197983 */ /* 0x004ea80000300800 */
[----:B------:R1:W-:Y:S04]  /*7ad00*/  STL [R1+0x1654], R26 ;  /* 0x0016541a01007387 */ /* 0x0003e80000100800 */
[----:B------:R1:W-:Y:S02]  /*7ad10*/  LDGSTS.E [R66+0xa00], desc[UR12][R20.64], P1 ;  /* 0x00a0000014427fae */ /* 0x0003e400089a100c */
[----:B-1----:R-:W-:Y:S01]  /*7ad20*/  IMAD.MOV.U32 R20, RZ, RZ, R26 ;  /* 0x000000ffff147224 */ /* 0x002fe200078e001a */
[----:B---3--:R-:W-:-:S05]  /*7ad30*/  IADD3.X R31, PT, PT, R31, UR6, RZ, P0, !PT ;  /* 0x000000061f1f7c10 */ /* 0x008fca00087fe4ff */
[----:B------:R1:W-:Y:S04]  /*7ad40*/  STL [R1+0x1650], R31 ;  /* 0x0016501f01007387 */ /* 0x0003e80000100800 */
[----:B------:R-:W-:Y:S04]  /*7ad50*/  STL [R1+0x165c], R23 ;  /* 0x00165c1701007387 */ /* 0x000fe80000100800 */
[----:B------:R-:W3:Y:S01]  /*7ad60*/  LDL.LU R26, [R1+0x16d8] ;  /* 0x0016d800011a7983 */ /* 0x000ee20000300800 */
[----:B------:R-:W-:Y:S02]  /*7ad70*/  MOV R21, R31 ;  /* 0x0000001f00157202 */ /* 0x000fe40000000f00 */
[----:B----4-:R-:W-:-:S03]  /*7ad80*/  IADD3.X R30, PT, PT, R30, UR6, RZ, P2, !PT ;  /* 0x000000061e1e7c10 */ /* 0x010fc600097fe4ff */
[----:B------:R4:W-:Y:S04]  /*7ad90*/  LDGSTS.E [R66+0xa80], desc[UR12][R20.64], P1 ;  /* 0x00a8000014427fae */ /* 0x0009e800089a100c */
[----:B------:R4:W-:Y:S04]  /*7ada0*/  STL [R1+0x1658], R30 ;  /* 0x0016581e01007387 */ /* 0x0009e80000100800 */
[----:B------:R-:W3:Y:S04]  /*7adb0*/  LDL.LU R32, [R1+0x16e0] ;  /* 0x0016e00001207983 */ /* 0x000ee80000300800 */
[----:B-1----:R-:W3:Y:S01]  /*7adc0*/  LDL.LU R31, [R1+0x16e4] ;  /* 0x0016e400011f7983 */ /* 0x002ee20000300800 */
[----:B----4-:R-:W-:Y:S01]  /*7add0*/  IMAD.MOV.U32 R20, RZ, RZ, R23 ;  /* 0x000000ffff147224 */ /* 0x010fe200078e0017 */
[----:B------:R-:W-:-:S02]  /*7ade0*/  MOV R21, R30 ;  /* 0x0000001e00157202 */ /* 0x000fc40000000f00 */
[----:B------:R-:W4:Y:S04]  /*7adf0*/  LDL.LU R30, [R1+0x1748] ;  /* 0x00174800011e7983 */ /* 0x000f280000300800 */
[----:B------:R1:W-:Y:S04]  /*7ae00*/  LDGSTS.E [R66+0xb00], desc[UR12][R20.64], P1 ;  /* 0x00b0000014427fae */ /* 0x0003e800089a100c */
[----:B------:R-:W4:Y:S01]  /*7ae10*/  LDL.LU R23, [R1+0x174c] ;  /* 0x00174c0001177983 */ /* 0x000f220000300800 */
[----:B------:R-:W-:-:S04]  /*7ae20*/  IADD3 R24, P0, PT, R24, UR16, RZ ;  /* 0x0000001018187c10 */ /* 0x000fc8000ff1e0ff */
[----:B------:R-:W-:Y:S01]  /*7ae30*/  IADD3.X R27, PT, PT, R27, UR6, RZ, P0, !PT ;  /* 0x000000061b1b7c10 */ /* 0x000fe200087fe4ff */
[----:B-1----:R-:W-:-:S03]  /*7ae40*/  IMAD.MOV.U32 R20, RZ, RZ, R24 ;  /* 0x000000ffff147224 */ /* 0x002fc600078e0018 */
[----:B------:R-:W-:-:S05]  /*7ae50*/  MOV R21, R27 ;  /* 0x0000001b00157202 */ /* 0x000fca0000000f00 */
[----:B------:R1:W-:Y:S01]  /*7ae60*/  LDGSTS.E [R66+0xb80], desc[UR12][R20.64], P1 ;  /* 0x00b8000014427fae */ /* 0x0003e200089a100c */
[----:B------:R-:W-:-:S03]  /*7ae70*/  IADD3 R28, P1, PT, R28, UR16, RZ ;  /* 0x000000101c1c7c10 */ /* 0x000fc6000ff3e0ff */
[----:B------:R-:W-:Y:S04]  /*7ae80*/  STL [R1+0x1664], R24 ;  /* 0x0016641801007387 */ /* 0x000fe80000100800 */
[----:B------:R1:W-:Y:S01]  /*7ae90*/  STL [R1+0x1660], R27 ;  /* 0x0016601b01007387 */ /* 0x0003e20000100800 */
[----:B------:R-:W-:Y:S02]  /*7aea0*/  IADD3 R33, P2, PT, R33, UR16, RZ ;  /* 0x0000001021217c10 */ /* 0x000fe4000ff5e0ff */
[----:B------:R-:W-:Y:S01]  /*7aeb0*/  IADD3.X R29, PT, PT, R29, UR6, RZ, P1, !PT ;  /* 0x000000061d1d7c10 */ /* 0x000fe20008ffe4ff */
[----:B-1----:R-:W4:Y:S04]  /*7aec0*/  LDL.LU R27, [R1+0x1754] ;  /* 0x00175400011b7983 */ /* 0x002f280000300800 */
[----:B------:R-:W4:Y:S04]  /*7aed0*/  LDL.LU R24, [R1+0x175c] ;  /* 0x00175c0001187983 */ /* 0x000f280000300800 */
[----:B------:R-:W-:Y:S04]  /*7aee0*/  STL [R1+0x16cc], R28 ;  /* 0x0016cc1c01007387 */ /* 0x000fe80000100800 */
[----:B------:R1:W-:Y:S01]  /*7aef0*/  STL [R1+0x16c8], R29 ;  /* 0x0016c81d01007387 */ /* 0x0003e20000100800 */
[----:B------:R-:W-:-:S03]  /*7af00*/  MOV R21, R29 ;  /* 0x0000001d00157202 */ /* 0x000fc60000000f00 */
[----:B------:R-:W-:Y:S04]  /*7af10*/  STL [R1+0x16d4], R33 ;  /* 0x0016d42101007387 */ /* 0x000fe80000100800 */
[----:B-1----:R-:W4:Y:S01]  /*7af20*/  LDL.LU R29, [R1+0x1750] ;  /* 0x00175000011d7983 */ /* 0x002f220000300800 */
[----:B------:R-:W-:-:S04]  /*7af30*/  UISETP.GT.AND UP1, UPT, UR18, 0x9, UPT ;  /* 0x000000091200788c */ /* 0x000fc8000bf24270 */
[----:B------:R-:W-:-:S04]  /*7af40*/  USEL UR14, URZ, 0x4, !UP1 ;  /* 0x00000004ff0e7887 */ /* 0x000fc8000c800000 */
[----:B------:R-:W-:-:S06]  /*7af50*/  USEL UR14, UR14, URZ, !UP0 ;  /* 0x000000ff0e0e7287 */ /* 0x000fcc000c000000 */
[----:B------:R-:W-:Y:S02]  /*7af60*/  ISETP.NE.U32.AND P0, PT, RZ, UR14, PT ;  /* 0x0000000eff007c0c */ /* 0x000fe4000bf05070 */
[----:B------:R-:W-:Y:S01]  /*7af70*/  IADD3.X R34, PT, PT, R34, UR6, RZ, P2, !PT ;  /* 0x0000000622227c10 */ /* 0x000fe200097fe4ff */
[----:B------:R-:W-:Y:S01]  /*7af80*/  IMAD.MOV.U32 R20, RZ, RZ, R28 ;  /* 0x000000ffff147224 */ /* 0x000fe200078e001c */
[----:B--2---:R-:W-:-:S03]  /*7af90*/  IADD3 R25, P1, PT, R25, UR16, RZ ;  /* 0x0000001019197c10 */ /* 0x004fc6000ff3e0ff */
[----:B------:R-:W-:Y:S04]  /*7afa0*/  STL [R1+0x16d0], R34 ;  /* 0x0016d02201007387 */ /* 0x000fe80000100800 */
[----:B------:R-:W2:Y:S04]  /*7afb0*/  LDL.LU R28, [R1+0x1758] ;  /* 0x00175800011c7983 */ /* 0x000ea80000300800 */
[----:B------:R1:W-:Y:S04]  /*7afc0*/  LDGSTS.E [R66+0x1200], desc[UR12][R20.64], P0 ;  /* 0x0120000014427fae */ /* 0x0003e800081a100c */
[----:B------:R-:W-:Y:S01]  /*7afd0*/  STL [R1+0x16dc], R25 ;  /* 0x0016dc1901007387 */ /* 0x000fe20000100800 */
[----:B-1----:R-:W-:Y:S01]  /*7afe0*/  IMAD.MOV.U32 R20, RZ, RZ, R33 ;  /* 0x000000ffff147224 */ /* 0x002fe200078e0021 */
[----:B------:R-:W-:-:S05]  /*7aff0*/  MOV R21, R34 ;  /* 0x0000002200157202 */ /* 0x000fca0000000f00 */
[----:B------:R1:W-:Y:S01]  /*7b000*/  LDGSTS.E [R66+0x1280], desc[UR12][R20.64], P0 ;  /* 0x0128000014427fae */ /* 0x0003e200081a100c */
[----:B------:R-:W-:Y:S01]  /*7b010*/  UISETP.GT.AND UP1, UPT, UR18, 0xd, UPT ;  /* 0x0000000d1200788c */ /* 0x000fe2000bf24270 */
[----:B-1----:R-:W-:-:S03]  /*7b020*/  IMAD.MOV.U32 R20, RZ, RZ, R25 ;  /* 0x000000ffff147224 */ /* 0x002fc600078e0019 */
[----:B------:R-:W-:-:S04]  /*7b030*/  USEL UR14, URZ, 0x4, !UP1 ;  /* 0x00000004ff0e7887 */ /* 0x000fc8000c800000 */
[----:B------:R-:W-:Y:S01]  /*7b040*/  USEL UR14, UR14, URZ, !UP0 ;  /* 0x000000ff0e0e7287 */ /* 0x000fe2000c000000 */
[----:B---3--:R-:W-:-:S04]  /*7b050*/  IADD3.X R26, PT, PT, R26, UR6, RZ, P1, !PT ;  /* 0x000000061a1a7c10 */ /* 0x008fc80008ffe4ff */
[----:B------:R-:W-:Y:S01]  /*7b060*/  MOV R21, R26 ;  /* 0x0000001a00157202 */ /* 0x000fe20000000f00 */
[----:B------:R1:W-:Y:S01]  /*7b070*/  STL [R1+0x16d8], R26 ;  /* 0x0016d81a01007387 */ /* 0x0003e20000100800 */
[----:B------:R-:W-:-:S03]  /*7b080*/  IADD3 R31, P2, PT, R31, UR16, RZ ;  /* 0x000000101f1f7c10 */ /* 0x000fc6000ff5e0ff */
[----:B------:R3:W-:Y:S04]  /*7b090*/  LDGSTS.E [R66+0x1300], desc[UR12][R20.64], P0 ;  /* 0x0130000014427fae */ /* 0x0007e800081a100c */
[----:B-1----:R-:W2:Y:S04]  /*7b0a0*/  LDL.LU R26, [R1+0x1760] ;  /* 0x00176000011a7983 */ /* 0x002ea80000300800 */
[----:B------:R-:W2:Y:S01]  /*7b0b0*/  LDL.LU R25, [R1+0x1764] ;  /* 0x0017640001197983 */ /* 0x000ea20000300800 */
[----:B------:R-:W-:-:S03]  /*7b0c0*/  IADD3.X R32, PT, PT, R32, UR6, RZ, P2, !PT ;  /* 0x0000000620207c10 */ /* 0x000fc600097fe4ff */
[----:B------:R-:W-:Y:S01]  /*7b0d0*/  STL [R1+0x16e4], R31 ;  /* 0x0016e41f01007387 */ /* 0x000fe20000100800 */
[----:B----4-:R-:W-:-:S03]  /*7b0e0*/  IADD3 R23, P3, PT, R23, UR16, RZ ;  /* 0x0000001017177c10 */ /* 0x010fc6000ff7e0ff */
[----:B------:R-:W-:Y:S01]  /*7b0f0*/  STL [R1+0x16e0], R32 ;  /* 0x0016e02001007387 */ /* 0x000fe20000100800 */
[----:B---3--:R-:W-:Y:S01]  /*7b100*/  IMAD.MOV.U32 R20, RZ, RZ, R31 ;  /* 0x000000ffff147224 */ /* 0x008fe200078e001f */
[----:B------:R-:W-:Y:S02]  /*7b110*/  MOV R21, R32 ;  /* 0x0000002000157202 */ /* 0x000fe40000000f00 */
[----:B------:R-:W-:Y:S01]  /*7b120*/  IADD3.X R30, PT, PT, R30, UR6, RZ, P3, !PT ;  /* 0x000000061e1e7c10 */ /* 0x000fe20009ffe4ff */
[----:B------:R1:W-:Y:S01]  /*7b130*/  STL [R1+0x174c], R23 ;  /* 0x00174c1701007387 */ /* 0x0003e20000100800 */
[----:B------:R-:W-:-:S03]  /*7b140*/  ISETP.NE.U32.AND P1, PT, RZ, UR14, PT ;  /* 0x0000000eff007c0c */ /* 0x000fc6000bf25070 */
[----:B------:R-:W3:Y:S04]  /*7b150*/  LDL.LU R35, [R1+0x17cc] ;  /* 0x0017cc0001237983 */ /* 0x000ee80000300800 */
[----:B------:R4:W-:Y:S04]  /*7b160*/  LDGSTS.E [R66+0x1380], desc[UR12][R20.64], P0 ;  /* 0x0138000014427fae */ /* 0x0009e800081a100c */
[----:B------:R-:W-:Y:S04]  /*7b170*/  STL [R1+0x1748], R30 ;  /* 0x0017481e01007387 */ /* 0x000fe80000100800 */
[----:B------:R-:W3:Y:S04]  /*7b180*/  LDL.LU R33, [R1+0x17d4] ;  /* 0x0017d40001217983 */ /* 0x000ee80000300800 */
[----:B------:R-:W3:Y:S04]  /*7b190*/  LDL.LU R36, [R1+0x17c8] ;  /* 0x0017c80001247983 */ /* 0x000ee80000300800 */
[----:B------:R-:W3:Y:S01]  /*7b1a0*/  LDL.LU R34, [R1+0x17d0] ;  /* 0x0017d00001227983 */ /* 0x000ee20000300800 */
[----:B----4-:R-:W-:Y:S01]  /*7b1b0*/  IMAD.MOV.U32 R20, RZ, RZ, R23 ;  /* 0x000000ffff147224 */ /* 0x010fe200078e0017 */
[----:B------:R-:W-:-:S02]  /*7b1c0*/  MOV R21, R30 ;  /* 0x0000001e00157202 */ /* 0x000fc40000000f00 */
[----:B-1----:R-:W4:Y:S04]  /*7b1d0*/  LDL.LU R23, [R1+0x17dc] ;  /* 0x0017dc0001177983 */ /* 0x002f280000300800 */
[----:B------:R1:W-:Y:S01]  /*7b1e0*/  LDGSTS.E [R66+0x1a00], desc[UR12][R20.64], P1 ;  /* 0x01a0000014427fae */ /* 0x0003e200089a100c */
[----:B------:R-:W-:Y:S02]  /*7b1f0*/  IADD3 R27, P0, PT, R27, UR16, RZ ;  /* 0x000000101b1b7c10 */ /* 0x000fe4000ff1e0ff */
[----:B------:R-:W-:-:S03]  /*7b200*/  IADD3 R24, P2, PT, R24, UR16, RZ ;  /* 0x0000001018187c10 */ /* 0x000fc6000ff5e0ff */
[----:B------:R1:W-:Y:S02]  /*7b210*/  STL [R1+0x1754], R27 ;  /* 0x0017541b01007387 */ /* 0x0003e40000100800 */
[----:B-1----:R-:W-:Y:S01]  /*7b220*/  IMAD.MOV.U32 R20, RZ, RZ, R27 ;  /* 0x000000ffff147224 */ /* 0x002fe200078e001b */
[----:B------:R-:W-:-:S05]  /*7b230*/  IADD3.X R29, PT, PT, R29, UR6, RZ, P0, !PT ;  /* 0x000000061d1d7c10 */ /* 0x000fca00087fe4ff */
[----:B------:R-:W-:Y:S04]  /*7b240*/  STL [R1+0x1750], R29 ;  /* 0x0017501d01007387 */ /* 0x000fe80000100800 */
[----:B------:R1:W-:Y:S04]  /*7b250*/  STL [R1+0x175c], R24 ;  /* 0x00175c1801007387 */ /* 0x0003e80000100800 */
[----:B------:R-:W4:Y:S01]  /*7b260*/  LDL.LU R27, [R1+0x17d8] ;  /* 0x0017d800011b7983 */ /* 0x000f220000300800 */
[----:B------:R-:W-:-:S05]  /*7b270*/  MOV R21, R29 ;  /* 0x0000001d00157202 */ /* 0x000fca0000000f00 */
[----:B------:R1:W-:Y:S01]  /*7b280*/  LDGSTS.E [R66+0x1a80], desc[UR12][R20.64], P1 ;  /* 0x01a8000014427fae */ /* 0x0003e200089a100c */
[----:B--2---:R-:W-:Y:S01]  /*7b290*/  IADD3.X R28, PT, PT, R28, UR6, RZ, P2, !PT ;  /* 0x000000061c1c7c10 */ /* 0x004fe200097fe4ff */
[----:B-1----:R-:W-:-:S04]  /*7b2a0*/  IMAD.MOV.U32 R20, RZ, RZ, R24 ;  /* 0x000000ffff147224 */ /* 0x002fc800078e0018 */
[----:B------:R-:W-:Y:S04]  /*7b2b0*/  STL [R1+0x1758], R28 ;  /* 0x0017581c01007387 */ /* 0x000fe80000100800 */
[----:B------:R-:W2:Y:S04]  /*7b2c0*/  LDL.LU R32, [R1+0x17e0] ;  /* 0x0017e00001207983 */ /* 0x000ea80000300800 */
[----:B------:R-:W2:Y:S04]  /*7b2d0*/  LDL.LU R24, [R1+0x17e4] ;  /* 0x0017e40001187983 */ /* 0x000ea80000300800 */
[----:B------:R-:W2:Y:S01]  /*7b2e0*/  LDL.LU R31, [R1+0x1848] ;  /* 0x00184800011f7983 */ /* 0x000ea20000300800 */
[----:B------:R-:W-:-:S03]  /*7b2f0*/  MOV R21, R28 ;  /* 0x0000001c00157202 */ /* 0x000fc60000000f00 */
[----:B------:R-:W2:Y:S01]  /*7b300*/  LDL.LU R30, [R1+0x184c] ;  /* 0x00184c00011e7983 */ /* 0x000ea20000300800 */
[----:B------:R-:W-:-:S03]  /*7b310*/  UISETP.GT.AND UP1, UPT, UR18, 0x11, UPT ;  /* 0x000000111200788c */ /* 0x000fc6000bf24270 */
[----:B------:R1:W-:Y:S01]  /*7b320*/  LDGSTS.E [R66+0x1b00], desc[UR12][R20.64], P1 ;  /* 0x01b0000014427fae */ /* 0x0003e200089a100c */
[----:B------:R-:W-:-:S04]  /*7b330*/  USEL UR14, URZ, 0x4, !UP1 ;  /* 0x00000004ff0e7887 */ /* 0x000fc8000c800000 */
[----:B------:R-:W-:Y:S01]  /*7b340*/  USEL UR14, UR14, URZ, !UP0 ;  /* 0x000000ff0e0e7287 */ /* 0x000fe2000c000000 */
[----:B------:R-:W-:-:S04]  /*7b350*/  IADD3 R25, P0, PT, R25, UR16, RZ ;  /* 0x0000001019197c10 */ /* 0x000fc8000ff1e0ff */
[----:B------:R-:W-:Y:S01]  /*7b360*/  IADD3.X R26, PT, PT, R26, UR6, RZ, P0, !PT ;  /* 0x000000061a1a7c10 */ /* 0x000fe200087fe4ff */
[----:B------:R-:W-:Y:S03]  /*7b370*/  STL [R1+0x1764], R25 ;  /* 0x0017641901007387 */ /* 0x000fe60000100800 */
[----:B-1----:R-:W-:Y:S01]  /*7b380*/  MOV R21, R26 ;  /* 0x0000001a00157202 */ /* 0x002fe20000000f00 */
[----:B------:R1:W-:Y:S04]  /*7b390*/  STL [R1+0x1760], R26 ;  /* 0x0017601a01007387 */ /* 0x0003e80000100800 */
[----:B------:R-:W2:Y:S01]  /*7b3a0*/  LDL.LU R29, [R1+0x1850] ;  /* 0x00185000011d7983 */ /* 0x000ea20000300800 */
[----:B------:R-:W-:Y:S01]  /*7b3b0*/  IMAD.MOV.U32 R20, RZ, RZ, R25 ;  /* 0x000000ffff147224 */ /* 0x000fe200078e0019 */
[----:B------:R-:W-:-:S04]  /*7b3c0*/  ISETP.NE.U32.AND P0, PT, RZ, UR14, PT ;  /* 0x0000000eff007c0c */ /* 0x000fc8000bf05070 */
[----:B------:R3:W-:Y:S04]  /*7b3d0*/  LDGSTS.E [R66+0x1b80], desc[UR12][R20.64], P1 ;  /* 0x01b8000014427fae */ /* 0x0007e800089a100c */
[----:B-1----:R-:W2:Y:S04]  /*7b3e0*/  LDL.LU R26, [R1+0x1854] ;  /* 0x00185400011a7983 */ /* 0x002ea80000300800 */
[----:B------:R-:W2:Y:S04]  /*7b3f0*/  LDL.LU R28, [R1+0x1858] ;  /* 0x00185800011c7983 */ /* 0x000ea80000300800 */
[----:B------:R-:W2:Y:S01]  /*7b400*/  LDL.LU R25, [R1+0x185c] ;  /* 0x00185c0001197983 */ /* 0x000ea20000300800 */
[----:B---3--:R-:W-:-:S02]  /*7b410*/  IADD3 R35, P1, PT, R35, UR16, RZ ;  /* 0x0000001023237c10 */ /* 0x008fc4000ff3e0ff */
[----:B------:R-:W-:Y:S02]  /*7b420*/  IADD3 R33, P2, PT, R33, UR16, RZ ;  /* 0x0000001021217c10 */ /* 0x000fe4000ff5e0ff */
[----:B------:R-:W-:Y:S02]  /*7b430*/  IADD3.X R36, PT, PT, R36, UR6, RZ, P1, !PT ;  /* 0x0000000624247c10 */ /* 0x000fe40008ffe4ff */
[----:B------:R-:W-:Y:S01]  /*7b440*/  IADD3.X R34, PT, PT, R34, UR6, RZ, P2, !PT ;  /* 0x0000000622227c10 */ /* 0x000fe200097fe4ff */
[----:B------:R-:W-:Y:S01]  /*7b450*/  IMAD.MOV.U32 R20, RZ, RZ, R35 ;  /* 0x000000ffff147224 */ /* 0x000fe200078e0023 */
[----:B------:R-:W-:Y:S02]  /*7b460*/  MOV R21, R36 ;  /* 0x0000002400157202 */ /* 0x000fe40000000f00 */
[----:B----4-:R-:W-:Y:S01]  /*7b470*/  IADD3 R23, P1, PT, R23, UR16, RZ ;  /* 0x0000001017177c10 */ /* 0x010fe2000ff3e0ff */
[----:B------:R-:W-:Y:S04]  /*7b480*/  STL [R1+0x17cc], R35 ;  /* 0x0017cc2301007387 */ /* 0x000fe80000100800 */
[----:B------:R1:W-:Y:S04]  /*7b490*/  LDGSTS.E [R66+0x2200], desc[UR12][R20.64], P0 ;  /* 0x0220000014427fae */ /* 0x0003e800081a100c */
[----:B------:R-:W-:Y:S04]  /*7b4a0*/  STL [R1+0x17c8], R36 ;  /* 0x0017c82401007387 */ /* 0x000fe80000100800 */
[----:B------:R-:W-:Y:S04]  /*7b4b0*/  STL [R1+0x17d4], R33 ;  /* 0x0017d42101007387 */ /* 0x000fe80000100800 */
[----:B------:R-:W-:Y:S04]  /*7b4c0*/  STL [R1+0x17d0], R34 ;  /* 0x0017d02201007387 */ /* 0x000fe80000100800 */
[----:B------:R-:W-:Y:S01]  /*7b4d0*/  STL [R1+0x17dc], R23 ;  /* 0x0017dc1701007387 */ /* 0x000fe20000100800 */
[----:B-1----:R-:W-:Y:S01]  /*7b4e0*/  IMAD.MOV.U32 R20, RZ, RZ, R33 ;  /* 0x000000ffff147224 */ /* 0x002fe200078e0021 */
[----:B------:R-:W-:-:S05]  /*7b4f0*/  MOV R21, R34 ;  /* 0x0000002200157202 */ /* 0x000fca0000000f00 */
[----:B------:R1:W-:Y:S01]  /*7b500*/  LDGSTS.E [R66+0x2280], desc[UR12][R20.64], P0 ;  /* 0x0228000014427fae */ /* 0x0003e200081a100c */
[----:B------:R-:W-:Y:S01]  /*7b510*/  IADD3.X R27, PT, PT, R27, UR6, RZ, P1, !PT ;  /* 0x000000061b1b7c10 */ /* 0x000fe20008ffe4ff */
[----:B-1----:R-:W-:-:S03]  /*7b520*/  IMAD.MOV.U32 R20, RZ, RZ, R23 ;  /* 0x000000ffff147224 */ /* 0x002fc600078e0017 */
[----:B------:R-:W-:Y:S01]  /*7b530*/  MOV R21, R27 ;  /* 0x0000001b00157202 */ /* 0x000fe20000000f00 */
[----:B------:R1:W-:Y:S01]  /*7b540*/  STL [R1+0x17d8], R27 ;  /* 0x0017d81b01007387 */ /* 0x0003e20000100800 */
[----:B------:R-:W-:-:S03]  /*7b550*/  UISETP.GT.AND UP1, UPT, UR18, 0x15, UPT ;  /* 0x000000151200788c */ /* 0x000fc6000bf24270 */
[----:B------:R3:W-:Y:S04]  /*7b560*/  LDGSTS.E [R66+0x2300], desc[UR12][R20.64], P0 ;  /* 0x0230000014427fae */ /* 0x0007e800081a100c */
[----:B-1----:R-:W4:Y:S04]  /*7b570*/  LDL.LU R27, [R1+0x1860] ;  /* 0x00186000011b7983 */ /* 0x002f280000300800 */
[----:B------:R-:W4:Y:S01]  /*7b580*/  LDL.LU R23, [R1+0x1864] ;  /* 0x0018640001177983 */ /* 0x000f220000300800 */
[----:B------:R-:W-:Y:S01]  /*7b590*/  USEL UR14, URZ, 0x4, !UP1 ;  /* 0x00000004ff0e7887 */ /* 0x000fe2000c800000 */
[----:B--2---:R-:W-:-:S03]  /*7b5a0*/  IADD3 R24, P2, PT, R24, UR16, RZ ;  /* 0x0000001018187c10 */ /* 0x004fc6000ff5e0ff */
[----:B------:R-:W-:Y:S01]  /*7b5b0*/  USEL UR14, UR14, URZ, !UP0 ;  /* 0x000000ff0e0e7287 */ /* 0x000fe2000c000000 */
[----:B------:R-:W-:Y:S02]  /*7b5c0*/  IADD3.X R32, PT, PT, R32, UR6, RZ, P2, !PT ;  /* 0x0000000620207c10 */ /* 0x000fe400097fe4ff */
[----:B------:R-:W-:Y:S01]  /*7b5d0*/  IADD3 R30, P3, PT, R30, UR16, RZ ;  /* 0x000000101e1e7c10 */ /* 0x000fe2000ff7e0ff */
[----:B---3--:R-:W-:Y:S01]  /*7b5e0*/  IMAD.MOV.U32 R20, RZ, RZ, R24 ;  /* 0x000000ffff147224 */ /* 0x008fe200078e0018 */
[----:B------:R-:W-:Y:S02]  /*7b5f0*/  MOV R21, R32 ;  /* 0x0000002000157202 */ /* 0x000fe40000000f00 */
[----:B------:R-:W-:Y:S02]  /*7b600*/  ISETP.NE.U32.AND P1, PT, RZ, UR14, PT ;  /* 0x0000000eff007c0c */ /* 0x000fe4000bf25070 */
[----:B------:R-:W-:Y:S01]  /*7b610*/  IADD3.X R31, PT, PT, R31, UR6, RZ, P3, !PT ;  /* 0x000000061f1f7c10 */ /* 0x000fe20009ffe4ff */
[----:B------:R1:W-:Y:S04]  /*7b620*/  STL [R1+0x17e4], R24 ;  /* 0x0017e41801007387 */ /* 0x0003e80000100800 */
[----:B------:R-:W-:Y:S04]  /*7b630*/  STL [R1+0x17e0], R32 ;  /* 0x0017e02001007387 */ /* 0x000fe80000100800 */
[----:B------:R-:W-:Y:S04]  /*7b640*/  STL [R1+0x184c], R30 ;  /* 0x00184c1e01007387 */ /* 0x000fe80000100800 */
[----:B------:R2:W-:Y:S04]  /*7b650*/  LDGSTS.E [R66+0x2380], desc[UR12][R20.64], P0 ;  /* 0x0238000014427fae */ /* 0x0005e800081a100c */
[----:B------:R-:W3:Y:S04]  /*7b660*/  LDL.LU R35, [R1+0x18cc] ;  /* 0x0018cc0001237983 */ /* 0x000ee80000300800 */
[----:B------:R-:W-:Y:S04]  /*7b670*/  STL [R1+0x1848], R31 ;  /* 0x0018481f01007387 */ /* 0x000fe80000100800 */
[----:B-1----:R-:W3:Y:S04]  /*7b680*/  LDL.LU R24, [R1+0x18d4] ;  /* 0x0018d40001187983 */ /* 0x002ee80000300800 */
[----:B------:R-:W3:Y:S04]  /*7b690*/  LDL.LU R36, [R1+0x18c8] ;  /* 0x0018c80001247983 */ /* 0x000ee80000300800 */
[----:B------:R-:W3:Y:S01]  /*7b6a0*/  LDL.LU R34, [R1+0x18d0] ;  /* 0x0018d00001227983 */ /* 0x000ee20000300800 */
[----:B--2---:R-:W-:Y:S01]  /*7b6b0*/  IMAD.MOV.U32 R20, RZ, RZ, R30 ;  /* 0x000000ffff147224 */ /* 0x004fe200078e001e */
[----:B------:R-:W-:-:S05]  /*7b6c0*/  MOV R21, R31 ;  /* 0x0000001f00157202 */ /* 0x000fca0000000f00 */
[----:B------:R1:W-:Y:S01]  /*7b6d0*/  LDGSTS.E [R66+0x2a00], desc[UR12][R20.64], P1 ;  /* 0x02a0000014427fae */ /* 0x0003e200089a100c */
[----:B------:R-:W-:Y:S02]  /*7b6e0*/  IADD3 R26, P0, PT, R26, UR16, RZ ;  /* 0x000000101a1a7c10 */ /* 0x000fe4000ff1e0ff */
[----:B------:R-:W-:Y:S02]  /*7b6f0*/  IADD3 R25, P2, PT, R25, UR16, RZ ;  /* 0x0000001019197c10 */ /* 0x000fe4000ff5e0ff */
[----:B------:R-:W-:Y:S01]  /*7b700*/  IADD3.X R29, PT, PT, R29, UR6, RZ, P0, !PT ;  /* 0x000000061d1d7c10 */ /* 0x000fe200087fe4ff */
[----:B------:R2:W-:Y:S01]  /*7b710*/  STL [R1+0x1854], R26 ;  /* 0x0018541a01007387 */ /* 0x0005e20000100800 */
[----:B------:R-:W-:Y:S01]  /*7b720*/  IADD3.X R28, PT, PT, R28, UR6, RZ, P2, !PT ;  /* 0x000000061c1c7c10 */ /* 0x000fe200097fe4ff */
[----:B-1----:R-:W-:Y:S02]  /*7b730*/  IMAD.MOV.U32 R20, RZ, RZ, R26 ;  /* 0x000000ffff147224 */ /* 0x002fe400078e001a */
[----:B------:R-:W-:Y:S04]  /*7b740*/  STL [R1+0x1850], R29 ;  /* 0x0018501d01007387 */ /* 0x000fe80000100800 */
[----:B------:R1:W-:Y:S04]  /*7b750*/  STL [R1+0x185c], R25 ;  /* 0x00185c1901007387 */ /* 0x0003e80000100800 */
[----:B--2---:R-:W2:Y:S04]  /*7b760*/  LDL.LU R26, [R1+0x18dc] ;  /* 0x0018dc00011a7983 */ /* 0x004ea80000300800 */
[----:B------:R-:W-:Y:S04]  /*7b770*/  STL [R1+0x1858], R28 ;  /* 0x0018581c01007387 */ /* 0x000fe80000100800 */
[----:B------:R-:W2:Y:S01]  /*7b780*/  LDL.LU R33, [R1+0x18d8] ;  /* 0x0018d80001217983 */ /* 0x000ea20000300800 */
[----:B------:R-:W-:-:S03]  /*7b790*/  MOV R21, R29 ;  /* 0x0000001d00157202 */ /* 0x000fc60000000f00 */
[----:B------:R-:W2:Y:S04]  /*7b7a0*/  LDL.LU R32, [R1+0x18e0] ;  /* 0x0018e00001207983 */ /* 0x000ea80000300800 */
[----:B------:R1:W-:Y:S02]  /*7b7b0*/  LDGSTS.E [R66+0x2a80], desc[UR12][R20.64], P1 ;  /* 0x02a8000014427fae */ /* 0x0003e400089a100c */
[----:B-1----:R-:W-:Y:S02]  /*7b7c0*/  IMAD.MOV.U32 R20, RZ, RZ, R25 ;  /* 0x000000ffff147224 */ /* 0x002fe400078e0019 */
[----:B------:R-:W2:Y:S04]  /*7b7d0*/  LDL.LU R25, [R1+0x18e4] ;  /* 0x0018e40001197983 */ /* 0x000ea80000300800 */
[----:B------:R-:W2:Y:S01]  /*7b7e0*/  LDL.LU R31, [R1+0x1948] ;  /* 0x00194800011f7983 */ /* 0x000ea20000300800 */
[----:B------:R-:W-:-:S03]  /*7b7f0*/  MOV R21, R28 ;  /* 0x0000001c00157202 */ /* 0x000fc60000000f00 */
[----:B------:R-:W2:Y:S04]  /*7b800*/  LDL.LU R29, [R1+0x194c] ;  /* 0x00194c00011d7983 */ /* 0x000ea80000300800 */
[----:B------:R1:W-:Y:S01]  /*7b810*/  LDGSTS.E [R66+0x2b00], desc[UR12][R20.64], P1 ;  /* 0x02b0000014427fae */ /* 0x0003e200089a100c */
[----:B----4-:R-:W-:-:S04]  /*7b820*/  IADD3 R23, P0, PT, R23, UR16, RZ ;  /* 0x0000001017177c10 */ /* 0x010fc8000ff1e0ff */
[----:B------:R-:W-:Y:S01]  /*7b830*/  IADD3.X R27, PT, PT, R27, UR6, RZ, P0, !PT ;  /* 0x000000061b1b7c10 */ /* 0x000fe200087fe4ff */
[----:B------:R4:W-:Y:S01]  /*7b840*/  STL [R1+0x1864], R23 ;  /* 0x0018641701007387 */ /* 0x0009e20000100800 */
[----:B-1----:R-:W-:-:S03]  /*7b850*/  IMAD.MOV.U32 R20, RZ, RZ, R23 ;  /* 0x000000ffff147224 */ /* 0x002fc600078e0017 */
[----:B------:R1:W-:Y:S04]  /*7b860*/  STL [R1+0x1860], R27 ;  /* 0x0018601b01007387 */ /* 0x0003e80000100800 */
[----:B------:R-:W2:Y:S01]  /*7b870*/  LDL.LU R30, [R1+0x1950] ;  /* 0x00195000011e7983 */ /* 0x000ea20000300800 */
[----:B------:R-:W-:-:S03]  /*7b880*/  MOV R21, R27 ;  /* 0x0000001b00157202 */ /* 0x000fc60000000f00 */
[----:B----4-:R-:W4:Y:S04]  /*7b890*/  LDL.LU R23, [R1+0x1954] ;  /* 0x0019540001177983 */ /* 0x010f280000300800 */
[----:B------:R-:W4:Y:S01]  /*7b8a0*/  LDL.LU R28, [R1+0x1958] ;  /* 0x00195800011c7983 */ /* 0x000f220000300800 */
[----:B------:R-:W-:-:S03]  /*7b8b0*/  UISETP.GT.AND UP1, UPT, UR18, 0x19, UPT ;  /* 0x000000191200788c */ /* 0x000fc6000bf24270 */
[----:B------:R3:W-:Y:S04]  /*7b8c0*/  LDGSTS.E [R66+0x2b80], desc[UR12][R20.64], P1 ;  /* 0x02b8000014427fae */ /* 0x0007e800089a100c */
[----:B-1----:R-:W4:Y:S01]  /*7b8d0*/  LDL.LU R27, [R1+0x195c] ;  /* 0x00195c00011b7983 */ /* 0x002f220000300800 */
[----:B------:R-:W-:-:S04]  /*7b8e0*/  USEL UR14, URZ, 0x4, !UP1 ;  /* 0x00000004ff0e7887 */ /* 0x000fc8000c800000 */
[----:B------:R-:W-:Y:S01]  /*7b8f0*/  USEL UR14, UR14, URZ, !UP0 ;  /* 0x000000ff0e0e7287 */ /* 0x000fe2000c000000 */
[----:B---3--:R-:W-:-:S05]  /*7b900*/  IADD3 R35, P1, PT, R35, UR16, RZ ;  /* 0x0000001023237c10 */ /* 0x008fca000ff3e0ff */
[----:B------:R-:W-:Y:S02]  /*7b910*/  ISETP.NE.U32.AND P0, PT, RZ, UR14, PT ;  /* 0x0000000eff007c0c */ /* 0x000fe4000bf05070 */
[----:B------:R-:W-:Y:S02]  /*7b920*/  IADD3.X R36, PT, PT, R36, UR6, RZ, P1, !PT ;  /* 0x0000000624247c10 */ /* 0x000fe40008ffe4ff */
[----:B------:R-:W-:Y:S01]  /*7b930*/  IADD3 R24, P2, PT, R24, UR16, RZ ;  /* 0x0000001018187c10 */ /* 0x000fe2000ff5e0ff */
[----:B------:R-:W-:Y:S01]  /*7b940*/  IMAD.MOV.U32 R20, RZ, RZ, R35 ;  /* 0x000000ffff147224 */ /* 0x000fe200078e0023 */
[----:B------:R-:W-:Y:S02]  /*7b950*/  MOV R21, R36 ;  /* 0x0000002400157202 */ /* 0x000fe40000000f00 */
[----:B------:R-:W-:Y:S01]  /*7b960*/  IADD3.X R34, PT, PT, R34, UR6, RZ, P2, !PT ;  /* 0x0000000622227c10 */ /* 0x000fe200097fe4ff */
[----:B------:R-:W-:Y:S04]  /*7b970*/  STL [R1+0x18cc], R35 ;  /* 0x0018cc2301007387 */ /* 0x000fe80000100800 */
[----:B------:R-:W-:Y:S04]  /*7b980*/  STL [R1+0x18c8], R36 ;  /* 0x0018c82401007387 */ /* 0x000fe80000100800 */
[----:B------:R1:W-:Y:S04]  /*7b990*/  STL [R1+0x18d4], R24 ;  /* 0x0018d41801007387 */ /* 0x0003e80000100800 */
[----:B------:R3:W-:Y:S04]  /*7b9a0*/  LDGSTS.E [R66+0x3200], desc[UR12][R20.64], P0 ;  /* 0x0320000014427fae */ /* 0x0007e800081a100c */
[----:B------:R-:W-:Y:S01]  /*7b9b0*/  STL [R1+0x18d0], R34 ;  /* 0x0018d02201007387 */ /* 0x000fe20000100800 */
[----:B------:R-:W-:Y:S01]  /*7b9c0*/  UISETP.GT.AND UP1, UPT, UR18, 0x1d, UPT ;  /* 0x0000001d1200788c */ /* 0x000fe2000bf24270 */
[----:B---3--:R-:W-:Y:S01]  /*7b9d0*/  IMAD.MOV.U32 R20, RZ, RZ, R24 ;  /* 0x000000ffff147224 */ /* 0x008fe200078e0018 */
[----:B------:R-:W-:Y:S01]  /*7b9e0*/  MOV R21, R34 ;  /* 0x0000002200157202 */ /* 0x000fe20000000f00 */
[----:B-1----:R-:W3:Y:S04]  /*7b9f0*/  LDL.LU R24, [R1+0x1964] ;  /* 0x0019640001187983 */ /* 0x002ee80000300800 */
[----:B------:R1:W-:Y:S01]  /*7ba00*/  LDGSTS.E [R66+0x3280], desc[UR12][R20.64], P0 ;  /* 0x0328000014427fae */ /* 0x0003e200081a100c */
[----:B------:R-:W-:-:S04]  /*7ba10*/  USEL UR14, URZ, 0x4, !UP1 ;  /* 0x00000004ff0e7887 */ /* 0x000fc8000c800000 */
[----:B------:R-:W-:Y:S01]  /*7ba20*/  USEL UR14, UR14, URZ, !UP0 ;  /* 0x000000ff0e0e7287 */ /* 0x000fe2000c000000 */
[----:B--2---:R-:W-:-:S04]  /*7ba30*/  IADD3 R26, P1, PT, R26, UR16, RZ ;  /* 0x000000101a1a7c10 */ /* 0x004fc8000ff3e0ff */
[----:B------:R-:W-:Y:S01]  /*7ba40*/  IADD3.X R33, PT, PT, R33, UR6, RZ, P1, !PT ;  /* 0x0000000621217c10 */ /* 0x000fe20008ffe4ff */
[----:B------:R2:W-:Y:S01]  /*7ba50*/  STL [R1+0x18dc], R26 ;  /* 0x0018dc1a01007387 */ /* 0x0005e20000100800 */
[----:B-1----:R-:W-:-:S03]  /*7ba60*/  IMAD.MOV.U32 R20, RZ, RZ, R26 ;  /* 0x000000ffff147224 */ /* 0x002fc600078e001a */
[----:B------:R-:W-:Y:S04]  /*7ba70*/  STL [R1+0x18d8], R33 ;  /* 0x0018d82101007387 */ /* 0x000fe80000100800 */
[----:B--2---:R-:W2:Y:S01]  /*7ba80*/  LDL.LU R26, [R1+0x1960] ;  /* 0x00196000011a7983 */ /* 0x004ea20000300800 */
[----:B------:R-:W-:Y:S02]  /*7ba90*/  MOV R21, R33 ;  /* 0x0000002100157202 */ /* 0x000fe40000000f00 */
[----:B------:R-:W-:-:S03]  /*7baa0*/  IADD3 R25, P2, PT, R25, UR16, RZ ;  /* 0x0000001019197c10 */ /* 0x000fc6000ff5e0ff */
[----:B------:R1:W-:Y:S01]  /*7bab0*/  LDGSTS.E [R66+0x3300], desc[UR12][R20.64], P0 ;  /* 0x0330000014427fae */ /* 0x0003e200081a100c */
[----:B------:R-:W-:Y:S02]  /*7bac0*/  IADD3.X R32, PT, PT, R32, UR6, RZ, P2, !PT ;  /* 0x0000000620207c10 */ /* 0x000fe400097fe4ff */
[----:B------:R-:W-:Y:S02]  /*7bad0*/  IADD3 R29, P3, PT, R29, UR16, RZ ;  /* 0x000000101d1d7c10 */ /* 0x000fe4000ff7e0ff */
[----:B------:R-:W-:Y:S01]  /*7bae0*/  ISETP.NE.U32.AND P1, PT, RZ, UR14, PT ;  /* 0x0000000eff007c0c */ /* 0x000fe2000bf25070 */
[----:B------:R1:W-:Y:S04]  /*7baf0*/  STL [R1+0x18e4], R25 ;  /* 0x0018e41901007387 */ /* 0x0003e80000100800 */
[----:B------:R-:W-:Y:S01]  /*7bb00*/  STL [R1+0x18e0], R32 ;  /* 0x0018e02001007387 */ /* 0x000fe20000100800 */
[----:B------:R-:W-:Y:S01]  /*7bb10*/  IADD3.X R31, PT, PT, R31, UR6, RZ, P3, !PT ;  /* 0x000000061f1f7c10 */ /* 0x000fe20009ffe4ff */
[----:B-1----:R-:W-:Y:S01]  /*7bb20*/  IMAD.MOV.U32 R20, RZ, RZ, R25 ;  /* 0x000000ffff147224 */ /* 0x002fe200078e0019 */
[----:B------:R-:W-:Y:S01]  /*7bb30*/  MOV R21, R32 ;  /* 0x0000002000157202 */ /* 0x000fe20000000f00 */
[----:B------:R1:W-:Y:S04]  /*7bb40*/  STL [R1+0x194c], R29 ;  /* 0x00194c1d01007387 */ /* 0x0003e80000100800 */
[----:B------:R-:W2:Y:S04]  /*7bb50*/  LDL.LU R35, [R1+0x19cc] ;  /* 0x0019cc0001237983 */ /* 0x000ea80000300800 */
[----:B------:R1:W-:Y:S04]  /*7bb60*/  LDGSTS.E [R66+0x3380], desc[UR12][R20.64], P0 ;  /* 0x0338000014427fae */ /* 0x0003e800081a100c */
[----:B------:R-:W-:Y:S04]  /*7bb70*/  STL [R1+0x1948], R31 ;  /* 0x0019481f01007387 */ /* 0x000fe80000100800 */
[----:B------:R-:W2:Y:S04]  /*7bb80*/  LDL.LU R25, [R1+0x19d4] ;  /* 0x0019d40001197983 */ /* 0x000ea80000300800 */
[----:B------:R-:W2:Y:S01]  /*7bb90*/  LDL.LU R36, [R1+0x19c8] ;  /* 0x0019c80001247983 */ /* 0x000ea20000300800 */
[----:B-1----:R-:W-:Y:S01]  /*7bba0*/  IMAD.MOV.U32 R20, RZ, RZ, R29 ;  /* 0x000000ffff147224 */ /* 0x002fe200078e001d */
[----:B------:R-:W-:-:S02]  /*7bbb0*/  MOV R21, R31 ;  /* 0x0000001f00157202 */ /* 0x000fc40000000f00 */
[----:B------:R-:W2:Y:S04]  /*7bbc0*/  LDL.LU R29, [R1+0x19d0] ;  /* 0x0019d000011d7983 */ /* 0x000ea80000300800 */
[----:B------:R1:W-:Y:S01]  /*7bbd0*/  LDGSTS.E [R66+0x3a00], desc[UR12][R20.64], P1 ;  /* 0x03a0000014427fae */ /* 0x0003e200089a100c */
[----:B----4-:R-:W-:-:S04]  /*7bbe0*/  IADD3 R23, P0, PT, R23, UR16, RZ ;  /* 0x0000001017177c10 */ /* 0x010fc8000ff1e0ff */
[----:B------:R-:W-:Y:S02]  /*7bbf0*/  IADD3.X R30, PT, PT, R30, UR6, RZ, P0, !PT ;  /* 0x000000061e1e7c10 */ /* 0x000fe400087fe4ff */
[----:B------:R-:W-:Y:S01]  /*7bc00*/  IADD3 R27, P2, PT, R27, UR16, RZ ;  /* 0x000000101b1b7c10 */ /* 0x000fe2000ff5e0ff */
[----:B------:R4:W-:Y:S04]  /*7bc10*/  STL [R1+0x1954], R23 ;  /* 0x0019541701007387 */ /* 0x0009e80000100800 */
[----:B------:R-:W-:Y:S01]  /*7bc20*/  STL [R1+0x1950], R30 ;  /* 0x0019501e01007387 */ /* 0x000fe20000100800 */
[----:B-1----:R-:W-:Y:S01]  /*7bc30*/  IMAD.MOV.U32 R20, RZ, RZ, R23 ;  /* 0x000000ffff147224 */ /* 0x002fe200078e0017 */
[----:B------:R-:W-:Y:S02]  /*7bc40*/  IADD3.X R28, PT, PT, R28, UR6, RZ, P2, !PT ;  /* 0x000000061c1c7c10 */ /* 0x000fe400097fe4ff */
[----:B------:R-:W-:Y:S01]  /*7bc50*/  MOV R21, R30 ;  /* 0x0000001e00157202 */ /* 0x000fe20000000f00 */
[----:B------:R1:W-:Y:S04]  /*7bc60*/  STL [R1+0x195c], R27 ;  /* 0x00195c1b01007387 */ /* 0x0003e80000100800 */
[----:B------:R1:W-:Y:S04]  /*7bc70*/  LDGSTS.E [R66+0x3a80], desc[UR12][R20.64], P1 ;  /* 0x03a8000014427fae */ /* 0x0003e800089a100c */
[----:B----4-:R-:W4:Y:S04]  /*7bc80*/  LDL.LU R23, [R1+0x19dc] ;  /* 0x0019dc0001177983 */ /* 0x010f280000300800 */
[----:B------:R-:W-:Y:S01]  /*7bc90*/  STL [R1+0x1958], R28 ;  /* 0x0019581c01007387 */ /* 0x000fe20000100800 */
[----:B-1----:R-:W-:-:S03]  /*7bca0*/  IMAD.MOV.U32 R20, RZ, RZ, R27 ;  /* 0x000000ffff147224 */ /* 0x002fc600078e001b */
[----:B------:R-:W4:Y:S04]  /*7bcb0*/  LDL.LU R27, [R1+0x19d8] ;  /* 0x0019d800011b7983 */ /* 0x000f280000300800 */
[----:B------:R-:W4:Y:S04]  /*7bcc0*/  LDL.LU R30, [R1+0x19e4] ;  /* 0x0019e400011e7983 */ /* 0x000f280000300800 */
[----:B------:R-:W4:Y:S01]  /*7bcd0*/  LDL.LU R33, [R1+0x1a4c] ;  /* 0x001a4c0001217983 */ /* 0x000f220000300800 */
[----:B------:R-:W-:Y:S01]  /*7bce0*/  UISETP.GT.AND UP1, UPT, UR18, 0x21, UPT ;  /* 0x000000211200788c */ /* 0x000fe2000bf24270 */
[----:B---3--:R-:W-:-:S05]  /*7bcf0*/  IADD3 R24, P0, PT, R24, UR16, RZ ;  /* 0x0000001018187c10 */ /* 0x008fca000ff1e0ff */
[----:B------:R-:W-:Y:S01]  /*7bd00*/  STL [R1+0x1964], R24 ;  /* 0x0019641801007387 */ /* 0x000fe20000100800 */
[----:B------:R-:W-:Y:S01]  /*7bd10*/  MOV R21, R28 ;  /* 0x0000001c00157202 */ /* 0x000fe20000000f00 */
[----:B------:R-:W-:-:S04]  /*7bd20*/  USEL UR14, URZ, 0x4, !UP1 ;  /* 0x00000004ff0e7887 */ /* 0x000fc8000c800000 */
[----:B------:R1:W-:Y:S01]  /*7bd30*/  LDGSTS.E [R66+0x3b00], desc[UR12][R20.64], P1 ;  /* 0x03b0000014427fae */ /* 0x0003e200089a100c */
[----:B------:R-:W-:Y:S01]  /*7bd40*/  USEL UR14, UR14, URZ, !UP0 ;  /* 0x000000ff0e0e7287 */ /* 0x000fe2000c000000 */
[----:B-1----:R-:W-:Y:S01]  /*7bd50*/  IMAD.MOV.U32 R20, RZ, RZ, R24 ;  /* 0x000000ffff147224 */ /* 0x002fe200078e0018 */
[----:B--2---:R-:W-:-:S05]  /*7bd60*/  IADD3.X R26, PT, PT, R26, UR6, RZ, P0, !PT ;  /* 0x000000061a1a7c10 */ /* 0x004fca00087fe4ff */
[----:B------:R1:W-:Y:S04]  /*7bd70*/  STL [R1+0x1960], R26 ;  /* 0x0019601a01007387 */ /* 0x0003e80000100800 */
[----:B------:R-:W2:Y:S01]  /*7bd80*/  LDL.LU R32, [R1+0x19e0] ;  /* 0x0019e00001207983 */ /* 0x000ea20000300800 */
[----:B------:R-:W-:-:S03]  /*7bd90*/  MOV R21, R26 ;  /* 0x0000001a00157202 */ /* 0x000fc60000000f00 */
[----:B------:R-:W3:Y:S04]  /*7bda0*/  LDL.LU R34, [R1+0x1a48] ;  /* 0x001a480001227983 */ /* 0x000ee80000300800 */
[----:B------:R-:W3:Y:S04]  /*7bdb0*/  LDL.LU R31, [R1+0x1a50] ;  /* 0x001a5000011f7983 */ /* 0x000ee80000300800 */
[----:B------:R1:W-:Y:S01]  /*7bdc0*/  LDGSTS.E [R66+0x3b80], desc[UR12][R20.64], P1 ;  /* 0x03b8000014427fae */ /* 0x0003e200089a100c */
[----:B------:R-:W-:-:S03]  /*7bdd0*/  ISETP.NE.U32.AND P0, PT, RZ, UR14, PT ;  /* 0x0000000eff007c0c */ /* 0x000fc6000bf05070 */
[----:B-1----:R-:W3:Y:S04]  /*7bde0*/  LDL.LU R26, [R1+0x1a54] ;  /* 0x001a5400011a7983 */ /* 0x002ee80000300800 */
[----:B------:R-:W3:Y:S04]  /*7bdf0*/  LDL.LU R28, [R1+0x1a58] ;  /* 0x001a5800011c7983 */ /* 0x000ee80000300800 */
[----:B------:R-:W3:Y:S01]  /*7be00*/  LDL.LU R24, [R1+0x1a5c] ;  /* 0x001a5c0001187983 */ /* 0x000ee20000300800 */
[----:B------:R-:W-:-:S04]  /*7be10*/  IADD3 R35, P1, PT, R35, UR16, RZ ;  /* 0x0000001023237c10 */ /* 0x000fc8000ff3e0ff */
[----:B------:R-:W-:Y:S02]  /*7be20*/  IADD3.X R36, PT, PT, R36, UR6, RZ, P1, !PT ;  /* 0x0000000624247c10 */ /* 0x000fe40008ffe4ff */
[----:B------:R-:W-:Y:S01]  /*7be30*/  IADD3 R25, P2, PT, R25, UR16, RZ ;  /* 0x0000001019197c10 */ /* 0x000fe2000ff5e0ff */
[----:B------:R-:W-:Y:S01]  /*7be40*/  IMAD.MOV.U32 R20, RZ, RZ, R35 ;  /* 0x000000ffff147224 */ /* 0x000fe200078e0023 */
[----:B------:R-:W-:Y:S01]  /*7be50*/  MOV R21, R36 ;  /* 0x0000002400157202 */ /* 0x000fe20000000f00 */
[----:B------:R-:W-:Y:S04]  /*7be60*/  STL [R1+0x19cc], R35 ;  /* 0x0019cc2301007387 */ /* 0x000fe80000100800 */
[----:B------:R-:W-:Y:S01]  /*7be70*/  STL [R1+0x19c8], R36 ;  /* 0x0019c82401007387 */ /* 0x000fe20000100800 */
[----:B------:R-:W-:-:S03]  /*7be80*/  IADD3.X R29, PT, PT, R29, UR6, RZ, P2, !PT ;  /* 0x000000061d1d7c10 */ /* 0x000fc600097fe4ff */
[----:B------:R1:W-:Y:S04]  /*7be90*/  LDGSTS.E [R66+0x4200], desc[UR12][R20.64], P0 ;  /* 0x0420000014427fae */ /* 0x0003e800081a100c */
[----:B------:R1:W-:Y:S04]  /*7bea0*/  STL [R1+0x19d4], R25 ;  /* 0x0019d41901007387 */ /* 0x0003e80000100800 */
[----:B------:R-:W-:Y:S01]  /*7beb0*/  STL [R1+0x19d0], R29 ;  /* 0x0019d01d01007387 */ /* 0x000fe20000100800 */
[----:B-1----:R-:W-:Y:S01]  /*7bec0*/  IMAD.MOV.U32 R20, RZ, RZ, R25 ;  /* 0x000000ffff147224 */ /* 0x002fe200078e0019 */
[----:B------:R-:W-:-:S02]  /*7bed0*/  MOV R21, R29 ;  /* 0x0000001d00157202 */ /* 0x000fc40000000f00 */
[----:B------:R-:W3:Y:S04]  /*7bee0*/  LDL.LU R25, [R1+0x1a64] ;  /* 0x001a640001197983 */ /* 0x000ee80000300800 */
[----:B------:R1:W-:Y:S01]  /*7bef0*/  LDGSTS.E [R66+0x4280], desc[UR12][R20.64], P0 ;  /* 0x0428000014427fae */ /* 0x0003e200081a100c */
[----:B----4-:R-:W-:-:S05]  /*7bf00*/  IADD3 R23, P1, PT, R23, UR16, RZ ;  /* 0x0000001017177c10 */ /* 0x010fca000ff3e0ff */
[----:B------:R-:W-:Y:S01]  /*7bf10*/  STL [R1+0x19dc], R23 ;  /* 0x0019dc1701007387 */ /* 0x000fe20000100800 */
[----:B------:R-:W-:-:S04]  /*7bf20*/  IADD3.X R27, PT, PT, R27, UR6, RZ, P1, !PT ;  /* 0x000000061b1b7c10 */ /* 0x000fc80008ffe4ff */
[----:B-1----:R-:W-:Y:S01]  /*7bf30*/  MOV R21, R27 ;  /* 0x0000001b00157202 */ /* 0x002fe20000000f00 */
[----:B------:R1:W-:Y:S04]  /*7bf40*/  STL [R1+0x19d8], R27 ;  /* 0x0019d81b01007387 */ /* 0x0003e80000100800 */
[----:B-1----:R-:W4:Y:S01]  /*7bf50*/  LDL.LU R27, [R1+0x1a60] ;  /* 0x001a6000011b7983 */ /* 0x002f220000300800 */
[----:B------:R-:W-:Y:S01]  /*7bf60*/  UISETP.GT.AND UP1, UPT, UR18, 0x25, UPT ;  /* 0x000000251200788c */ /* 0x000fe2000bf24270 */
[----:B------:R-:W-:Y:S01]  /*7bf70*/  IADD3 R30, P2, PT, R30, UR16, RZ ;  /* 0x000000101e1e7c10 */ /* 0x000fe2000ff5e0ff */
[----:B------:R-:W-:Y:S01]  /*7bf80*/  IMAD.MOV.U32 R20, RZ, RZ, R23 ;  /* 0x000000ffff147224 */ /* 0x000fe200078e0017 */
[----:B------:R-:W-:Y:S01]  /*7bf90*/  IADD3 R33, P3, PT, R33, UR16, RZ ;  /* 0x0000001021217c10 */ /* 0x000fe2000ff7e0ff */
[----:B------:R-:W-:Y:S01]  /*7bfa0*/  USEL UR14, URZ, 0x4, !UP1 ;  /* 0x00000004ff0e7887 */ /* 0x000fe2000c800000 */
[----:B------:R-:W4:Y:S04]  /*7bfb0*/  LDL.LU R29, [R1+0x1ad0] ;  /* 0x001ad000011d7983 */ /* 0x000f280000300800 */
[----:B------:R-:W4:Y:S04]  /*7bfc0*/  LDL.LU R23, [R1+0x1ad8] ;  /* 0x001ad80001177983 */ /* 0x000f280000300800 */
[----:B------:R1:W-:Y:S01]  /*7bfd0*/  LDGSTS.E [R66+0x4300], desc[UR12][R20.64], P0 ;  /* 0x0430000014427fae */ /* 0x0003e200081a100c */
[----:B------:R-:W-:-:S03]  /*7bfe0*/  USEL UR14, UR14, URZ, !UP0 ;  /* 0x000000ff0e0e7287 */ /* 0x000fc6000c000000 */
[----:B------:R-:W-:Y:S03]  /*7bff0*/  STL [R1+0x19e4], R30 ;  /* 0x0019e41e01007387 */ /* 0x000fe60000100800 */
[----:B------:R-:W-:Y:S01]  /*7c000*/  ISETP.NE.U32.AND P1, PT, RZ, UR14, PT ;  /* 0x0000000eff007c0c */ /* 0x000fe2000bf25070 */
[----:B-1----:R-:W-:Y:S01]  /*7c010*/  IMAD.MOV.U32 R20, RZ, RZ, R30 ;  /* 0x000000ffff147224 */ /* 0x002fe200078e001e */
[----:B--2---:R-:W-:-:S04]  /*7c020*/  IADD3.X R32, PT, PT, R32, UR6, RZ, P2, !PT ;  /* 0x0000000620207c10 */ /* 0x004fc800097fe4ff */
[----:B------:R-:W-:Y:S01]  /*7c030*/  MOV R21, R32 ;  /* 0x0000002000157202 */ /* 0x000fe20000000f00 */
[----:B------:R1:W-:Y:S04]  /*7c040*/  STL [R1+0x19e0], R32 ;  /* 0x0019e02001007387 */ /* 0x0003e80000100800 */
[----:B------:R-:W-:Y:S01]  /*7c050*/  STL [R1+0x1a4c], R33 ;  /* 0x001a4c2101007387 */ /* 0x000fe20000100800 */
[----:B---3--:R-:W-:-:S03]  /*7c060*/  IADD3.X R34, PT, PT, R34, UR6, RZ, P3, !PT ;  /* 0x0000000622227c10 */ /* 0x008fc60009ffe4ff */
[----:B------:R2:W-:Y:S01]  /*7c070*/  LDGSTS.E [R66+0x4380], desc[UR12][R20.64], P0 ;  /* 0x0438000014427fae */ /* 0x0005e200081a100c */
[----:B------:R-:W-:-:S03]  /*7c080*/  IADD3 R26, P0, PT, R26, UR16, RZ ;  /* 0x000000101a1a7c10 */ /* 0x000fc6000ff1e0ff */
[----:B-1----:R-:W3:Y:S01]  /*7c090*/  LDL.LU R32, [R1+0x1acc] ;  /* 0x001acc0001207983 */ /* 0x002ee20000300800 */
[----:B------:R-:W-:Y:S02]  /*7c0a0*/  IADD3.X R31, PT, PT, R31, UR6, RZ, P0, !PT ;  /* 0x000000061f1f7c10 */ /* 0x000fe400087fe4ff */
[----:B------:R-:W-:Y:S01]  /*7c0b0*/  IADD3 R24, P2, PT, R24, UR16, RZ ;  /* 0x0000001018187c10 */ /* 0x000fe2000ff5e0ff */
[----:B--2---:R-:W-:Y:S01]  /*7c0c0*/  IMAD.MOV.U32 R20, RZ, RZ, R33 ;  /* 0x000000ffff147224 */ /* 0x004fe200078e0021 */
[----:B------:R-:W-:Y:S01]  /*7c0d0*/  MOV R21, R34 ;  /* 0x0000002200157202 */ /* 0x000fe20000000f00 */
[----:B------:R-:W-:Y:S04]  /*7c0e0*/  STL [R1+0x1a48], R34 ;  /* 0x001a482201007387 */ /* 0x000fe80000100800 */
[----:B------:R-:W2:Y:S04]  /*7c0f0*/  LDL.LU R30, [R1+0x1ad4] ;  /* 0x001ad400011e7983 */ /* 0x000ea80000300800 */
[----:B------:R1:W-:Y:S04]  /*7c100*/  STL [R1+0x1a54], R26 ;  /* 0x001a541a01007387 */ /* 0x0003e80000100800 */
[----:B------:R1:W-:Y:S01]  /*7c110*/  LDGSTS.E [R66+0x4a00], desc[UR12][R20.64], P1 ;  /* 0x04a0000014427fae */ /* 0x0003e200089a100c */
[----:B------:R-:W-:-:S03]  /*7c120*/  IADD3.X R28, PT, PT, R28, UR6, RZ, P2, !PT ;  /* 0x000000061c1c7c10 */ /* 0x000fc600097fe4ff */
[----:B------:R-:W-:Y:S04]  /*7c130*/  STL [R1+0x1a50], R31 ;  /* 0x001a501f01007387 */ /* 0x000fe80000100800 */
[----:B------:R-:W-:Y:S01]  /*7c140*/  STL [R1+0x1a5c], R24 ;  /* 0x001a5c1801007387 */ /* 0x000fe20000100800 */
[----:B-1----:R-:W-:Y:S01]  /*7c150*/  IMAD.MOV.U32 R20, RZ, RZ, R26 ;  /* 0x000000ffff147224 */ /* 0x002fe200078e001a */
[----:B------:R-:W-:Y:S02]  /*7c160*/  MOV R21, R31 ;  /* 0x0000001f00157202 */ /* 0x000fe40000000f00 */
[----:B------:R-:W2:Y:S04]  /*7c170*/  LDL.LU R26, [R1+0x1ae0] ;  /* 0x001ae000011a7983 */ /* 0x000ea80000300800 */
[----:B------:R1:W-:Y:S04]  /*7c180*/  STL [R1+0x1a58], R28 ;  /* 0x001a581c01007387 */ /* 0x0003e80000100800 */
[----:B------:R1:W-:Y:S01]  /*7c190*/  LDGSTS.E [R66+0x4a80], desc[UR12][R20.64], P1 ;  /* 0x04a8000014427fae */ /* 0x0003e200089a100c */
[----:B------:R-:W-:-:S02]  /*7c1a0*/  IADD3 R25, P0, PT, R25, UR16, RZ ;  /* 0x0000001019197c10 */ /* 0x000fc4000ff1e0ff */
[----:B-1----:R-:W-:Y:S02]  /*7c1b0*/  MOV R21, R28 ;  /* 0x0000001c00157202 */ /* 0x002fe40000000f00 */
[----:B------:R-:W2:Y:S01]  /*7c1c0*/  LDL.LU R28, [R1+0x1adc] ;  /* 0x001adc00011c7983 */ /* 0x000ea20000300800 */
[----:B------:R-:W-:-:S03]  /*7c1d0*/  IMAD.MOV.U32 R20, RZ, RZ, R24 ;  /* 0x000000ffff147224 */ /* 0x000fc600078e0018 */
[----:B------:R-:W2:Y:S04]  /*7c1e0*/  LDL.LU R31, [R1+0x1ae8] ;  /* 0x001ae800011f7983 */ /* 0x000ea80000300800 */
[----:B------:R-:W2:Y:S04]  /*7c1f0*/  LDL.LU R24, [R1+0x1b50] ;  /* 0x001b500001187983 */ /* 0x000ea80000300800 */
[----:B------:R-:W-:Y:S04]  /*7c200*/  STL [R1+0x1a64], R25 ;  /* 0x001a641901007387 */ /* 0x000fe80000100800 */
[----:B------:R1:W-:Y:S01]  /*7c210*/  LDGSTS.E [R66+0x4b00], desc[UR12][R20.64], P1 ;  /* 0x04b0000014427fae */ /* 0x0003e200089a100c */
[----:B----4-:R-:W-:-:S05]  /*7c220*/  IADD3.X R27, PT, PT, R27, UR6, RZ, P0, !PT ;  /* 0x000000061b1b7c10 */ /* 0x010fca00087fe4ff */
[----:B------:R4:W-:Y:S04]  /*7c230*/  STL [R1+0x1a60], R27 ;  /* 0x001a601b01007387 */ /* 0x0009e80000100800 */
[----:B------:R-:W2:Y:S01]  /*7c240*/  LDL.LU R33, [R1+0x1ae4] ;  /* 0x001ae40001217983 */ /* 0x000ea20000300800 */
[----:B-1----:R-:W-:Y:S01]  /*7c250*/  IMAD.MOV.U32 R20, RZ, RZ, R25 ;  /* 0x000000ffff147224 */ /* 0x002fe200078e0019 */
[----:B------:R-:W-:Y:S01]  /*7c260*/  MOV R21, R27 ;  /* 0x0000001b00157202 */ /* 0x000fe20000000f00 */
[----:B------:R-:W-:Y:S01]  /*7c270*/  UISETP.GT.AND UP1, UPT, UR18, 0x29, UPT ;  /* 0x000000291200788c */ /* 0x000fe2000bf24270 */
[----:B------:R-:W2:Y:S04]  /*7c280*/  LDL.LU R34, [R1+0x1b4c] ;  /* 0x001b4c0001227983 */ /* 0x000ea80000300800 */
[----:B------:R1:W-:Y:S01]  /*7c290*/  LDGSTS.E [R66+0x4b80], desc[UR12][R20.64], P1 ;  /* 0x04b8000014427fae */ /* 0x0003e200089a100c */
[----:B------:R-:W-:Y:S01]  /*7c2a0*/  IADD3 R29, P1, PT, R29, UR16, RZ ;  /* 0x000000101d1d7c10 */ /* 0x000fe2000ff3e0ff */
[----:B------:R-:W-:Y:S01]  /*7c2b0*/  USEL UR14, URZ, 0x4, !UP1 ;  /* 0x00000004ff0e7887 */ /* 0x000fe2000c800000 */
[----:B------:R-:W-:Y:S01]  /*7c2c0*/  IADD3 R23, P2, PT, R23, UR16, RZ ;  /* 0x0000001017177c10 */ /* 0x000fe2000ff5e0ff */
[----:B----4-:R-:W4:Y:S04]  /*7c2d0*/  LDL.LU R27, [R1+0x1b58] ;  /* 0x001b5800011b7983 */ /* 0x010f280000300800 */
[----:B------:R-:W4:Y:S01]  /*7c2e0*/  LDL.LU R25, [R1+0x1b60] ;  /* 0x001b600001197983 */ /* 0x000f220000300800 */
[----:B------:R-:W-:-:S03]  /*7c2f0*/  USEL UR14, UR14, URZ, !UP0 ;  /* 0x000000ff0e0e7287 */ /* 0x000fc6000c000000 */
[----:B------:R-:W-:Y:S03]  /*7c300*/  STL [R1+0x1ad0], R29 ;  /* 0x001ad01d01007387 */ /* 0x000fe60000100800 */
[----:B------:R-:W-:Y:S01]  /*7c310*/  ISETP.NE.U32.AND P0, PT, RZ, UR14, PT ;  /* 0x0000000eff007c0c */ /* 0x000fe2000bf05070 */
[----:B-1----:R-:W-:Y:S01]  /*7c320*/  IMAD.MOV.U32 R20, RZ, RZ, R29 ;  /* 0x000000ffff147224 */ /* 0x002fe200078e001d */
[----:B---3--:R-:W-:-:S04]  /*7c330*/  IADD3.X R32, PT, PT, R32, UR6, RZ, P1, !PT ;  /* 0x0000000620207c10 */ /* 0x008fc80008ffe4ff */
[----:B------:R-:W-:Y:S01]  /*7c340*/  MOV R21, R32 ;  /* 0x0000002000157202 */ /* 0x000fe20000000f00 */
[----:B------:R1:W-:Y:S04]  /*7c350*/  STL [R1+0x1acc], R32 ;  /* 0x001acc2001007387 */ /* 0x0003e80000100800 */
[----:B------:R3:W-:Y:S01]  /*7c360*/  STL [R1+0x1ad8], R23 ;  /* 0x001ad81701007387 */ /* 0x0007e20000100800 */
[----:B--2---:R-:W-:-:S03]  /*7c370*/  IADD3.X R30, PT, PT, R30, UR6, RZ, P2, !PT ;  /* 0x000000061e1e7c10 */ /* 0x004fc600097fe4ff */
[----:B------:R2:W-:Y:S04]  /*7c380*/  LDGSTS.E [R66+0x5200], desc[UR12][R20.64], P0 ;  /* 0x0520000014427fae */ /* 0x0005e800081a100c */
[----:B-1----:R-:W4:Y:S04]  /*7c390*/  LDL.LU R32, [R1+0x1b54] ;  /* 0x001b540001207983 */ /* 0x002f280000300800 */
[----:B------:R-:W-:Y:S04]  /*7c3a0*/  STL [R1+0x1ad4], R30 ;  /* 0x001ad41e01007387 */ /* 0x000fe80000100800 */
[----:B------:R-:W4:Y:S01]  /*7c3b0*/  LDL.LU R29, [R1+0x1b5c] ;  /* 0x001b5c00011d7983 */ /* 0x000f220000300800 */
[----:B--2---:R-:W-:Y:S01]  /*7c3c0*/  IMAD.MOV.U32 R20, RZ, RZ, R23 ;  /* 0x000000ffff147224 */ /* 0x004fe200078e0017 */
[----:B------:R-:W-:-:S02]  /*7c3d0*/  MOV R21, R30 ;  /* 0x0000001e00157202 */ /* 0x000fc40000000f00 */
[----:B---3--:R-:W2:Y:S01]  /*7c3e0*/  LDL.LU R23, [R1+0x1b68] ;  /* 0x001b680001177983 */ /* 0x008ea20000300800 */
[----:B------:R-:W-:-:S03]  /*7c3f0*/  IADD3 R26, P1, PT, R26, UR16, RZ ;  /* 0x000000101a1a7c10 */ /* 0x000fc6000ff3e0ff */
[----:B------:R1:W-:Y:S04]  /*7c400*/  LDGSTS.E [R66+0x5280], desc[UR12][R20.64], P0 ;  /* 0x0528000014427fae */ /* 0x0003e800081a100c */
[----:B------:R3:W-:Y:S01]  /*7c410*/  STL [R1+0x1ae0], R26 ;  /* 0x001ae01a01007387 */ /* 0x0007e20000100800 */
[----:B------:R-:W-:Y:S01]  /*7c420*/  IADD3.X R28, PT, PT, R28, UR6, RZ, P1, !PT ;  /* 0x000000061c1c7c10 */ /* 0x000fe20008ffe4ff */
[----:B-1----:R-:W-:-:S04]  /*7c430*/  IMAD.MOV.U32 R20, RZ, RZ, R26 ;  /* 0x000000ffff147224 */ /* 0x002fc800078e001a */
[----:B------:R1:W-:Y:S04]  /*7c440*/  STL [R1+0x1adc], R28 ;  /* 0x001adc1c01007387 */ /* 0x0003e80000100800 */
[----:B---3--:R-:W3:Y:S01]  /*7c450*/  LDL.LU R26, [R1+0x1b64] ;  /* 0x001b6400011a7983 */ /* 0x008ee20000300800 */
[----:B------:R-:W-:Y:S02]  /*7c460*/  IADD3 R31, P2, PT, R31, UR16, RZ ;  /* 0x000000101f1f7c10 */ /* 0x000fe4000ff5e0ff */
[----:B------:R-:W-:Y:S02]  /*7c470*/  MOV R21, R28 ;  /* 0x0000001c00157202 */ /* 0x000fe40000000f00 */
[----:B------:R-:W-:Y:S01]  /*7c480*/  IADD3 R24, P3, PT, R24, UR16, RZ ;  /* 0x0000001018187c10 */ /* 0x000fe2000ff7e0ff */
[----:B------:R-:W3:Y:S04]  /*7c490*/  LDL.LU R30, [R1+0x1bd0] ;  /* 0x001bd000011e7983 */ /* 0x000ee80000300800 */
[----:B------:R1:W-:Y:S04]  /*7c4a0*/  LDGSTS.E [R66+0x5300], desc[UR12][R20.64], P0 ;  /* 0x0530000014427fae */ /* 0x0003e800081a100c */
[----:B-1----:R-:W3:Y:S04]  /*7c4b0*/  LDL.LU R28, [R1+0x1bd8] ;  /* 0x001bd800011c7983 */ /* 0x002ee80000300800 */
[----:B------:R1:W-:Y:S01]  /*7c4c0*/  STL [R1+0x1ae8], R31 ;  /* 0x001ae81f01007387 */ /* 0x0003e20000100800 */
[----:B------:R-:W-:Y:S01]  /*7c4d0*/  IMAD.MOV.U32 R20, RZ, RZ, R31 ;  /* 0x000000ffff147224 */ /* 0x000fe200078e001f */
[----:B------:R-:W-:-:S05]  /*7c4e0*/  IADD3.X R33, PT, PT, R33, UR6, RZ, P2, !PT ;  /* 0x0000000621217c10 */ /* 0x000fca00097fe4ff */
[----:B------:R4:W-:Y:S04]  /*7c4f0*/  STL [R1+0x1ae4], R33 ;  /* 0x001ae42101007387 */ /* 0x0009e80000100800 */
[----:B------:R4:W-:Y:S04]  /*7c500*/  STL [R1+0x1b50], R24 ;  /* 0x001b501801007387 */ /* 0x0009e80000100800 */
[----:B-1----:R-:W3:Y:S01]  /*7c510*/  LDL.LU R31, [R1+0x1bcc] ;  /* 0x001bcc00011f7983 */ /* 0x002ee20000300800 */
[----:B------:R-:W-:-:S04]  /*7c520*/  UISETP.GT.AND UP1, UPT, UR18, 0x2d, UPT ;  /* 0x0000002d1200788c */ /* 0x000fc8000bf24270 */
[----:B------:R-:W-:-:S04]  /*7c530*/  USEL UR14, URZ, 0x4, !UP1 ;  /* 0x00000004ff0e7887 */ /* 0x000fc8000c800000 */
[----:B------:R-:W-:Y:S01]  /*7c540*/  USEL UR14, UR14, URZ, !UP0 ;  /* 0x000000ff0e0e7287 */ /* 0x000fe2000c000000 */
[----:B------:R-:W-:Y:S02]  /*7c550*/  MOV R21, R33 ;  /* 0x0000002100157202 */ /* 0x000fe40000000f00 */
[----:B------:R-:W-:-:S03]  /*7c560*/  IADD3.X R34, PT, PT, R34, UR6, RZ, P3, !PT ;  /* 0x0000000622227c10 */ /* 0x000fc60009ffe4ff */
[----:B------:R-:W-:Y:S01]  /*7c570*/  ISETP.NE.U32.AND P1, PT, RZ, UR14, PT ;  /* 0x0000000eff007c0c */ /* 0x000fe2000bf25070 */
[----:B------:R1:W-:Y:S01]  /*7c580*/  LDGSTS.E [R66+0x5380], desc[UR12][R20.64], P0 ;  /* 0x0538000014427fae */ /* 0x0003e200081a100c */
[----:B----4-:R-:W-:-:S03]  /*7c590*/  IADD3 R27, P0, PT, R27, UR16, RZ ;  /* 0x000000101b1b7c10 */ /* 0x010fc6000ff1e0ff */
[----:B------:R-:W-:Y:S01]  /*7c5a0*/  STL [R1+0x1b4c], R34 ;  /* 0x001b4c2201007387 */ /* 0x000fe20000100800 */
[----:B------:R-:W-:-:S03]  /*7c5b0*/  IADD3 R25, P2, PT, R25, UR16, RZ ;  /* 0x0000001019197c10 */ /* 0x000fc6000ff5e0ff */
[----:B------:R-:W4:Y:S01]  /*7c5c0*/  LDL.LU R33, [R1+0x1bd4] ;  /* 0x001bd40001217983 */ /* 0x000f220000300800 */
[----:B-1----:R-:W-:Y:S01]  /*7c5d0*/  IMAD.MOV.U32 R20, RZ, RZ, R24 ;  /* 0x000000ffff147224 */ /* 0x002fe200078e0018 */
[----:B------:R-:W-:Y:S02]  /*7c5e0*/  MOV R21, R34 ;  /* 0x0000002200157202 */ /* 0x000fe40000000f00 */
[----:B------:R-:W4:Y:S04]  /*7c5f0*/  LDL.LU R24, [R1+0x1be0] ;  /* 0x001be00001187983 */ /* 0x000f280000300800 */
[----:B------:R1:W-:Y:S04]  /*7c600*/  STL [R1+0x1b58], R27 ;  /* 0x001b581b01007387 */ /* 0x0003e80000100800 */
[----:B------:R1:W-:Y:S02]  /*7c610*/  LDGSTS.E [R66+0x5a00], desc[UR12][R20.64], P1 ;  /* 0x05a0000014427fae */ /* 0x0003e400089a100c */
[----:B-1----:R-:W-:Y:S01]  /*7c620*/  IMAD.MOV.U32 R20, RZ, RZ, R27 ;  /* 0x000000ffff147224 */ /* 0x002fe200078e001b */
[----:B------:R-:W-:-:S05]  /*7c630*/  IADD3.X R32, PT, PT, R32, UR6, RZ, P0, !PT ;  /* 0x0000000620207c10 */ /* 0x000fca00087fe4ff */
[----:B------:R-:W-:Y:S04]  /*7c640*/  STL [R1+0x1b54], R32 ;  /* 0x001b542001007387 */ /* 0x000fe80000100800 */
[----:B------:R-:W-:Y:S04]  /*7c650*/  STL [R1+0x1b60], R25 ;  /* 0x001b601901007387 */ /* 0x000fe80000100800 */
[----:B------:R-:W4:Y:S01]  /*7c660*/  LDL.LU R27, [R1+0x1bdc] ;  /* 0x001bdc00011b7983 */ /* 0x000f220000300800 */
[----:B------:R-:W-:Y:S02]  /*7c670*/  MOV R21, R32 ;  /* 0x0000002000157202 */ /* 0x000fe40000000f00 */
[----:B------:R-:W-:-:S02]  /*7c680*/  IADD3.X R29, PT, PT, R29, UR6, RZ, P2, !PT ;  /* 0x000000061d1d7c10 */ /* 0x000fc400097fe4ff */
[----:B--2---:R-:W-:Y:S01]  /*7c690*/  IADD3 R23, P0, PT, R23, UR16, RZ ;  /* 0x0000001017177c10 */ /* 0x004fe2000ff1e0ff */
[----:B------:R1:W-:Y:S04]  /*7c6a0*/  LDGSTS.E [R66+0x5a80], desc[UR12][R20.64], P1 ;  /* 0x05a8000014427fae */ /* 0x0003e800089a100c */
[----:B------:R2:W-:Y:S01]  /*7c6b0*/  STL [R1+0x1b5c], R29 ;  /* 0x001b5c1d01007387 */ /* 0x0005e20000100800 */
[----:B-1----:R-:W-:Y:S01]  /*7c6c0*/  IMAD.MOV.U32 R20, RZ, RZ, R25 ;  /* 0x000000ffff147224 */ /* 0x002fe200078e0019 */
[----:B------:R-:W-:Y:S02]  /*7c6d0*/  MOV R21, R29 ;  /* 0x0000001d00157202 */ /* 0x000fe40000000f00 */
[----:B--2---:R-:W2:Y:S04]  /*7c6e0*/  LDL.LU R29, [R1+0x1be8] ;  /* 0x001be800011d7983 */ /* 0x004ea80000300800 */
[----:B------:R-:W2:Y:S04]  /*7c6f0*/  LDL.LU R25, [R1+0x1c50] ;  /* 0x001c500001197983 */ /* 0x000ea80000300800 */
[----:B------:R-:W-:Y:S04]  /*7c700*/  STL [R1+0x1b68], R23 ;  /* 0x001b681701007387 */ /* 0x000fe80000100800 */
[----:B------:R1:W-:Y:S01]  /*7c710*/  LDGSTS.E [R66+0x5b00], desc[UR12][R20.64], P1 ;  /* 0x05b0000014427fae */ /* 0x0003e200089a100c */
[----:B---3--:R-:W-:-:S05]  /*7c720*/  IADD3.X R26, PT, PT, R26, UR6, RZ, P0, !PT ;  /* 0x000000061a1a7c10 */ /* 0x008fca00087fe4ff */
[----:B------:R3:W-:Y:S04]  /*7c730*/  STL [R1+0x1b64], R26 ;  /* 0x001b641a01007387 */ /* 0x0007e80000100800 */
[----:B------:R-:W2:Y:S01]  /*7c740*/  LDL.LU R34, [R1+0x1be4] ;  /* 0x001be40001227983 */ /* 0x000ea20000300800 */
[----:B-1----:R-:W-:Y:S01]  /*7c750*/  IMAD.MOV.U32 R20, RZ, RZ, R23 ;  /* 0x000000ffff147224 */ /* 0x002fe200078e0017 */
[----:B------:R-:W-:Y:S02]  /*7c760*/  MOV R21, R26 ;  /* 0x0000001a00157202 */ /* 0x000fe40000000f00 */
[----:B------:R-:W2:Y:S04]  /*7c770*/  LDL.LU R32, [R1+0x1c4c] ;  /* 0x001c4c0001207983 */ /* 0x000ea80000300800 */
[----:B------:R1:W-:Y:S01]  /*7c780*/  LDGSTS.E [R66+0x5b80], desc[UR12][R20.64], P1 ;  /* 0x05b8000014427fae */ /* 0x0003e200089a100c */
[----:B------:R-:W-:-:S02]  /*7c790*/  IADD3 R30, P1, PT, R30, UR16, RZ ;  /* 0x000000101e1e7c10 */ /* 0x000fc4000ff3e0ff */
[----:B------:R-:W-:Y:S01]  /*7c7a0*/  IADD3 R28, P2, PT, R28, UR16, RZ ;  /* 0x000000101c1c7c10 */ /* 0x000fe2000ff5e0ff */
[----:B---3--:R-:W3:Y:S04]  /*7c7b0*/  LDL.LU R26, [R1+0x1c58] ;  /* 0x001c5800011a7983 */ /* 0x008ee80000300800 */
[----:B------:R-:W3:Y:S04]  /*7c7c0*/  LDL.LU R23, [R1+0x1c60] ;  /* 0x001c600001177983 */ /* 0x000ee80000300800 */
[----:B------:R-:W-:Y:S01]  /*7c7d0*/  STL [R1+0x1bd0], R30 ;  /* 0x001bd01e01007387 */ /* 0x000fe20000100800 */
[----:B------:R-:W-:-:S04]  /*7c7e0*/  IADD3.X R31, PT, PT, R31, UR6, RZ, P1, !PT ;  /* 0x000000061f1f7c10 */ /* 0x000fc80008ffe4ff */
[----:B-1----:R-:W-:Y:S01]  /*7c7f0*/  MOV R21, R31 ;  /* 0x0000001f00157202 */ /* 0x002fe20000000f00 */
[----:B------:R1:W-:Y:S04]  /*7c800*/  STL [R1+0x1bcc], R31 ;  /* 0x001bcc1f01007387 */ /* 0x0003e80000100800 */
[----:B------:R-:W-:Y:S04]  /*7c810*/  STL [R1+0x1bd8], R28 ;  /* 0x001bd81c01007387 */ /* 0x000fe80000100800 */
[----:B-1----:R-:W3:Y:S01]  /*7c820*/  LDL.LU R31, [R1+0x1c54] ;  /* 0x001c5400011f7983 */ /* 0x002ee20000300800 */
[----:B------:R-:W-:-:S04]  /*7c830*/  UISETP.GT.AND UP1, UPT, UR18, 0x31, UPT ;  /* 0x000000311200788c */ /* 0x000fc8000bf24270 */
[----:B------:R-:W-:-:S04]  /*7c840*/  USEL UR14, URZ, 0x4, !UP1 ;  /* 0x00000004ff0e7887 */ /* 0x000fc8000c800000 */
[----:B------:R-:W-:-:S06]  /*7c850*/  USEL UR14, UR14, URZ, !UP0 ;  /* 0x000000ff0e0e7287 */ /* 0x000fcc000c000000 */
[----:B------:R-:W-:Y:S01]  /*7c860*/  ISETP.NE.U32.AND P0, PT, RZ, UR14, PT ;  /* 0x0000000eff007c0c */ /* 0x000fe2000bf05070 */
[----:B------:R-:W-:Y:S01]  /*7c870*/  IMAD.MOV.U32 R20, RZ, RZ, R30 ;  /* 0x000000ffff147224 */ /* 0x000fe200078e001e */
[----:B----4-:R-:W-:Y:S02]  /*7c880*/  IADD3.X R33, PT, PT, R33, UR6, RZ, P2, !PT ;  /* 0x0000000621217c10 */ /* 0x010fe400097fe4ff */
[----:B------:R-:W-:-:S03]  /*7c890*/  IADD3 R24, P1, PT, R24, UR16, RZ ;  /* 0x0000001018187c10 */ /* 0x000fc6000ff3e0ff */
[----:B------:R-:W-:Y:S04]  /*7c8a0*/  STL [R1+0x1bd4], R33 ;  /* 0x001bd42101007387 */ /* 0x000fe80000100800 */
[----:B------:R-:W4:Y:S04]  /*7c8b0*/  LDL.LU R30, [R1+0x1c5c] ;  /* 0x001c5c00011e7983 */ /* 0x000f280000300800 */
        /* <DEDUP_REMOVED lines=9> */
[----:B------:R-:W-:-:S04]  /*7c950*/  IADD3.X R27, PT, PT, R27, UR6, RZ, P1, !PT ;  /* 0x000000061b1b7c10 */ /* 0x000fc80008ffe4ff */
[----:B------:R-:W-:Y:S01]  /*7c960*/  MOV R21, R27 ;  /* 0x0000001b00157202 */ /* 0x000fe20000000f00 */
[----:B------:R1:W-:Y:S04]  /*7c970*/  STL [R1+0x1bdc], R27 ;  /* 0x001bdc1b01007387 */ /* 0x0003e80000100800 */
[----:B------:R2:W-:Y:S04]  /*7c980*/  LDGSTS.E [R66+0x6300], desc[UR12][R20.64], P0 ;  /* 0x0630000014427fae */ /* 0x0005e800081a100c */
[----:B-1----:R-:W4:Y:S04]  /*7c990*/  LDL.LU R27, [R1+0x1c64] ;  /* 0x001c6400011b7983 */ /* 0x002f280000300800 */
[----:B------:R-:W4:Y:S04]  /*7c9a0*/  LDL.LU R24, [R1+0x1c68] ;  /* 0x001c680001187983 */ /* 0x000f280000300800 */
[----:B------:R-:W4:Y:S04]  /*7c9b0*/  LDL.LU R28, [R1+0x1cd0] ;  /* 0x001cd000011c7983 */ /* 0x000f280000300800 */
[----:B------:R-:W4:Y:S01]  /*7c9c0*/  LDL.LU R33, [R1+0x1cd8] ;  /* 0x001cd80001217983 */ /* 0x000f220000300800 */
[----:B--2---:R-:W-:-:S02]  /*7c9d0*/  IADD3 R29, P2, PT, R29, UR16, RZ ;  /* 0x000000101d1d7c10 */ /* 0x004fc4000ff5e0ff */
[----:B------:R-:W-:-:S03]  /*7c9e0*/  IADD3 R25, P3, PT, R25, UR16, RZ ;  /* 0x0000001019197c10 */ /* 0x000fc6000ff7e0ff */
[----:B------:R1:W-:Y:S01]  /*7c9f0*/  STL [R1+0x1be8], R29 ;  /* 0x001be81d01007387 */ /* 0x0003e20000100800 */
[----:B------:R-:W-:Y:S01]  /*7ca00*/  IMAD.MOV.U32 R20, RZ, RZ, R29 ;  /* 0x000000ffff147224 */ /* 0x000fe200078e001d */
[----:B------:R-:W-:Y:S02]  /*7ca10*/  IADD3.X R34, PT, PT, R34, UR6, RZ, P2, !PT ;  /* 0x0000000622227c10 */ /* 0x000fe400097fe4ff */
[----:B------:R-:W-:-:S03]  /*7ca20*/  ISETP.NE.U32.AND P1, PT, RZ, UR14, PT ;  /* 0x0000000eff007c0c */ /* 0x000fc6000bf25070 */
[----:B------:R2:W-:Y:S04]  /*7ca30*/  STL [R1+0x1be4], R34 ;  /* 0x001be42201007387 */ /* 0x0005e80000100800 */
[----:B------:R2:W-:Y:S01]  /*7ca40*/  STL [R1+0x1c50], R25 ;  /* 0x001c501901007387 */ /* 0x0005e20000100800 */
[----:B------:R-:W-:-:S03]  /*7ca50*/  MOV R21, R34 ;  /* 0x0000002200157202 */ /* 0x000fc60000000f00 */
[----:B-1----:R-:W4:Y:S01]  /*7ca60*/  LDL.LU R29, [R1+0x1ccc] ;  /* 0x001ccc00011d7983 */ /* 0x002f220000300800 */
[----:B------:R-:W-:-:S03]  /*7ca70*/  IADD3.X R32, PT, PT, R32, UR6, RZ, P3, !PT ;  /* 0x0000000620207c10 */ /* 0x000fc60009ffe4ff */
[----:B------:R1:W-:Y:S01]  /*7ca80*/  LDGSTS.E [R66+0x6380], desc[UR12][R20.64], P0 ;  /* 0x0638000014427fae */ /* 0x0003e200081a100c */
[----:B---3--:R-:W-:-:S03]  /*7ca90*/  IADD3 R26, P0, PT, R26, UR16, RZ ;  /* 0x000000101a1a7c10 */ /* 0x008fc6000ff1e0ff */
[----:B------:R-:W-:Y:S04]  /*7caa0*/  STL [R1+0x1c4c], R32 ;  /* 0x001c4c2001007387 */ /* 0x000fe80000100800 */
[----:B--2---:R-:W2:Y:S01]  /*7cab0*/  LDL.LU R34, [R1+0x1cd4] ;  /* 0x001cd40001227983 */ /* 0x004ea20000300800 */
[----:B------:R-:W-:Y:S01]  /*7cac0*/  IADD3 R23, P2, PT, R23, UR16, RZ ;  /* 0x0000001017177c10 */ /* 0x000fe2000ff5e0ff */
[----:B-1----:R-:W-:Y:S01]  /*7cad0*/  IMAD.MOV.U32 R20, RZ, RZ, R25 ;  /* 0x000000ffff147224 */ /* 0x002fe200078e0019 */
[----:B------:R-:W-:Y:S01]  /*7cae0*/  MOV R21, R32 ;  /* 0x0000002000157202 */ /* 0x000fe20000000f00 */
[----:B------:R-:W3:Y:S04]  /*7caf0*/  LDL.LU R25, [R1+0x1ce0] ;  /* 0x001ce00001197983 */ /* 0x000ee80000300800 */
[----:B------:R1:W-:Y:S04]  /*7cb00*/  STL [R1+0x1c58], R26 ;  /* 0x001c581a01007387 */ /* 0x0003e80000100800 */
[----:B------:R1:W-:Y:S01]  /*7cb10*/  LDGSTS.E [R66+0x6a00], desc[UR12][R20.64], P1 ;  /* 0x06a0000014427fae */ /* 0x0003e200089a100c */
[----:B------:R-:W-:Y:S01]  /*7cb20*/  IADD3.X R31, PT, PT, R31, UR6, RZ, P0, !PT ;  /* 0x000000061f1f7c10 */ /* 0x000fe200087fe4ff */
[----:B-1----:R-:W-:-:S04]  /*7cb30*/  IMAD.MOV.U32 R20, RZ, RZ, R26 ;  /* 0x000000ffff147224 */ /* 0x002fc800078e001a */
[----:B------:R1:W-:Y:S04]  /*7cb40*/  STL [R1+0x1c54], R31 ;  /* 0x001c541f01007387 */ /* 0x0003e80000100800 */
[----:B------:R-:W-:Y:S04]  /*7cb50*/  STL [R1+0x1c60], R23 ;  /* 0x001c601701007387 */ /* 0x000fe80000100800 */
[----:B------:R-:W3:Y:S01]  /*7cb60*/  LDL.LU R26, [R1+0x1cdc] ;  /* 0x001cdc00011a7983 */ /* 0x000ee20000300800 */
[----:B------:R-:W-:-:S05]  /*7cb70*/  MOV R21, R31 ;  /* 0x0000001f00157202 */ /* 0x000fca0000000f00 */
[----:B------:R1:W-:Y:S01]  /*7cb80*/  LDGSTS.E [R66+0x6a80], desc[UR12][R20.64], P1 ;  /* 0x06a8000014427fae */ /* 0x0003e200089a100c */
[----:B------:R-:W-:Y:S01]  /*7cb90*/  UISETP.GT.AND UP1, UPT, UR18, 0x39, UPT ;  /* 0x000000391200788c */ /* 0x000fe2000bf24270 */
[----:B----4-:R-:W-:Y:S01]  /*7cba0*/  IADD3.X R30, PT, PT, R30, UR6, RZ, P2, !PT ;  /* 0x000000061e1e7c10 */ /* 0x010fe200097fe4ff */
[----:B-1----:R-:W-:-:S03]  /*7cbb0*/  IMAD.MOV.U32 R20, RZ, RZ, R23 ;  /* 0x000000ffff147224 */ /* 0x002fc600078e0017 */
[----:B------:R-:W-:Y:S01]  /*7cbc0*/  MOV R21, R30 ;  /* 0x0000001e00157202 */ /* 0x000fe20000000f00 */
[----:B------:R1:W-:Y:S04]  /*7cbd0*/  STL [R1+0x1c5c], R30 ;  /* 0x001c5c1e01007387 */ /* 0x0003e80000100800 */
[----:B------:R-:W4:Y:S04]  /*7cbe0*/  LDL.LU R32, [R1+0x1ce4] ;  /* 0x001ce40001207983 */ /* 0x000f280000300800 */
[----:B------:R-:W4:Y:S04]  /*7cbf0*/  LDL.LU R31, [R1+0x1ce8] ;  /* 0x001ce800011f7983 */ /* 0x000f280000300800 */
[----:B------:R1:W-:Y:S01]  /*7cc00*/  LDGSTS.E [R66+0x6b00], desc[UR12][R20.64], P1 ;  /* 0x06b0000014427fae */ /* 0x0003e200089a100c */
[----:B------:R-:W-:-:S03]  /*7cc10*/  USEL UR14, URZ, 0x4, !UP1 ;  /* 0x00000004ff0e7887 */ /* 0x000fc6000c800000 */
[----:B-1----:R-:W4:Y:S04]  /*7cc20*/  LDL.LU R30, [R1+0x1d4c] ;  /* 0x001d4c00011e7983 */ /* 0x002f280000300800 */
[----:B------:R-:W4:Y:S01]  /*7cc30*/  LDL.LU R23, [R1+0x1d50] ;  /* 0x001d500001177983 */ /* 0x000f220000300800 */
[----:B------:R-:W-:Y:S01]  /*7cc40*/  USEL UR14, UR14, URZ, !UP0 ;  /* 0x000000ff0e0e7287 */ /* 0x000fe2000c000000 */
[----:B------:R-:W-:-:S04]  /*7cc50*/  IADD3 R24, P0, PT, R24, UR16, RZ ;  /* 0x0000001018187c10 */ /* 0x000fc8000ff1e0ff */
[----:B------:R-:W-:Y:S01]  /*7cc60*/  IADD3.X R27, PT, PT, R27, UR6, RZ, P0, !PT ;  /* 0x000000061b1b7c10 */ /* 0x000fe200087fe4ff */
[----:B------:R-:W-:-:S03]  /*7cc70*/  IMAD.MOV.U32 R20, RZ, RZ, R24 ;  /* 0x000000ffff147224 */ /* 0x000fc600078e0018 */
[----:B------:R-:W-:-:S05]  /*7cc80*/  MOV R21, R27 ;  /* 0x0000001b00157202 */ /* 0x000fca0000000f00 */
[----:B------:R1:W-:Y:S01]  /*7cc90*/  LDGSTS.E [R66+0x6b80], desc[UR12][R20.64], P1 ;  /* 0x06b8000014427fae */ /* 0x0003e200089a100c */
[----:B------:R-:W-:-:S03]  /*7cca0*/  IADD3 R28, P1, PT, R28, UR16, RZ ;  /* 0x000000101c1c7c10 */ /* 0x000fc6000ff3e0ff */
[----:B------:R-:W-:Y:S04]  /*7ccb0*/  STL [R1+0x1c68], R24 ;  /* 0x001c681801007387 */ /* 0x000fe80000100800 */
[----:B------:R1:W-:Y:S01]  /*7ccc0*/  STL [R1+0x1c64], R27 ;  /* 0x001c641b01007387 */ /* 0x0003e20000100800 */
[----:B------:R-:W-:Y:S02]  /*7ccd0*/  IADD3 R33, P2, PT, R33, UR16, RZ ;  /* 0x0000001021217c10 */ /* 0x000fe4000ff5e0ff */
[----:B------:R-:W-:Y:S02]  /*7cce0*/  ISETP.NE.U32.AND P0, PT, RZ, UR14, PT ;  /* 0x0000000eff007c0c */ /* 0x000fe4000bf05070 */
[----:B------:R-:W-:Y:S01]  /*7ccf0*/  IADD3.X R29, PT, PT, R29, UR6, RZ, P1, !PT ;  /* 0x000000061d1d7c10 */ /* 0x000fe20008ffe4ff */
[----:B-1----:R-:W4:Y:S04]  /*7cd00*/  LDL.LU R27, [R1+0x1d58] ;  /* 0x001d5800011b7983 */ /* 0x002f280000300800 */
[----:B------:R-:W4:Y:S04]  /*7cd10*/  LDL.LU R24, [R1+0x1d60] ;  /* 0x001d600001187983 */ /* 0x000f280000300800 */
[----:B------:R-:W-:Y:S01]  /*7cd20*/  STL [R1+0x1cd0], R28 ;  /* 0x001cd01c01007387 */ /* 0x000fe20000100800 */
[----:B------:R-:W-:-:S03]  /*7cd30*/  MOV R21, R29 ;  /* 0x0000001d00157202 */ /* 0x000fc60000000f00 */
[----:B------:R1:W-:Y:S04]  /*7cd40*/  STL [R1+0x1ccc], R29 ;  /* 0x001ccc1d01007387 */ /* 0x0003e80000100800 */
[----:B------:R-:W-:Y:S01]  /*7cd50*/  STL [R1+0x1cd8], R33 ;  /* 0x001cd82101007387 */ /* 0x000fe20000100800 */
[----:B--2---:R-:W-:Y:S01]  /*7cd60*/  IADD3.X R34, PT, PT, R34, UR6, RZ, P2, !PT ;  /* 0x0000000622227c10 */ /* 0x004fe200097fe4ff */
[----:B------:R-:W-:-:S05]  /*7cd70*/  IMAD.MOV.U32 R20, RZ, RZ, R28 ;  /* 0x000000ffff147224 */ /* 0x000fca00078e001c */
[----:B------:R2:W-:Y:S04]  /*7cd80*/  LDGSTS.E [R66+0x7200], desc[UR12][R20.64], P0 ;  /* 0x0720000014427fae */ /* 0x0005e800081a100c */
[----:B-1----:R-:W4:Y:S04]  /*7cd90*/  LDL.LU R29, [R1+0x1d54] ;  /* 0x001d5400011d7983 */ /* 0x002f280000300800 */
[----:B------:R-:W-:Y:S04]  /*7cda0*/  STL [R1+0x1cd4], R34 ;  /* 0x001cd42201007387 */ /* 0x000fe80000100800 */
[----:B------:R-:W4:Y:S01]  /*7cdb0*/  LDL.LU R28, [R1+0x1d5c] ;  /* 0x001d5c00011c7983 */ /* 0x000f220000300800 */
[----:B---3--:R-:W-:Y:S01]  /*7cdc0*/  IADD3 R25, P1, PT, R25, UR16, RZ ;  /* 0x0000001019197c10 */ /* 0x008fe2000ff3e0ff */
[----:B--2---:R-:W-:Y:S01]  /*7cdd0*/  IMAD.MOV.U32 R20, RZ, RZ, R33 ;  /* 0x000000ffff147224 */ /* 0x004fe200078e0021 */
[----:B------:R-:W-:-:S03]  /*7cde0*/  MOV R21, R34 ;  /* 0x0000002200157202 */ /* 0x000fc60000000f00 */
[----:B------:R-:W-:Y:S04]  /*7cdf0*/  STL [R1+0x1ce0], R25 ;  /* 0x001ce01901007387 */ /* 0x000fe80000100800 */
[----:B------:R1:W-:Y:S01]  /*7ce00*/  LDGSTS.E [R66+0x7280], desc[UR12][R20.64], P0 ;  /* 0x0728000014427fae */ /* 0x0003e200081a100c */
[----:B------:R-:W-:Y:S01]  /*7ce10*/  IADD3.X R26, PT, PT, R26, UR6, RZ, P1, !PT ;  /* 0x000000061a1a7c10 */ /* 0x000fe20008ffe4ff */
[----:B-1----:R-:W-:-:S03]  /*7ce20*/  IMAD.MOV.U32 R20, RZ, RZ, R25 ;  /* 0x000000ffff147224 */ /* 0x002fc600078e0019 */
[----:B------:R-:W-:Y:S01]  /*7ce30*/  MOV R21, R26 ;  /* 0x0000001a00157202 */ /* 0x000fe20000000f00 */
[----:B------:R1:W-:Y:S01]  /*7ce40*/  STL [R1+0x1cdc], R26 ;  /* 0x001cdc1a01007387 */ /* 0x0003e20000100800 */
[----:B------:R-:W-:-:S03]  /*7ce50*/  UISETP.GT.AND UP1, UPT, UR18, 0x3d, UPT ;  /* 0x0000003d1200788c */ /* 0x000fc6000bf24270 */
[----:B------:R2:W-:Y:S04]  /*7ce60*/  LDGSTS.E [R66+0x7300], desc[UR12][R20.64], P0 ;  /* 0x0730000014427fae */ /* 0x0005e800081a100c */
[----:B-1----:R-:W3:Y:S04]  /*7ce70*/  LDL.LU R26, [R1+0x1d64] ;  /* 0x001d6400011a7983 */ /* 0x002ee80000300800 */
[----:B------:R-:W3:Y:S01]  /*7ce80*/  LDL.LU R25, [R1+0x1d68] ;  /* 0x001d680001197983 */ /* 0x000ee20000300800 */
[----:B------:R-:W-:Y:S01]  /*7ce90*/  USEL UR14, URZ, 0x4, !UP1 ;  /* 0x00000004ff0e7887 */ /* 0x000fe2000c800000 */
[----:B----4-:R-:W-:-:S03]  /*7cea0*/  IADD3 R31, P2, PT, R31, UR16, RZ ;  /* 0x000000101f1f7c10 */ /* 0x010fc6000ff5e0ff */
[----:B------:R-:W-:Y:S01]  /*7ceb0*/  USEL UR14, UR14, URZ, !UP0 ;  /* 0x000000ff0e0e7287 */ /* 0x000fe2000c000000 */
[----:B------:R-:W-:Y:S01]  /*7cec0*/  IADD3.X R32, PT, PT, R32, UR6, RZ, P2, !PT ;  /* 0x0000000620207c10 */ /* 0x000fe200097fe4ff */
[----:B------:R-:W-:Y:S01]  /*7ced0*/  STL [R1+0x1ce8], R31 ;  /* 0x001ce81f01007387 */ /* 0x000fe20000100800 */
[----:B------:R-:W-:-:S03]  /*7cee0*/  IADD3 R23, P3, PT, R23, UR16, RZ ;  /* 0x0000001017177c10 */ /* 0x000fc6000ff7e0ff */
[----:B------:R-:W-:Y:S01]  /*7cef0*/  STL [R1+0x1ce4], R32 ;  /* 0x001ce42001007387 */ /* 0x000fe20000100800 */
[----:B--2---:R-:W-:Y:S01]  /*7cf00*/  IMAD.MOV.U32 R20, RZ, RZ, R31 ;  /* 0x000000ffff147224 */ /* 0x004fe200078e001f */
[----:B------:R-:W-:Y:S02]  /*7cf10*/  MOV R21, R32 ;  /* 0x0000002000157202 */ /* 0x000fe40000000f00 */
[----:B------:R-:W-:Y:S01]  /*7cf20*/  IADD3.X R30, PT, PT, R30, UR6, RZ, P3, !PT ;  /* 0x000000061e1e7c10 */ /* 0x000fe20009ffe4ff */
[----:B------:R1:W-:Y:S01]  /*7cf30*/  STL [R1+0x1d50], R23 ;  /* 0x001d501701007387 */ /* 0x0003e20000100800 */
[----:B------:R-:W-:-:S03]  /*7cf40*/  ISETP.NE.U32.AND P1, PT, RZ, UR14, PT ;  /* 0x0000000eff007c0c */ /* 0x000fc6000bf25070 */
[----:B------:R-:W2:Y:S04]  /*7cf50*/  LDL.LU R35, [R1+0x1dd0] ;  /* 0x001dd00001237983 */ /* 0x000ea80000300800 */
[----:B------:R4:W-:Y:S04]  /*7cf60*/  LDGSTS.E [R66+0x7380], desc[UR12][R20.64], P0 ;  /* 0x0738000014427fae */ /* 0x0009e800081a100c */
[----:B------:R-:W-:Y:S04]  /*7cf70*/  STL [R1+0x1d4c], R30 ;  /* 0x001d4c1e01007387 */ /* 0x000fe80000100800 */
[----:B------:R-:W2:Y:S04]  /*7cf80*/  LDL.LU R33, [R1+0x1dd8] ;  /* 0x001dd80001217983 */ /* 0x000ea80000300800 */
[----:B------:R-:W2:Y:S04]  /*7cf90*/  LDL.LU R36, [R1+0x1dcc] ;  /* 0x001dcc0001247983 */ /* 0x000ea80000300800 */
[----:B------:R-:W2:Y:S01]  /*7cfa0*/  LDL.LU R34, [R1+0x1dd4] ;  /* 0x001dd40001227983 */ /* 0x000ea20000300800 */
        /* <DEDUP_REMOVED lines=8> */
[----:B------:R-:W-:Y:S02]  /*7d030*/  IADD3.X R29, PT, PT, R29, UR6, RZ, P0, !PT ;  /* 0x000000061d1d7c10 */ /* 0x000fe400087fe4ff */
[----:B------:R-:W-:-:S03]  /*7d040*/  IADD3.X R28, PT, PT, R28, UR6, RZ, P2, !PT ;  /* 0x000000061c1c7c10 */ /* 0x000fc600097fe4ff */
[----:B------:R-:W-:Y:S04]  /*7d050*/  STL [R1+0x1d54], R29 ;  /* 0x001d541d01007387 */ /* 0x000fe80000100800 */
[----:B------:R1:W-:Y:S01]  /*7d060*/  STL [R1+0x1d60], R24 ;  /* 0x001d601801007387 */ /* 0x0003e20000100800 */
[----:B------:R-:W-:-:S03]  /*7d070*/  MOV R21, R29 ;  /* 0x0000001d00157202 */ /* 0x000fc60000000f00 */
[----:B------:R-:W4:Y:S04]  /*7d080*/  LDL.LU R27, [R1+0x1ddc] ;  /* 0x001ddc00011b7983 */ /* 0x000f280000300800 */
[----:B------:R-:W-:Y:S04]  /*7d090*/  STL [R1+0x1d5c], R28 ;  /* 0x001d5c1c01007387 */ /* 0x000fe80000100800 */
[----:B------:R1:W-:Y:S04]  /*7d0a0*/  LDGSTS.E [R66+0x7a80], desc[UR12][R20.64], P1 ;  /* 0x07a8000014427fae */ /* 0x0003e800089a100c */
[----:B------:R-:W4:Y:S01]  /*7d0b0*/  LDL.LU R32, [R1+0x1de4] ;  /* 0x001de40001207983 */ /* 0x000f220000300800 */
[----:B-1----:R-:W-:-:S03]  /*7d0c0*/  IMAD.MOV.U32 R20, RZ, RZ, R24 ;  /* 0x000000ffff147224 */ /* 0x002fc600078e0018 */
[----:B------:R-:W4:Y:S04]  /*7d0d0*/  LDL.LU R24, [R1+0x1de8] ;  /* 0x001de80001187983 */ /* 0x000f280000300800 */
[----:B------:R-:W4:Y:S01]  /*7d0e0*/  LDL.LU R31, [R1+0x1e4c] ;  /* 0x001e4c00011f7983 */ /* 0x000f220000300800 */
[----:B------:R-:W-:-:S03]  /*7d0f0*/  MOV R21, R28 ;  /* 0x0000001c00157202 */ /* 0x000fc60000000f00 */
[----:B------:R-:W4:Y:S04]  /*7d100*/  LDL.LU R30, [R1+0x1e50] ;  /* 0x001e5000011e7983 */ /* 0x000f280000300800 */
[----:B------:R1:W-:Y:S01]  /*7d110*/  LDGSTS.E [R66+0x7b00], desc[UR12][R20.64], P1 ;  /* 0x07b0000014427fae */ /* 0x0003e200089a100c */
[----:B---3--:R-:W-:-:S04]  /*7d120*/  IADD3 R25, P0, PT, R25, UR16, RZ ;  /* 0x0000001019197c10 */ /* 0x008fc8000ff1e0ff */
[----:B------:R-:W-:Y:S01]  /*7d130*/  IADD3.X R26, PT, PT, R26, UR6, RZ, P0, !PT ;  /* 0x000000061a1a7c10 */ /* 0x000fe200087fe4ff */
[----:B------:R-:W-:Y:S03]  /*7d140*/  STL [R1+0x1d68], R25 ;  /* 0x001d681901007387 */ /* 0x000fe60000100800 */
[----:B-1----:R-:W-:Y:S01]  /*7d150*/  MOV R21, R26 ;  /* 0x0000001a00157202 */ /* 0x002fe20000000f00 */
[----:B------:R1:W-:Y:S04]  /*7d160*/  STL [R1+0x1d64], R26 ;  /* 0x001d641a01007387 */ /* 0x0003e80000100800 */
[----:B------:R-:W3:Y:S01]  /*7d170*/  LDL.LU R29, [R1+0x1e54] ;  /* 0x001e5400011d7983 */ /* 0x000ee20000300800 */
[----:B------:R-:W-:Y:S01]  /*7d180*/  IMAD.MOV.U32 R20, RZ, RZ, R25 ;  /* 0x000000ffff147224 */ /* 0x000fe200078e0019 */
[----:B------:R-:W-:-:S02]  /*7d190*/  UISETP.GT.AND UP1, UPT, UR18, 0x41, UPT ;  /* 0x000000411200788c */ /* 0x000fc4000bf24270 */
[----:B-1----:R-:W3:Y:S04]  /*7d1a0*/  LDL.LU R26, [R1+0x1e58] ;  /* 0x001e5800011a7983 */ /* 0x002ee80000300800 */
[----:B------:R-:W3:Y:S04]  /*7d1b0*/  LDL.LU R28, [R1+0x1e5c] ;  /* 0x001e5c00011c7983 */ /* 0x000ee80000300800 */
[----:B------:R-:W3:Y:S01]  /*7d1c0*/  LDL.LU R25, [R1+0x1e60] ;  /* 0x001e600001197983 */ /* 0x000ee20000300800 */
[----:B------:R-:W-:-:S03]  /*7d1d0*/  USEL UR14, URZ, 0x4, !UP1 ;  /* 0x00000004ff0e7887 */ /* 0x000fc6000c800000 */
[----:B------:R1:W-:Y:S01]  /*7d1e0*/  LDGSTS.E [R66+0x7b80], desc[UR12][R20.64], P1 ;  /* 0x07b8000014427fae */ /* 0x0003e200089a100c */
[----:B------:R-:W-:Y:S01]  /*7d1f0*/  USEL UR14, UR14, URZ, !UP0 ;  /* 0x000000ff0e0e7287 */ /* 0x000fe2000c000000 */
[----:B--2---:R-:W-:-:S05]  /*7d200*/  IADD3 R35, P1, PT, R35, UR16, RZ ;  /* 0x0000001023237c10 */ /* 0x004fca000ff3e0ff */
[----:B------:R-:W-:Y:S02]  /*7d210*/  ISETP.NE.U32.AND P0, PT, RZ, UR14, PT ;  /* 0x0000000eff007c0c */ /* 0x000fe4000bf05070 */
[----:B------:R-:W-:Y:S02]  /*7d220*/  IADD3.X R36, PT, PT, R36, UR6, RZ, P1, !PT ;  /* 0x0000000624247c10 */ /* 0x000fe40008ffe4ff */
[----:B------:R-:W-:Y:S01]  /*7d230*/  IADD3 R33, P2, PT, R33, UR16, RZ ;  /* 0x0000001021217c10 */ /* 0x000fe2000ff5e0ff */
[----:B-1----:R-:W-:Y:S01]  /*7d240*/  IMAD.MOV.U32 R20, RZ, RZ, R35 ;  /* 0x000000ffff147224 */ /* 0x002fe200078e0023 */
[----:B------:R-:W-:Y:S02]  /*7d250*/  MOV R21, R36 ;  /* 0x0000002400157202 */ /* 0x000fe40000000f00 */
[----:B------:R-:W-:Y:S02]  /*7d260*/  IADD3.X R34, PT, PT, R34, UR6, RZ, P2, !PT ;  /* 0x0000000622227c10 */ /* 0x000fe400097fe4ff */
[----:B----4-:R-:W-:Y:S01]  /*7d270*/  IADD3 R23, P1, PT, R23, UR16, RZ ;  /* 0x0000001017177c10 */ /* 0x010fe2000ff3e0ff */
[----:B------:R-:W-:Y:S04]  /*7d280*/  STL [R1+0x1dd0], R35 ;  /* 0x001dd02301007387 */ /* 0x000fe80000100800 */
[----:B------:R-:W-:Y:S04]  /*7d290*/  STL [R1+0x1dcc], R36 ;  /* 0x001dcc2401007387 */ /* 0x000fe80000100800 */
[----:B------:R1:W-:Y:S04]  /*7d2a0*/  LDGSTS.E [R66+0x8200], desc[UR12][R20.64], P0 ;  /* 0x0820000014427fae */ /* 0x0003e800081a100c */
[----:B------:R-:W-:Y:S04]  /*7d2b0*/  STL [R1+0x1dd8], R33 ;  /* 0x001dd82101007387 */ /* 0x000fe80000100800 */
[----:B------:R-:W-:Y:S01]  /*7d2c0*/  STL [R1+0x1dd4], R34 ;  /* 0x001dd42201007387 */ /* 0x000fe20000100800 */
[----:B------:R-:W-:-:S03]  /*7d2d0*/  UISETP.GT.AND UP1, UPT, UR18, 0x45, UPT ;  /* 0x000000451200788c */ /* 0x000fc6000bf24270 */
[----:B------:R-:W-:Y:S01]  /*7d2e0*/  STL [R1+0x1de0], R23 ;  /* 0x001de01701007387 */ /* 0x000fe20000100800 */
[----:B-1----:R-:W-:Y:S01]  /*7d2f0*/  IMAD.MOV.U32 R20, RZ, RZ, R33 ;  /* 0x000000ffff147224 */ /* 0x002fe200078e0021 */
[----:B------:R-:W-:Y:S01]  /*7d300*/  MOV R21, R34 ;  /* 0x0000002200157202 */ /* 0x000fe20000000f00 */
[----:B------:R-:W-:-:S04]  /*7d310*/  USEL UR14, URZ, 0x4, !UP1 ;  /* 0x00000004ff0e7887 */ /* 0x000fc8000c800000 */
[----:B------:R1:W-:Y:S01]  /*7d320*/  LDGSTS.E [R66+0x8280], desc[UR12][R20.64], P0 ;  /* 0x0828000014427fae */ /* 0x0003e200081a100c */
[----:B------:R-:W-:Y:S01]  /*7d330*/  USEL UR14, UR14, URZ, !UP0 ;  /* 0x000000ff0e0e7287 */ /* 0x000fe2000c000000 */
[----:B-1----:R-:W-:Y:S01]  /*7d340*/  IMAD.MOV.U32 R20, RZ, RZ, R23 ;  /* 0x000000ffff147224 */ /* 0x002fe200078e0017 */
[----:B------:R-:W-:-:S04]  /*7d350*/  IADD3.X R27, PT, PT, R27, UR6, RZ, P1, !PT ;  /* 0x000000061b1b7c10 */ /* 0x000fc80008ffe4ff */
[----:B------:R-:W-:Y:S01]  /*7d360*/  MOV R21, R27 ;  /* 0x0000001b00157202 */ /* 0x000fe20000000f00 */
[----:B------:R1:W-:Y:S01]  /*7d370*/  STL [R1+0x1ddc], R27 ;  /* 0x001ddc1b01007387 */ /* 0x0003e20000100800 */
[----:B------:R-:W-:-:S03]  /*7d380*/  ISETP.NE.U32.AND P1, PT, RZ, UR14, PT ;  /* 0x0000000eff007c0c */ /* 0x000fc6000bf25070 */
[----:B------:R2:W-:Y:S04]  /*7d390*/  LDGSTS.E [R66+0x8300], desc[UR12][R20.64], P0 ;  /* 0x0830000014427fae */ /* 0x0005e800081a100c */
[----:B-1----:R-:W4:Y:S04]  /*7d3a0*/  LDL.LU R27, [R1+0x1e64] ;  /* 0x001e6400011b7983 */ /* 0x002f280000300800 */
[----:B------:R-:W4:Y:S01]  /*7d3b0*/  LDL.LU R23, [R1+0x1e68] ;  /* 0x001e680001177983 */ /* 0x000f220000300800 */
[----:B------:R-:W-:-:S04]  /*7d3c0*/  IADD3 R24, P2, PT, R24, UR16, RZ ;  /* 0x0000001018187c10 */ /* 0x000fc8000ff5e0ff */
[----:B------:R-:W-:Y:S02]  /*7d3d0*/  IADD3.X R32, PT, PT, R32, UR6, RZ, P2, !PT ;  /* 0x0000000620207c10 */ /* 0x000fe400097fe4ff */
[----:B------:R-:W-:Y:S01]  /*7d3e0*/  IADD3 R30, P3, PT, R30, UR16, RZ ;  /* 0x000000101e1e7c10 */ /* 0x000fe2000ff7e0ff */
[----:B--2---:R-:W-:Y:S01]  /*7d3f0*/  IMAD.MOV.U32 R20, RZ, RZ, R24 ;  /* 0x000000ffff147224 */ /* 0x004fe200078e0018 */
[----:B------:R-:W-:Y:S02]  /*7d400*/  MOV R21, R32 ;  /* 0x0000002000157202 */ /* 0x000fe40000000f00 */
[----:B------:R-:W-:Y:S01]  /*7d410*/  IADD3.X R31, PT, PT, R31, UR6, RZ, P3, !PT ;  /* 0x000000061f1f7c10 */ /* 0x000fe20009ffe4ff */
[----:B------:R1:W-:Y:S04]  /*7d420*/  STL [R1+0x1de8], R24 ;  /* 0x001de81801007387 */ /* 0x0003e80000100800 */
[----:B------:R-:W-:Y:S04]  /*7d430*/  STL [R1+0x1de4], R32 ;  /* 0x001de42001007387 */ /* 0x000fe80000100800 */
[----:B------:R-:W-:Y:S04]  /*7d440*/  STL [R1+0x1e50], R30 ;  /* 0x001e501e01007387 */ /* 0x000fe80000100800 */
[----:B------:R2:W-:Y:S04]  /*7d450*/  LDGSTS.E [R66+0x8380], desc[UR12][R20.64], P0 ;  /* 0x0838000014427fae */ /* 0x0005e800081a100c */
[----:B------:R-:W4:Y:S04]  /*7d460*/  LDL.LU R35, [R1+0x1ed0] ;  /* 0x001ed00001237983 */ /* 0x000f280000300800 */
[----:B------:R-:W-:Y:S04]  /*7d470*/  STL [R1+0x1e4c], R31 ;  /* 0x001e4c1f01007387 */ /* 0x000fe80000100800 */
[----:B-1----:R-:W4:Y:S04]  /*7d480*/  LDL.LU R24, [R1+0x1ed8] ;  /* 0x001ed80001187983 */ /* 0x002f280000300800 */
[----:B------:R-:W4:Y:S04]  /*7d490*/  LDL.LU R36, [R1+0x1ecc] ;  /* 0x001ecc0001247983 */ /* 0x000f280000300800 */
[----:B------:R-:W4:Y:S01]  /*7d4a0*/  LDL.LU R34, [R1+0x1ed4] ;  /* 0x001ed40001227983 */ /* 0x000f220000300800 */
[----:B--2---:R-:W-:Y:S01]  /*7d4b0*/  IMAD.MOV.U32 R20, RZ, RZ, R30 ;  /* 0x000000ffff147224 */ /* 0x004fe200078e001e */
[----:B------:R-:W-:-:S05]  /*7d4c0*/  MOV R21, R31 ;  /* 0x0000001f00157202 */ /* 0x000fca0000000f00 */
[----:B------:R1:W-:Y:S01]  /*7d4d0*/  LDGSTS.E [R66+0x8a00], desc[UR12][R20.64], P1 ;  /* 0x08a0000014427fae */ /* 0x0003e200089a100c */
[----:B---3--:R-:W-:Y:S02]  /*7d4e0*/  IADD3 R26, P0, PT, R26, UR16, RZ ;  /* 0x000000101a1a7c10 */ /* 0x008fe4000ff1e0ff */
        /* <DEDUP_REMOVED lines=9> */
[----:B------:R-:W3:Y:S01]  /*7d580*/  LDL.LU R33, [R1+0x1edc] ;  /* 0x001edc0001217983 */ /* 0x000ee20000300800 */
[----:B------:R-:W-:-:S03]  /*7d590*/  MOV R21, R29 ;  /* 0x0000001d00157202 */ /* 0x000fc60000000f00 */
[----:B------:R-:W3:Y:S01]  /*7d5a0*/  LDL.LU R32, [R1+0x1ee4] ;  /* 0x001ee40001207983 */ /* 0x000ee20000300800 */
[----:B------:R-:W-:-:S03]  /*7d5b0*/  UISETP.GT.AND UP1, UPT, UR18, 0x49, UPT ;  /* 0x000000491200788c */ /* 0x000fc6000bf24270 */
[----:B------:R1:W-:Y:S01]  /*7d5c0*/  LDGSTS.E [R66+0x8a80], desc[UR12][R20.64], P1 ;  /* 0x08a8000014427fae */ /* 0x0003e200089a100c */
[----:B------:R-:W-:Y:S01]  /*7d5d0*/  USEL UR14, URZ, 0x4, !UP1 ;  /* 0x00000004ff0e7887 */ /* 0x000fe2000c800000 */
[----:B-1----:R-:W-:Y:S02]  /*7d5e0*/  IMAD.MOV.U32 R20, RZ, RZ, R25 ;  /* 0x000000ffff147224 */ /* 0x002fe400078e0019 */
[----:B------:R-:W3:Y:S01]  /*7d5f0*/  LDL.LU R25, [R1+0x1ee8] ;  /* 0x001ee80001197983 */ /* 0x000ee20000300800 */
[----:B------:R-:W-:-:S03]  /*7d600*/  MOV R21, R28 ;  /* 0x0000001c00157202 */ /* 0x000fc60000000f00 */
[----:B------:R-:W3:Y:S04]  /*7d610*/  LDL.LU R31, [R1+0x1f4c] ;  /* 0x001f4c00011f7983 */ /* 0x000ee80000300800 */
[----:B------:R-:W3:Y:S01]  /*7d620*/  LDL.LU R29, [R1+0x1f50] ;  /* 0x001f5000011d7983 */ /* 0x000ee20000300800 */
[----:B------:R-:W-:-:S03]  /*7d630*/  USEL UR14, UR14, URZ, !UP0 ;  /* 0x000000ff0e0e7287 */ /* 0x000fc6000c000000 */
[----:B------:R1:W-:Y:S01]  /*7d640*/  LDGSTS.E [R66+0x8b00], desc[UR12][R20.64], P1 ;  /* 0x08b0000014427fae */ /* 0x0003e200089a100c */
[----:B----4-:R-:W-:-:S04]  /*7d650*/  IADD3 R23, P0, PT, R23, UR16, RZ ;  /* 0x0000001017177c10 */ /* 0x010fc8000ff1e0ff */
[----:B------:R-:W-:Y:S01]  /*7d660*/  IADD3.X R27, PT, PT, R27, UR6, RZ, P0, !PT ;  /* 0x000000061b1b7c10 */ /* 0x000fe200087fe4ff */
[----:B-1----:R-:W-:Y:S01]  /*7d670*/  IMAD.MOV.U32 R20, RZ, RZ, R23 ;  /* 0x000000ffff147224 */ /* 0x002fe200078e0017 */
[----:B------:R1:W-:Y:S02]  /*7d680*/  STL [R1+0x1e68], R23 ;  /* 0x001e681701007387 */ /* 0x0003e40000100800 */
[----:B------:R-:W-:Y:S02]  /*7d690*/  MOV R21, R27 ;  /* 0x0000001b00157202 */ /* 0x000fe40000000f00 */
[----:B------:R4:W-:Y:S04]  /*7d6a0*/  STL [R1+0x1e64], R27 ;  /* 0x001e641b01007387 */ /* 0x0009e80000100800 */
[----:B------:R-:W3:Y:S04]  /*7d6b0*/  LDL.LU R30, [R1+0x1f54] ;  /* 0x001f5400011e7983 */ /* 0x000ee80000300800 */
[----:B------:R1:W-:Y:S01]  /*7d6c0*/  LDGSTS.E [R66+0x8b80], desc[UR12][R20.64], P1 ;  /* 0x08b8000014427fae */ /* 0x0003e200089a100c */
[----:B------:R-:W-:-:S02]  /*7d6d0*/  ISETP.NE.U32.AND P0, PT, RZ, UR14, PT ;  /* 0x0000000eff007c0c */ /* 0x000fc4000bf05070 */
[----:B------:R-:W-:Y:S01]  /*7d6e0*/  IADD3 R35, P1, PT, R35, UR16, RZ ;  /* 0x0000001023237c10 */ /* 0x000fe2000ff3e0ff */
[----:B-1----:R-:W3:Y:S04]  /*7d6f0*/  LDL.LU R23, [R1+0x1f58] ;  /* 0x001f580001177983 */ /* 0x002ee80000300800 */
[----:B------:R-:W3:Y:S04]  /*7d700*/  LDL.LU R28, [R1+0x1f5c] ;  /* 0x001f5c00011c7983 */ /* 0x000ee80000300800 */
[----:B----4-:R-:W4:Y:S01]  /*7d710*/  LDL.LU R27, [R1+0x1f60] ;  /* 0x001f6000011b7983 */ /* 0x010f220000300800 */
[----:B------:R-:W-:-:S02]  /*7d720*/  IADD3.X R36, PT, PT, R36, UR6, RZ, P1, !PT ;  /* 0x0000000624247c10 */ /* 0x000fc40008ffe4ff */
[----:B------:R-:W-:Y:S01]  /*7d730*/  IADD3 R24, P2, PT, R24, UR16, RZ ;  /* 0x0000001018187c10 */ /* 0x000fe2000ff5e0ff */
[----:B------:R-:W-:Y:S01]  /*7d740*/  IMAD.MOV.U32 R20, RZ, RZ, R35 ;  /* 0x000000ffff147224 */ /* 0x000fe200078e0023 */
[----:B------:R-:W-:Y:S02]  /*7d750*/  MOV R21, R36 ;  /* 0x0000002400157202 */ /* 0x000fe40000000f00 */
[----:B------:R-:W-:Y:S01]  /*7d760*/  IADD3.X R34, PT, PT, R34, UR6, RZ, P2, !PT ;  /* 0x0000000622227c10 */ /* 0x000fe200097fe4ff */
[----:B------:R-:W-:Y:S04]  /*7d770*/  STL [R1+0x1ed0], R35 ;  /* 0x001ed02301007387 */ /* 0x000fe80000100800 */
[----:B------:R1:W-:Y:S04]  /*7d780*/  LDGSTS.E [R66+0x9200], desc[UR12][R20.64], P0 ;  /* 0x0920000014427fae */ /* 0x0003e800081a100c */
[----:B------:R-:W-:Y:S04]  /*7d790*/  STL [R1+0x1ecc], R36 ;  /* 0x001ecc2401007387 */ /* 0x000fe80000100800 */
[----:B------:R1:W-:Y:S04]  /*7d7a0*/  STL [R1+0x1ed8], R24 ;  /* 0x001ed81801007387 */ /* 0x0003e80000100800 */
[----:B------:R-:W-:Y:S01]  /*7d7b0*/  STL [R1+0x1ed4], R34 ;  /* 0x001ed42201007387 */ /* 0x000fe20000100800 */
[----:B-1----:R-:W-:Y:S01]  /*7d7c0*/  IMAD.MOV.U32 R20, RZ, RZ, R24 ;  /* 0x000000ffff147224 */ /* 0x002fe200078e0018 */
[----:B------:R-:W-:-:S02]  /*7d7d0*/  MOV R21, R34 ;  /* 0x0000002200157202 */ /* 0x000fc40000000f00 */
[----:B------:R-:W4:Y:S04]  /*7d7e0*/  LDL.LU R24, [R1+0x1f68] ;  /* 0x001f680001187983 */ /* 0x000f280000300800 */
[----:B------:R1:W-:Y:S01]  /*7d7f0*/  LDGSTS.E [R66+0x9280], desc[UR12][R20.64], P0 ;  /* 0x0928000014427fae */ /* 0x0003e200081a100c */
[----:B--2---:R-:W-:-:S04]  /*7d800*/  IADD3 R26, P1, PT, R26, UR16, RZ ;  /* 0x000000101a1a7c10 */ /* 0x004fc8000ff3e0ff */
[----:B---3--:R-:W-:Y:S01]  /*7d810*/  IADD3.X R33, PT, PT, R33, UR6, RZ, P1, !PT ;  /* 0x0000000621217c10 */ /* 0x008fe20008ffe4ff */
[----:B------:R2:W-:Y:S01]  /*7d820*/  STL [R1+0x1ee0], R26 ;  /* 0x001ee01a01007387 */ /* 0x0005e20000100800 */
[----:B-1----:R-:W-:-:S03]  /*7d830*/  IMAD.MOV.U32 R20, RZ, RZ, R26 ;  /* 0x000000ffff147224 */ /* 0x002fc600078e001a */
[----:B------:R-:W-:Y:S04]  /*7d840*/  STL [R1+0x1edc], R33 ;  /* 0x001edc2101007387 */ /* 0x000fe80000100800 */
[----:B--2---:R-:W2:Y:S01]  /*7d850*/  LDL.LU R26, [R1+0x1f64] ;  /* 0x001f6400011a7983 */ /* 0x004ea20000300800 */
[----:B------:R-:W-:-:S04]  /*7d860*/  UISETP.GT.AND UP1, UPT, UR18, 0x4d, UPT ;  /* 0x0000004d1200788c */ /* 0x000fc8000bf24270 */
[----:B------:R-:W-:Y:S01]  /*7d870*/  USEL UR14, URZ, 0x4, !UP1 ;  /* 0x00000004ff0e7887 */ /* 0x000fe2000c800000 */
[----:B------:R-:W-:Y:S02]  /*7d880*/  IADD3 R25, P2, PT, R25, UR16, RZ ;  /* 0x0000001019197c10 */ /* 0x000fe4000ff5e0ff */
[----:B------:R-:W-:Y:S01]  /*7d890*/  MOV R21, R33 ;  /* 0x0000002100157202 */ /* 0x000fe20000000f00 */
[----:B------:R-:W-:Y:S01]  /*7d8a0*/  USEL UR14, UR14, URZ, !UP0 ;  /* 0x000000ff0e0e7287 */ /* 0x000fe2000c000000 */
[----:B------:R-:W-:Y:S02]  /*7d8b0*/  IADD3.X R32, PT, PT, R32, UR6, RZ, P2, !PT ;  /* 0x0000000620207c10 */ /* 0x000fe400097fe4ff */
[----:B------:R-:W-:Y:S01]  /*7d8c0*/  IADD3 R29, P3, PT, R29, UR16, RZ ;  /* 0x000000101d1d7c10 */ /* 0x000fe2000ff7e0ff */
[----:B------:R1:W-:Y:S02]  /*7d8d0*/  LDGSTS.E [R66+0x9300], desc[UR12][R20.64], P0 ;  /* 0x0930000014427fae */ /* 0x0003e400081a100c */
[----:B------:R-:W-:-:S02]  /*7d8e0*/  ISETP.NE.U32.AND P1, PT, RZ, UR14, PT ;  /* 0x0000000eff007c0c */ /* 0x000fc4000bf25070 */
[----:B------:R-:W-:Y:S01]  /*7d8f0*/  IADD3.X R31, PT, PT, R31, UR6, RZ, P3, !PT ;  /* 0x000000061f1f7c10 */ /* 0x000fe20009ffe4ff */
[----:B------:R3:W-:Y:S04]  /*7d900*/  STL [R1+0x1ee8], R25 ;  /* 0x001ee81901007387 */ /* 0x0007e80000100800 */
[----:B------:R-:W-:Y:S04]  /*7d910*/  STL [R1+0x1ee4], R32 ;  /* 0x001ee42001007387 */ /* 0x000fe80000100800 */
[----:B------:R3:W-:Y:S04]  /*7d920*/  STL [R1+0x1f50], R29 ;  /* 0x001f501d01007387 */ /* 0x0007e80000100800 */
[----:B------:R-:W2:Y:S01]  /*7d930*/  LDL.LU R35, [R1+0x1fd0] ;  /* 0x001fd00001237983 */ /* 0x000ea20000300800 */
[----:B-1----:R-:W-:Y:S01]  /*7d940*/  IMAD.MOV.U32 R20, RZ, RZ, R25 ;  /* 0x000000ffff147224 */ /* 0x002fe200078e0019 */
[----:B------:R-:W-:-:S02]  /*7d950*/  MOV R21, R32 ;  /* 0x0000002000157202 */ /* 0x000fc40000000f00 */
[----:B------:R-:W-:Y:S04]  /*7d960*/  STL [R1+0x1f4c], R31 ;  /* 0x001f4c1f01007387 */ /* 0x000fe80000100800 */
[----:B---3--:R-:W3:Y:S04]  /*7d970*/  LDL.LU R25, [R1+0x1fd8] ;  /* 0x001fd80001197983 */ /* 0x008ee80000300800 */
[----:B------:R-:W3:Y:S04]  /*7d980*/  LDL.LU R36, [R1+0x1fcc] ;  /* 0x001fcc0001247983 */ /* 0x000ee80000300800 */
[----:B------:R1:W-:Y:S02]  /*7d990*/  LDGSTS.E [R66+0x9380], desc[UR12][R20.64], P0 ;  /* 0x0938000014427fae */ /* 0x0003e400081a100c */
[----:B-1----:R-:W-:Y:S01]  /*7d9a0*/  IMAD.MOV.U32 R20, RZ, RZ, R29 ;  /* 0x000000ffff147224 */ /* 0x002fe200078e001d */
[----:B------:R-:W-:Y:S01]  /*7d9b0*/  MOV R21, R31 ;  /* 0x0000001f00157202 */ /* 0x000fe20000000f00 */
[----:B------:R-:W3:Y:S04]  /*7d9c0*/  LDL.LU R29, [R1+0x1fd4] ;  /* 0x001fd400011d7983 */ /* 0x000ee80000300800 */
[----:B------:R1:W-:Y:S01]  /*7d9d0*/  LDGSTS.E [R66+0x9a00], desc[UR12][R20.64], P1 ;  /* 0x09a0000014427fae */ /* 0x0003e200089a100c */
[----:B------:R-:W-:-:S02]  /*7d9e0*/  IADD3 R23, P0, PT, R23, UR16, RZ ;  /* 0x0000001017177c10 */ /* 0x000fc4000ff1e0ff */
[----:B----4-:R-:W-:Y:S02]  /*7d9f0*/  IADD3 R27, P2, PT, R27, UR16, RZ ;  /* 0x000000101b1b7c10 */ /* 0x010fe4000ff5e0ff */
[----:B------:R-:W-:Y:S01]  /*7da00*/  IADD3.X R30, PT, PT, R30, UR6, RZ, P0, !PT ;  /* 0x000000061e1e7c10 */ /* 0x000fe200087fe4ff */
[----:B------:R4:W-:Y:S01]  /*7da10*/  STL [R1+0x1f58], R23 ;  /* 0x001f581701007387 */ /* 0x0009e20000100800 */
[----:B-1----:R-:W-:Y:S01]  /*7da20*/  IMAD.MOV.U32 R20, RZ, RZ, R23 ;  /* 0x000000ffff147224 */ /* 0x002fe200078e0017 */
[----:B------:R-:W-:Y:S02]  /*7da30*/  IADD3.X R28, PT, PT, R28, UR6, RZ, P2, !PT ;  /* 0x000000061c1c7c10 */ /* 0x000fe400097fe4ff */
[----:B------:R-:W-:Y:S01]  /*7da40*/  MOV R21, R30 ;  /* 0x0000001e00157202 */ /* 0x000fe20000000f00 */
[----:B------:R-:W-:Y:S04]  /*7da50*/  STL [R1+0x1f54], R30 ;  /* 0x001f541e01007387 */ /* 0x000fe80000100800 */
[----:B------:R1:W-:Y:S04]  /*7da60*/  STL [R1+0x1f60], R27 ;  /* 0x001f601b01007387 */ /* 0x0003e80000100800 */
[----:B------:R1:W-:Y:S04]  /*7da70*/  LDGSTS.E [R66+0x9a80], desc[UR12][R20.64], P1 ;  /* 0x09a8000014427fae */ /* 0x0003e800089a100c */
[----:B----4-:R-:W4:Y:S04]  /*7da80*/  LDL.LU R23, [R1+0x1fe0] ;  /* 0x001fe00001177983 */ /* 0x010f280000300800 */
[----:B------:R-:W-:Y:S01]  /*7da90*/  STL [R1+0x1f5c], R28 ;  /* 0x001f5c1c01007387 */ /* 0x000fe20000100800 */
[----:B-1----:R-:W-:-:S03]  /*7daa0*/  IMAD.MOV.U32 R20, RZ, RZ, R27 ;  /* 0x000000ffff147224 */ /* 0x002fc600078e001b */
[----:B------:R-:W4:Y:S01]  /*7dab0*/  LDL.LU R27, [R1+0x1fdc] ;  /* 0x001fdc00011b7983 */ /* 0x000f220000300800 */
[----:B------:R-:W-:-:S03]  /*7dac0*/  IADD3 R24, P0, PT, R24, UR16, RZ ;  /* 0x0000001018187c10 */ /* 0x000fc6000ff1e0ff */
[----:B------:R-:W4:Y:S04]  /*7dad0*/  LDL.LU R30, [R1+0x1fe8] ;  /* 0x001fe800011e7983 */ /* 0x000f280000300800 */
[----:B------:R-:W4:Y:S04]  /*7dae0*/  LDL.LU R33, [R1+0x2050] ;  /* 0x0020500001217983 */ /* 0x000f280000300800 */
[----:B------:R-:W-:Y:S01]  /*7daf0*/  STL [R1+0x1f68], R24 ;  /* 0x001f681801007387 */ /* 0x000fe20000100800 */
[----:B------:R-:W-:-:S05]  /*7db00*/  MOV R21, R28 ;  /* 0x0000001c00157202 */ /* 0x000fca0000000f00 */
[----:B------:R1:W-:Y:S01]  /*7db10*/  LDGSTS.E [R66+0x9b00], desc[UR12][R20.64], P1 ;  /* 0x09b0000014427fae */ /* 0x0003e200089a100c */
[----:B--2---:R-:W-:-:S05]  /*7db20*/  IADD3.X R26, PT, PT, R26, UR6, RZ, P0, !PT ;  /* 0x000000061a1a7c10 */ /* 0x004fca00087fe4ff */
[----:B------:R2:W-:Y:S04]  /*7db30*/  STL [R1+0x1f64], R26 ;  /* 0x001f641a01007387 */ /* 0x0005e80000100800 */
[----:B------:R-:W4:Y:S04]  /*7db40*/  LDL.LU R32, [R1+0x1fe4] ;  /* 0x001fe40001207983 */ /* 0x000f280000300800 */
[----:B------:R-:W4:Y:S01]  /*7db50*/  LDL.LU R34, [R1+0x204c] ;  /* 0x00204c0001227983 */ /* 0x000f220000300800 */
[----:B-1----:R-:W-:-:S03]  /*7db60*/  MOV R21, R26 ;  /* 0x0000001a00157202 */ /* 0x002fc60000000f00 */
[----:B------:R-:W4:Y:S01]  /*7db70*/  LDL.LU R31, [R1+0x2054] ;  /* 0x00205400011f7983 */ /* 0x000f220000300800 */
[----:B------:R-:W-:-:S03]  /*7db80*/  IMAD.MOV.U32 R20, RZ, RZ, R24 ;  /* 0x000000ffff147224 */ /* 0x000fc600078e0018 */
[----:B--2---:R-:W2:Y:S04]  /*7db90*/  LDL.LU R26, [R1+0x2058] ;  /* 0x00205800011a7983 */ /* 0x004ea80000300800 */
[----:B------:R-:W2:Y:S04]  /*7dba0*/  LDL.LU R28, [R1+0x205c] ;  /* 0x00205c00011c7983 */ /* 0x000ea80000300800 */
[----:B------:R-:W2:Y:S01]  /*7dbb0*/  LDL.LU R24, [R1+0x2060] ;  /* 0x0020600001187983 */ /* 0x000ea20000300800 */
[----:B------:R-:W-:-:S03]  /*7dbc0*/  UISETP.GT.AND UP1, UPT, UR18, 0x51, UPT ;  /* 0x000000511200788c */ /* 0x000fc6000bf24270 */
[----:B------:R1:W-:Y:S01]  /*7dbd0*/  LDGSTS.E [R66+0x9b80], desc[UR12][R20.64], P1 ;  /* 0x09b8000014427fae */ /* 0x0003e200089a100c */
[----:B------:R-:W-:-:S04]  /*7dbe0*/  USEL UR14, URZ, 0x4, !UP1 ;  /* 0x00000004ff0e7887 */ /* 0x000fc8000c800000 */
[----:B------:R-:W-:Y:S01]  /*7dbf0*/  USEL UR14, UR14, URZ, !UP0 ;  /* 0x000000ff0e0e7287 */ /* 0x000fe2000c000000 */
[----:B------:R-:W-:-:S05]  /*7dc00*/  IADD3 R35, P1, PT, R35, UR16, RZ ;  /* 0x0000001023237c10 */ /* 0x000fca000ff3e0ff */
[----:B------:R-:W-:Y:S02]  /*7dc10*/  ISETP.NE.U32.AND P0, PT, RZ, UR14, PT ;  /* 0x0000000eff007c0c */ /* 0x000fe4000bf05070 */
[----:B---3--:R-:W-:Y:S02]  /*7dc20*/  IADD3.X R36, PT, PT, R36, UR6, RZ, P1, !PT ;  /* 0x0000000624247c10 */ /* 0x008fe40008ffe4ff */
[----:B------:R-:W-:Y:S01]  /*7dc30*/  IADD3 R25, P2, PT, R25, UR16, RZ ;  /* 0x0000001019197c10 */ /* 0x000fe2000ff5e0ff */
[----:B-1----:R-:W-:Y:S01]  /*7dc40*/  IMAD.MOV.U32 R20, RZ, RZ, R35 ;  /* 0x000000ffff147224 */ /* 0x002fe200078e0023 */
[----:B------:R-:W-:Y:S01]  /*7dc50*/  MOV R21, R36 ;  /* 0x0000002400157202 */ /* 0x000fe20000000f00 */
[----:B------:R-:W-:Y:S04]  /*7dc60*/  STL [R1+0x1fd0], R35 ;  /* 0x001fd02301007387 */ /* 0x000fe80000100800 */
[----:B------:R-:W-:Y:S04]  /*7dc70*/  STL [R1+0x1fcc], R36 ;  /* 0x001fcc2401007387 */ /* 0x000fe80000100800 */
[----:B------:R1:W-:Y:S01]  /*7dc80*/  STL [R1+0x1fd8], R25 ;  /* 0x001fd81901007387 */ /* 0x0003e20000100800 */
[----:B------:R-:W-:-:S03]  /*7dc90*/  IADD3.X R29, PT, PT, R29, UR6, RZ, P2, !PT ;  /* 0x000000061d1d7c10 */ /* 0x000fc600097fe4ff */
        /* <DEDUP_REMOVED lines=9> */
[----:B----4-:R-:W-:-:S05]  /*7dd30*/  IADD3 R23, P1, PT, R23, UR16, RZ ;  /* 0x0000001017177c10 */ /* 0x010fca000ff3e0ff */
[----:B------:R-:W-:Y:S01]  /*7dd40*/  STL [R1+0x1fe0], R23 ;  /* 0x001fe01701007387 */ /* 0x000fe20000100800 */
[----:B------:R-:W-:-:S04]  /*7dd50*/  IADD3.X R27, PT, PT, R27, UR6, RZ, P1, !PT ;  /* 0x000000061b1b7c10 */ /* 0x000fc80008ffe4ff */
[----:B-1----:R-:W-:Y:S01]  /*7dd60*/  MOV R21, R27 ;  /* 0x0000001b00157202 */ /* 0x002fe20000000f00 */
[----:B------:R1:W-:Y:S01]  /*7dd70*/  STL [R1+0x1fdc], R27 ;  /* 0x001fdc1b01007387 */ /* 0x0003e20000100800 */
[----:B------:R-:W-:Y:S01]  /*7dd80*/  IADD3 R30, P2, PT, R30, UR16, RZ ;  /* 0x000000101e1e7c10 */ /* 0x000fe2000ff5e0ff */
[----:B------:R-:W-:Y:S01]  /*7dd90*/  IMAD.MOV.U32 R20, RZ, RZ, R23 ;  /* 0x000000ffff147224 */ /* 0x000fe200078e0017 */
[----:B------:R-:W-:Y:S02]  /*7dda0*/  IADD3 R33, P3, PT, R33, UR16, RZ ;  /* 0x0000001021217c10 */ /* 0x000fe4000ff7e0ff */
[----:B------:R-:W-:Y:S02]  /*7ddb0*/  ISETP.NE.U32.AND P1, PT, RZ, UR14, PT ;  /* 0x0000000eff007c0c */ /* 0x000fe4000bf25070 */
[----:B------:R4:W-:Y:S04]  /*7ddc0*/  LDGSTS.E [R66+0xa300], desc[UR12][R20.64], P0 ;  /* 0x0a30000014427fae */ /* 0x0009e800081a100c */
[----:B-1----:R-:W3:Y:S04]  /*7ddd0*/  LDL.LU R27, [R1+0x2064] ;  /* 0x00206400011b7983 */ /* 0x002ee80000300800 */
[----:B------:R-:W3:Y:S04]  /*7dde0*/  LDL.LU R29, [R1+0x20d0] ;  /* 0x0020d000011d7983 */ /* 0x000ee80000300800 */
[----:B------:R-:W3:Y:S04]  /*7ddf0*/  LDL.LU R23, [R1+0x20d8] ;  /* 0x0020d80001177983 */ /* 0x000ee80000300800 */
[----:B------:R-:W-:Y:S01]  /*7de00*/  STL [R1+0x1fe8], R30 ;  /* 0x001fe81e01007387 */ /* 0x000fe20000100800 */
[----:B----4-:R-:W-:Y:S01]  /*7de10*/  IMAD.MOV.U32 R20, RZ, RZ, R30 ;  /* 0x000000ffff147224 */ /* 0x010fe200078e001e */
[----:B------:R-:W-:-:S04]  /*7de20*/  IADD3.X R32, PT, PT, R32, UR6, RZ, P2, !PT ;  /* 0x0000000620207c10 */ /* 0x000fc800097fe4ff */
[----:B------:R-:W-:Y:S01]  /*7de30*/  MOV R21, R32 ;  /* 0x0000002000157202 */ /* 0x000fe20000000f00 */
[----:B------:R1:W-:Y:S04]  /*7de40*/  STL [R1+0x1fe4], R32 ;  /* 0x001fe42001007387 */ /* 0x0003e80000100800 */
[----:B------:R-:W-:Y:S01]  /*7de50*/  STL [R1+0x2050], R33 ;  /* 0x0020502101007387 */ /* 0x000fe20000100800 */
[----:B------:R-:W-:-:S03]  /*7de60*/  IADD3.X R34, PT, PT, R34, UR6, RZ, P3, !PT ;  /* 0x0000000622227c10 */ /* 0x000fc60009ffe4ff */
[----:B------:R4:W-:Y:S01]  /*7de70*/  LDGSTS.E [R66+0xa380], desc[UR12][R20.64], P0 ;  /* 0x0a38000014427fae */ /* 0x0009e200081a100c */
[----:B--2---:R-:W-:-:S03]  /*7de80*/  IADD3 R26, P0, PT, R26, UR16, RZ ;  /* 0x000000101a1a7c10 */ /* 0x004fc6000ff1e0ff */
[----:B-1----:R-:W2:Y:S01]  /*7de90*/  LDL.LU R32, [R1+0x20cc] ;  /* 0x0020cc0001207983 */ /* 0x002ea20000300800 */
[----:B------:R-:W-:Y:S02]  /*7dea0*/  IADD3.X R31, PT, PT, R31, UR6, RZ, P0, !PT ;  /* 0x000000061f1f7c10 */ /* 0x000fe400087fe4ff */
[----:B------:R-:W-:Y:S01]  /*7deb0*/  IADD3 R24, P2, PT, R24, UR16, RZ ;  /* 0x0000001018187c10 */ /* 0x000fe2000ff5e0ff */
[----:B----4-:R-:W-:Y:S01]  /*7dec0*/  IMAD.MOV.U32 R20, RZ, RZ, R33 ;  /* 0x000000ffff147224 */ /* 0x010fe200078e0021 */
[----:B------:R-:W-:Y:S01]  /*7ded0*/  MOV R21, R34 ;  /* 0x0000002200157202 */ /* 0x000fe20000000f00 */
[----:B------:R-:W-:Y:S04]  /*7dee0*/  STL [R1+0x204c], R34 ;  /* 0x00204c2201007387 */ /* 0x000fe80000100800 */
[----:B------:R-:W4:Y:S04]  /*7def0*/  LDL.LU R30, [R1+0x20d4] ;  /* 0x0020d400011e7983 */ /* 0x000f280000300800 */
[----:B------:R1:W-:Y:S04]  /*7df00*/  STL [R1+0x2058], R26 ;  /* 0x0020581a01007387 */ /* 0x0003e80000100800 */
[----:B------:R1:W-:Y:S01]  /*7df10*/  LDGSTS.E [R66+0xaa00], desc[UR12][R20.64], P1 ;  /* 0x0aa0000014427fae */ /* 0x0003e200089a100c */
[----:B------:R-:W-:-:S03]  /*7df20*/  IADD3.X R28, PT, PT, R28, UR6, RZ, P2, !PT ;  /* 0x000000061c1c7c10 */ /* 0x000fc600097fe4ff */
[----:B------:R-:W-:Y:S04]  /*7df30*/  STL [R1+0x2054], R31 ;  /* 0x0020541f01007387 */ /* 0x000fe80000100800 */
[----:B------:R-:W-:Y:S01]  /*7df40*/  STL [R1+0x2060], R24 ;  /* 0x0020601801007387 */ /* 0x000fe20000100800 */
[----:B-1----:R-:W-:Y:S01]  /*7df50*/  IMAD.MOV.U32 R20, RZ, RZ, R26 ;  /* 0x000000ffff147224 */ /* 0x002fe200078e001a */
[----:B------:R-:W-:Y:S02]  /*7df60*/  MOV R21, R31 ;  /* 0x0000001f00157202 */ /* 0x000fe40000000f00 */
[----:B------:R-:W4:Y:S04]  /*7df70*/  LDL.LU R26, [R1+0x20e0] ;  /* 0x0020e000011a7983 */ /* 0x000f280000300800 */
[----:B------:R1:W-:Y:S04]  /*7df80*/  STL [R1+0x205c], R28 ;  /* 0x00205c1c01007387 */ /* 0x0003e80000100800 */
[----:B------:R1:W-:Y:S02]  /*7df90*/  LDGSTS.E [R66+0xaa80], desc[UR12][R20.64], P1 ;  /* 0x0aa8000014427fae */ /* 0x0003e400089a100c */
[----:B-1----:R-:W-:-:S02]  /*7dfa0*/  MOV R21, R28 ;  /* 0x0000001c00157202 */ /* 0x002fc40000000f00 */
[----:B------:R-:W4:Y:S01]  /*7dfb0*/  LDL.LU R28, [R1+0x20dc] ;  /* 0x0020dc00011c7983 */ /* 0x000f220000300800 */
[----:B---3--:R-:W-:Y:S01]  /*7dfc0*/  IADD3 R25, P0, PT, R25, UR16, RZ ;  /* 0x0000001019197c10 */ /* 0x008fe2000ff1e0ff */
[----:B------:R-:W-:Y:S02]  /*7dfd0*/  IMAD.MOV.U32 R20, RZ, RZ, R24 ;  /* 0x000000ffff147224 */ /* 0x000fe400078e0018 */
[----:B------:R-:W3:Y:S04]  /*7dfe0*/  LDL.LU R31, [R1+0x20e8] ;  /* 0x0020e800011f7983 */ /* 0x000ee80000300800 */
[----:B------:R-:W3:Y:S04]  /*7dff0*/  LDL.LU R24, [R1+0x2150] ;  /* 0x0021500001187983 */ /* 0x000ee80000300800 */
[----:B------:R1:W-:Y:S01]  /*7e000*/  LDGSTS.E [R66+0xab00], desc[UR12][R20.64], P1 ;  /* 0x0ab0000014427fae */ /* 0x0003e200089a100c */
[----:B------:R-:W-:-:S03]  /*7e010*/  UISETP.GT.AND UP1, UPT, UR18, 0x59, UPT ;  /* 0x000000591200788c */ /* 0x000fc6000bf24270 */
[----:B------:R1:W-:Y:S01]  /*7e020*/  STL [R1+0x2068], R25 ;  /* 0x0020681901007387 */ /* 0x0003e20000100800 */
[----:B------:R-:W-:Y:S01]  /*7e030*/  USEL UR14, URZ, 0x4, !UP1 ;  /* 0x00000004ff0e7887 */ /* 0x000fe2000c800000 */
[----:B-1----:R-:W-:-:S03]  /*7e040*/  IMAD.MOV.U32 R20, RZ, RZ, R25 ;  /* 0x000000ffff147224 */ /* 0x002fc600078e0019 */
[----:B------:R-:W-:Y:S01]  /*7e050*/  USEL UR14, UR14, URZ, !UP0 ;  /* 0x000000ff0e0e7287 */ /* 0x000fe2000c000000 */
[----:B------:R-:W-:-:S04]  /*7e060*/  IADD3.X R27, PT, PT, R27, UR6, RZ, P0, !PT ;  /* 0x000000061b1b7c10 */ /* 0x000fc800087fe4ff */
[----:B------:R-:W-:Y:S01]  /*7e070*/  MOV R21, R27 ;  /* 0x0000001b00157202 */ /* 0x000fe20000000f00 */
[----:B------:R1:W-:Y:S04]  /*7e080*/  STL [R1+0x2064], R27 ;  /* 0x0020641b01007387 */ /* 0x0003e80000100800 */
[----:B------:R-:W3:Y:S04]  /*7e090*/  LDL.LU R33, [R1+0x20e4] ;  /* 0x0020e40001217983 */ /* 0x000ee80000300800 */
[----:B------:R-:W3:Y:S01]  /*7e0a0*/  LDL.LU R34, [R1+0x214c] ;  /* 0x00214c0001227983 */ /* 0x000ee20000300800 */
[----:B------:R-:W-:-:S03]  /*7e0b0*/  IADD3 R23, P2, PT, R23, UR16, RZ ;  /* 0x0000001017177c10 */ /* 0x000fc6000ff5e0ff */
[----:B------:R2:W-:Y:S01]  /*7e0c0*/  LDGSTS.E [R66+0xab80], desc[UR12][R20.64], P1 ;  /* 0x0ab8000014427fae */ /* 0x0005e200089a100c */
[----:B------:R-:W-:-:S03]  /*7e0d0*/  IADD3 R29, P1, PT, R29, UR16, RZ ;  /* 0x000000101d1d7c10 */ /* 0x000fc6000ff3e0ff */
[----:B------:R-:W3:Y:S01]  /*7e0e0*/  LDL.LU R25, [R1+0x2158] ;  /* 0x0021580001197983 */ /* 0x000ee20000300800 */
[----:B------:R-:W-:-:S03]  /*7e0f0*/  ISETP.NE.U32.AND P0, PT, RZ, UR14, PT ;  /* 0x0000000eff007c0c */ /* 0x000fc6000bf05070 */
[----:B-1----:R-:W3:Y:S04]  /*7e100*/  LDL.LU R27, [R1+0x2160] ;  /* 0x00216000011b7983 */ /* 0x002ee80000300800 */
[----:B------:R-:W-:Y:S01]  /*7e110*/  STL [R1+0x20d0], R29 ;  /* 0x0020d01d01007387 */ /* 0x000fe20000100800 */
[----:B--2---:R-:W-:-:S04]  /*7e120*/  IADD3.X R32, PT, PT, R32, UR6, RZ, P1, !PT ;  /* 0x0000000620207c10 */ /* 0x004fc80008ffe4ff */
[----:B------:R-:W-:Y:S01]  /*7e130*/  MOV R21, R32 ;  /* 0x0000002000157202 */ /* 0x000fe20000000f00 */
[----:B------:R1:W-:Y:S04]  /*7e140*/  STL [R1+0x20cc], R32 ;  /* 0x0020cc2001007387 */ /* 0x0003e80000100800 */
[----:B------:R2:W-:Y:S01]  /*7e150*/  STL [R1+0x20d8], R23 ;  /* 0x0020d81701007387 */ /* 0x0005e20000100800 */
[----:B------:R-:W-:Y:S01]  /*7e160*/  IMAD.MOV.U32 R20, RZ, RZ, R29 ;  /* 0x000000ffff147224 */ /* 0x000fe200078e001d */
[----:B----4-:R-:W-:-:S04]  /*7e170*/  IADD3.X R30, PT, PT, R30, UR6, RZ, P2, !PT ;  /* 0x000000061e1e7c10 */ /* 0x010fc800097fe4ff */
[----:B------:R4:W-:Y:S04]  /*7e180*/  LDGSTS.E [R66+0xb200], desc[UR12][R20.64], P0 ;  /* 0x0b20000014427fae */ /* 0x0009e800081a100c */
[----:B-1----:R-:W3:Y:S04]  /*7e190*/  LDL.LU R32, [R1+0x2154] ;  /* 0x0021540001207983 */ /* 0x002ee80000300800 */
[----:B------:R-:W-:Y:S04]  /*7e1a0*/  STL [R1+0x20d4], R30 ;  /* 0x0020d41e01007387 */ /* 0x000fe80000100800 */
[----:B------:R-:W3:Y:S01]  /*7e1b0*/  LDL.LU R29, [R1+0x215c] ;  /* 0x00215c00011d7983 */ /* 0x000ee20000300800 */
[----:B------:R-:W-:Y:S01]  /*7e1c0*/  IADD3 R26, P1, PT, R26, UR16, RZ ;  /* 0x000000101a1a7c10 */ /* 0x000fe2000ff3e0ff */
[----:B----4-:R-:W-:Y:S01]  /*7e1d0*/  IMAD.MOV.U32 R20, RZ, RZ, R23 ;  /* 0x000000ffff147224 */ /* 0x010fe200078e0017 */
[----:B------:R-:W-:Y:S01]  /*7e1e0*/  MOV R21, R30 ;  /* 0x0000001e00157202 */ /* 0x000fe20000000f00 */
[----:B--2---:R-:W2:Y:S04]  /*7e1f0*/  LDL.LU R23, [R1+0x2168] ;  /* 0x0021680001177983 */ /* 0x004ea80000300800 */
[----:B------:R-:W-:Y:S04]  /*7e200*/  STL [R1+0x20e0], R26 ;  /* 0x0020e01a01007387 */ /* 0x000fe80000100800 */
[----:B------:R1:W-:Y:S01]  /*7e210*/  LDGSTS.E [R66+0xb280], desc[UR12][R20.64], P0 ;  /* 0x0b28000014427fae */ /* 0x0003e200081a100c */
[----:B------:R-:W-:-:S04]  /*7e220*/  IADD3.X R28, PT, PT, R28, UR6, RZ, P1, !PT ;  /* 0x000000061c1c7c10 */ /* 0x000fc80008ffe4ff */
[----:B-1----:R-:W-:Y:S01]  /*7e230*/  MOV R21, R28 ;  /* 0x0000001c00157202 */ /* 0x002fe20000000f00 */
[----:B------:R1:W-:Y:S04]  /*7e240*/  STL [R1+0x20dc], R28 ;  /* 0x0020dc1c01007387 */ /* 0x0003e80000100800 */
[----:B-1----:R-:W4:Y:S01]  /*7e250*/  LDL.LU R28, [R1+0x2164] ;  /* 0x00216400011c7983 */ /* 0x002f220000300800 */
[----:B------:R-:W-:Y:S01]  /*7e260*/  UISETP.GT.AND UP1, UPT, UR18, 0x5d, UPT ;  /* 0x0000005d1200788c */ /* 0x000fe2000bf24270 */
[----:B---3--:R-:W-:Y:S01]  /*7e270*/  IADD3 R31, P2, PT, R31, UR16, RZ ;  /* 0x000000101f1f7c10 */ /* 0x008fe2000ff5e0ff */
[----:B------:R-:W-:Y:S01]  /*7e280*/  IMAD.MOV.U32 R20, RZ, RZ, R26 ;  /* 0x000000ffff147224 */ /* 0x000fe200078e001a */
[----:B------:R-:W-:Y:S01]  /*7e290*/  IADD3 R24, P3, PT, R24, UR16, RZ ;  /* 0x0000001018187c10 */ /* 0x000fe2000ff7e0ff */
[----:B------:R-:W-:Y:S01]  /*7e2a0*/  USEL UR14, URZ, 0x4, !UP1 ;  /* 0x00000004ff0e7887 */ /* 0x000fe2000c800000 */
[----:B------:R-:W3:Y:S04]  /*7e2b0*/  LDL.LU R30, [R1+0x21d0] ;  /* 0x0021d000011e7983 */ /* 0x000ee80000300800 */
[----:B------:R1:W-:Y:S04]  /*7e2c0*/  LDGSTS.E [R66+0xb300], desc[UR12][R20.64], P0 ;  /* 0x0b30000014427fae */ /* 0x0003e800081a100c */
[----:B------:R-:W3:Y:S01]  /*7e2d0*/  LDL.LU R26, [R1+0x21d8] ;  /* 0x0021d800011a7983 */ /* 0x000ee20000300800 */
[----:B------:R-:W-:-:S03]  /*7e2e0*/  USEL UR14, UR14, URZ, !UP0 ;  /* 0x000000ff0e0e7287 */ /* 0x000fc6000c000000 */
[----:B------:R1:W-:Y:S03]  /*7e2f0*/  STL [R1+0x20e8], R31 ;  /* 0x0020e81f01007387 */ /* 0x0003e60000100800 */
[----:B------:R-:W-:Y:S01]  /*7e300*/  ISETP.NE.U32.AND P1, PT, RZ, UR14, PT ;  /* 0x0000000eff007c0c */ /* 0x000fe2000bf25070 */
[----:B-1----:R-:W-:Y:S01]  /*7e310*/  IMAD.MOV.U32 R20, RZ, RZ, R31 ;  /* 0x000000ffff147224 */ /* 0x002fe200078e001f */
[----:B------:R-:W-:-:S04]  /*7e320*/  IADD3.X R33, PT, PT, R33, UR6, RZ, P2, !PT ;  /* 0x0000000621217c10 */ /* 0x000fc800097fe4ff */
[----:B------:R-:W-:Y:S01]  /*7e330*/  MOV R21, R33 ;  /* 0x0000002100157202 */ /* 0x000fe20000000f00 */
[----:B------:R1:W-:Y:S04]  /*7e340*/  STL [R1+0x20e4], R33 ;  /* 0x0020e42101007387 */ /* 0x0003e80000100800 */
[----:B------:R1:W-:Y:S01]  /*7e350*/  STL [R1+0x2150], R24 ;  /* 0x0021501801007387 */ /* 0x0003e20000100800 */
[----:B------:R-:W-:-:S03]  /*7e360*/  IADD3.X R34, PT, PT, R34, UR6, RZ, P3, !PT ;  /* 0x0000000622227c10 */ /* 0x000fc60009ffe4ff */
[----:B------:R-:W3:Y:S04]  /*7e370*/  LDL.LU R31, [R1+0x21cc] ;  /* 0x0021cc00011f7983 */ /* 0x000ee80000300800 */
[----:B------:R1:W-:Y:S01]  /*7e380*/  LDGSTS.E [R66+0xb380], desc[UR12][R20.64], P0 ;  /* 0x0b38000014427fae */ /* 0x0003e200081a100c */
[----:B------:R-:W-:-:S03]  /*7e390*/  IADD3 R25, P0, PT, R25, UR16, RZ ;  /* 0x0000001019197c10 */ /* 0x000fc6000ff1e0ff */
[----:B------:R-:W-:Y:S01]  /*7e3a0*/  STL [R1+0x214c], R34 ;  /* 0x00214c2201007387 */ /* 0x000fe20000100800 */
[----:B------:R-:W-:-:S03]  /*7e3b0*/  IADD3 R27, P2, PT, R27, UR16, RZ ;  /* 0x000000101b1b7c10 */ /* 0x000fc6000ff5e0ff */
[----:B-1----:R-:W3:Y:S01]  /*7e3c0*/  LDL.LU R33, [R1+0x21d4] ;  /* 0x0021d40001217983 */ /* 0x002ee20000300800 */
[----:B------:R-:W-:Y:S01]  /*7e3d0*/  IMAD.MOV.U32 R20, RZ, RZ, R24 ;  /* 0x000000ffff147224 */ /* 0x000fe200078e0018 */
[----:B------:R-:W-:Y:S02]  /*7e3e0*/  MOV R21, R34 ;  /* 0x0000002200157202 */ /* 0x000fe40000000f00 */
[----:B------:R-:W3:Y:S04]  /*7e3f0*/  LDL.LU R24, [R1+0x21e0] ;  /* 0x0021e00001187983 */ /* 0x000ee80000300800 */
[----:B------:R1:W-:Y:S04]  /*7e400*/  STL [R1+0x2158], R25 ;  /* 0x0021581901007387 */ /* 0x0003e80000100800 */
[----:B------:R1:W-:Y:S01]  /*7e410*/  LDGSTS.E [R66+0xba00], desc[UR12][R20.64], P1 ;  /* 0x0ba0000014427fae */ /* 0x0003e200089a100c */
[----:B------:R-:W-:Y:S01]  /*7e420*/  IADD3.X R32, PT, PT, R32, UR6, RZ, P0, !PT ;  /* 0x0000000620207c10 */ /* 0x000fe200087fe4ff */
[----:B-1----:R-:W-:-:S04]  /*7e430*/  IMAD.MOV.U32 R20, RZ, RZ, R25 ;  /* 0x000000ffff147224 */ /* 0x002fc800078e0019 */
[----:B------:R-:W-:Y:S04]  /*7e440*/  STL [R1+0x2154], R32 ;  /* 0x0021542001007387 */ /* 0x000fe80000100800 */
[----:B------:R-:W-:Y:S04]  /*7e450*/  STL [R1+0x2160], R27 ;  /* 0x0021601b01007387 */ /* 0x000fe80000100800 */
[----:B------:R-:W3:Y:S01]  /*7e460*/  LDL.LU R25, [R1+0x21dc] ;  /* 0x0021dc0001197983 */ /* 0x000ee20000300800 */
[----:B------:R-:W-:Y:S02]  /*7e470*/  MOV R21, R32 ;  /* 0x0000002000157202 */ /* 0x000fe40000000f00 */
[----:B------:R-:W-:-:S03]  /*7e480*/  IADD3.X R29, PT, PT, R29, UR6, RZ, P2, !PT ;  /* 0x000000061d1d7c10 */ /* 0x000fc600097fe4ff */
[----:B------:R1:W-:Y:S01]  /*7e490*/  LDGSTS.E [R66+0xba80], desc[UR12][R20.64], P1 ;  /* 0x0ba8000014427fae */ /* 0x0003e200089a100c */
[----:B--2---:R-:W-:-:S03]  /*7e4a0*/  IADD3 R23, P0, PT, R23, UR16, RZ ;  /* 0x0000001017177c10 */ /* 0x004fc6000ff1e0ff */
[----:B------:R2:W-:Y:S01]  /*7e4b0*/  STL [R1+0x215c], R29 ;  /* 0x00215c1d01007387 */ /* 0x0005e20000100800 */
[----:B-1----:R-:W-:Y:S01]  /*7e4c0*/  MOV R21, R29 ;  /* 0x0000001d00157202 */ /* 0x002fe20000000f00 */
[----:B------:R-:W-:Y:S02]  /*7e4d0*/  IMAD.MOV.U32 R20, RZ, RZ, R27 ;  /* 0x000000ffff147224 */ /* 0x000fe400078e001b */
[----:B--2---:R-:W2:Y:S04]  /*7e4e0*/  LDL.LU R29, [R1+0x21e8] ;  /* 0x0021e800011d7983 */ /* 0x004ea80000300800 */
[----:B------:R-:W2:Y:S04]  /*7e4f0*/  LDL.LU R27, [R1+0x2250] ;  /* 0x00225000011b7983 */ /* 0x000ea80000300800 */
[----:B------:R-:W-:Y:S01]  /*7e500*/  STL [R1+0x2168], R23 ;  /* 0x0021681701007387 */ /* 0x000fe20000100800 */
[----:B------:R-:W-:-:S03]  /*7e510*/  UISETP.GT.AND UP1, UPT, UR18, 0x61, UPT ;  /* 0x000000611200788c */ /* 0x000fc6000bf24270 */
[----:B------:R1:W-:Y:S01]  /*7e520*/  LDGSTS.E [R66+0xbb00], desc[UR12][R20.64], P1 ;  /* 0x0bb0000014427fae */ /* 0x0003e200089a100c */
[----:B----4-:R-:W-:-:S05]  /*7e530*/  IADD3.X R28, PT, PT, R28, UR6, RZ, P0, !PT ;  /* 0x000000061c1c7c10 */ /* 0x010fca00087fe4ff */
[----:B------:R4:W-:Y:S04]  /*7e540*/  STL [R1+0x2164], R28 ;  /* 0x0021641c01007387 */ /* 0x0009e80000100800 */
[----:B------:R-:W2:Y:S04]  /*7e550*/  LDL.LU R34, [R1+0x21e4] ;  /* 0x0021e40001227983 */ /* 0x000ea80000300800 */
[----:B------:R-:W2:Y:S01]  /*7e560*/  LDL.LU R32, [R1+0x224c] ;  /* 0x00224c0001207983 */ /* 0x000ea20000300800 */
[----:B------:R-:W-:Y:S01]  /*7e570*/  USEL UR14, URZ, 0x4, !UP1 ;  /* 0x00000004ff0e7887 */ /* 0x000fe2000c800000 */
[----:B-1----:R-:W-:Y:S01]  /*7e580*/  IMAD.MOV.U32 R20, RZ, RZ, R23 ;  /* 0x000000ffff147224 */ /* 0x002fe200078e0017 */
[----:B------:R-:W-:-:S02]  /*7e590*/  MOV R21, R28 ;  /* 0x0000001c00157202 */ /* 0x000fc40000000f00 */
[----:B------:R-:W-:-:S03]  /*7e5a0*/  USEL UR14, UR14, URZ, !UP0 ;  /* 0x000000ff0e0e7287 */ /* 0x000fc6000c000000 */
[----:B------:R1:W-:Y:S01]  /*7e5b0*/  LDGSTS.E [R66+0xbb80], desc[UR12][R20.64], P1 ;  /* 0x0bb8000014427fae */ /* 0x0003e200089a100c */
[----:B---3--:R-:W-:Y:S02]  /*7e5c0*/  IADD3 R30, P1, PT, R30, UR16, RZ ;  /* 0x000000101e1e7c10 */ /* 0x008fe4000ff3e0ff */
[----:B------:R-:W-:Y:S02]  /*7e5d0*/  IADD3 R26, P2, PT, R26, UR16, RZ ;  /* 0x000000101a1a7c10 */ /* 0x000fe4000ff5e0ff */
[----:B------:R-:W-:Y:S01]  /*7e5e0*/  ISETP.NE.U32.AND P0, PT, RZ, UR14, PT ;  /* 0x0000000eff007c0c */ /* 0x000fe2000bf05070 */
[----:B----4-:R-:W3:Y:S04]  /*7e5f0*/  LDL.LU R28, [R1+0x2258] ;  /* 0x00225800011c7983 */ /* 0x010ee80000300800 */
[----:B------:R-:W4:Y:S04]  /*7e600*/  LDL.LU R23, [R1+0x2260] ;  /* 0x0022600001177983 */ /* 0x000f280000300800 */
[----:B------:R-:W-:Y:S01]  /*7e610*/  STL [R1+0x21d0], R30 ;  /* 0x0021d01e01007387 */ /* 0x000fe20000100800 */
[----:B-1----:R-:W-:Y:S01]  /*7e620*/  IMAD.MOV.U32 R20, RZ, RZ, R30 ;  /* 0x000000ffff147224 */ /* 0x002fe200078e001e */
[----:B------:R-:W-:-:S04]  /*7e630*/  IADD3.X R31, PT, PT, R31, UR6, RZ, P1, !PT ;  /* 0x000000061f1f7c10 */ /* 0x000fc80008ffe4ff */
[----:B------:R-:W-:Y:S01]  /*7e640*/  MOV R21, R31 ;  /* 0x0000001f00157202 */ /* 0x000fe20000000f00 */
[----:B------:R1:W-:Y:S04]  /*7e650*/  STL [R1+0x21cc], R31 ;  /* 0x0021cc1f01007387 */ /* 0x0003e80000100800 */
[----:B------:R-:W-:Y:S01]  /*7e660*/  STL [R1+0x21d8], R26 ;  /* 0x0021d81a01007387 */ /* 0x000fe20000100800 */
[----:B------:R-:W-:-:S03]  /*7e670*/  IADD3.X R33, PT, PT, R33, UR6, RZ, P2, !PT ;  /* 0x0000000621217c10 */ /* 0x000fc600097fe4ff */
[----:B------:R1:W-:Y:S04]  /*7e680*/  LDGSTS.E [R66+0xc200], desc[UR12][R20.64], P0 ;  /* 0x0c20000014427fae */ /* 0x0003e800081a100c */
[----:B-1----:R-:W4:Y:S01]  /*7e690*/  LDL.LU R31, [R1+0x2254] ;  /* 0x00225400011f7983 */ /* 0x002f220000300800 */
[----:B------:R-:W-:-:S03]  /*7e6a0*/  IADD3 R24, P1, PT, R24, UR16, RZ ;  /* 0x0000001018187c10 */ /* 0x000fc6000ff3e0ff */
[----:B------:R-:W-:Y:S04]  /*7e6b0*/  STL [R1+0x21d4], R33 ;  /* 0x0021d42101007387 */ /* 0x000fe80000100800 */
[----:B------:R-:W4:Y:S01]  /*7e6c0*/  LDL.LU R30, [R1+0x225c] ;  /* 0x00225c00011e7983 */ /* 0x000f220000300800 */
[----:B------:R-:W-:Y:S01]  /*7e6d0*/  IMAD.MOV.U32 R20, RZ, RZ, R26 ;  /* 0x000000ffff147224 */ /* 0x000fe200078e001a */
[----:B------:R-:W-:Y:S02]  /*7e6e0*/  MOV R21, R33 ;  /* 0x0000002100157202 */ /* 0x000fe40000000f00 */
[----:B------:R-:W-:Y:S04]  /*7e6f0*/  STL [R1+0x21e0], R24 ;  /* 0x0021e01801007387 */ /* 0x000fe80000100800 */
[----:B------:R1:W-:Y:S01]  /*7e700*/  LDGSTS.E [R66+0xc280], desc[UR12][R20.64], P0 ;  /* 0x0c28000014427fae */ /* 0x0003e200081a100c */
[----:B------:R-:W-:Y:S01]  /*7e710*/  IADD3.X R25, PT, PT, R25, UR6, RZ, P1, !PT ;  /* 0x0000000619197c10 */ /* 0x000fe20008ffe4ff */
[----:B-1----:R-:W-:-:S03]  /*7e720*/  IMAD.MOV.U32 R20, RZ, RZ, R24 ;  /* 0x000000ffff147224 */ /* 0x002fc600078e0018 */
        /* <DEDUP_REMOVED lines=11> */
[----:B------:R-:W-:-:S05]  /*7e7e0*/  IADD3.X R34, PT, PT, R34, UR6, RZ, P2, !PT ;  /* 0x0000000622227c10 */ /* 0x000fca00097fe4ff */
[----:B------:R2:W-:Y:S04]  /*7e7f0*/  STL [R1+0x21e4], R34 ;  /* 0x0021e42201007387 */ /* 0x0005e80000100800 */
[----:B------:R2:W-:Y:S04]  /*7e800*/  STL [R1+0x2250], R27 ;  /* 0x0022501b01007387 */ /* 0x0005e80000100800 */
[----:B-1----:R-:W4:Y:S01]  /*7e810*/  LDL.LU R29, [R1+0x22cc] ;  /* 0x0022cc00011d7983 */ /* 0x002f220000300800 */
[----:B------:R-:W-:Y:S02]  /*7e820*/  IADD3.X R32, PT, PT, R32, UR6, RZ, P3, !PT ;  /* 0x0000000620207c10 */ /* 0x000fe40009ffe4ff */
[----:B------:R-:W-:-:S03]  /*7e830*/  MOV R21, R34 ;  /* 0x0000002200157202 */ /* 0x000fc60000000f00 */
[----:B------:R-:W-:Y:S04]  /*7e840*/  STL [R1+0x224c], R32 ;  /* 0x00224c2001007387 */ /* 0x000fe80000100800 */
[----:B--2---:R-:W2:Y:S01]  /*7e850*/  LDL.LU R34, [R1+0x22d4] ;  /* 0x0022d40001227983 */ /* 0x004ea20000300800 */
[----:B------:R-:W-:-:S03]  /*7e860*/  UISETP.GT.AND UP1, UPT, UR18, 0x65, UPT ;  /* 0x000000651200788c */ /* 0x000fc6000bf24270 */
[----:B------:R1:W-:Y:S01]  /*7e870*/  LDGSTS.E [R66+0xc380], desc[UR12][R20.64], P0 ;  /* 0x0c38000014427fae */ /* 0x0003e200081a100c */
[----:B------:R-:W-:-:S04]  /*7e880*/  USEL UR14, URZ, 0x4, !UP1 ;  /* 0x00000004ff0e7887 */ /* 0x000fc8000c800000 */
[----:B------:R-:W-:Y:S01]  /*7e890*/  USEL UR14, UR14, URZ, !UP0 ;  /* 0x000000ff0e0e7287 */ /* 0x000fe2000c000000 */
[----:B---3--:R-:W-:-:S05]  /*7e8a0*/  IADD3 R28, P0, PT, R28, UR16, RZ ;  /* 0x000000101c1c7c10 */ /* 0x008fca000ff1e0ff */
[----:B------:R-:W-:Y:S01]  /*7e8b0*/  ISETP.NE.U32.AND P1, PT, RZ, UR14, PT ;  /* 0x0000000eff007c0c */ /* 0x000fe2000bf25070 */
[----:B-1----:R-:W-:Y:S01]  /*7e8c0*/  IMAD.MOV.U32 R20, RZ, RZ, R27 ;  /* 0x000000ffff147224 */ /* 0x002fe200078e001b */
[----:B------:R-:W-:Y:S02]  /*7e8d0*/  MOV R21, R32 ;  /* 0x0000002000157202 */ /* 0x000fe40000000f00 */
[----:B----4-:R-:W-:Y:S01]  /*7e8e0*/  IADD3 R23, P2, PT, R23, UR16, RZ ;  /* 0x0000001017177c10 */ /* 0x010fe2000ff5e0ff */
[----:B------:R-:W3:Y:S04]  /*7e8f0*/  LDL.LU R27, [R1+0x22e0] ;  /* 0x0022e000011b7983 */ /* 0x000ee80000300800 */
[----:B------:R1:W-:Y:S04]  /*7e900*/  STL [R1+0x2258], R28 ;  /* 0x0022581c01007387 */ /* 0x0003e80000100800 */
[----:B------:R4:W-:Y:S02]  /*7e910*/  LDGSTS.E [R66+0xca00], desc[UR12][R20.64], P1 ;  /* 0x0ca0000014427fae */ /* 0x0009e400089a100c */
[----:B----4-:R-:W-:Y:S01]  /*7e920*/  IMAD.MOV.U32 R20, RZ, RZ, R28 ;  /* 0x000000ffff147224 */ /* 0x010fe200078e001c */
[----:B------:R-:W-:-:S05]  /*7e930*/  IADD3.X R31, PT, PT, R31, UR6, RZ, P0, !PT ;  /* 0x000000061f1f7c10 */ /* 0x000fca00087fe4ff */
[----:B------:R4:W-:Y:S04]  /*7e940*/  STL [R1+0x2254], R31 ;  /* 0x0022541f01007387 */ /* 0x0009e80000100800 */
[----:B------:R-:W-:Y:S01]  /*7e950*/  STL [R1+0x2260], R23 ;  /* 0x0022601701007387 */ /* 0x000fe20000100800 */
[----:B------:R-:W-:-:S03]  /*7e960*/  MOV R21, R31 ;  /* 0x0000001f00157202 */ /* 0x000fc60000000f00 */
[----:B-1----:R-:W3:Y:S01]  /*7e970*/  LDL.LU R28, [R1+0x22dc] ;  /* 0x0022dc00011c7983 */ /* 0x002ee20000300800 */
[----:B------:R-:W-:-:S03]  /*7e980*/  IADD3.X R30, PT, PT, R30, UR6, RZ, P2, !PT ;  /* 0x000000061e1e7c10 */ /* 0x000fc600097fe4ff */
[----:B------:R1:W-:Y:S04]  /*7e990*/  LDGSTS.E [R66+0xca80], desc[UR12][R20.64], P1 ;  /* 0x0ca8000014427fae */ /* 0x0003e800089a100c */
[----:B------:R4:W-:Y:S04]  /*7e9a0*/  STL [R1+0x225c], R30 ;  /* 0x00225c1e01007387 */ /* 0x0009e80000100800 */
[----:B------:R-:W3:Y:S04]  /*7e9b0*/  LDL.LU R32, [R1+0x22e4] ;  /* 0x0022e40001207983 */ /* 0x000ee80000300800 */
[----:B----4-:R-:W4:Y:S01]  /*7e9c0*/  LDL.LU R31, [R1+0x22e8] ;  /* 0x0022e800011f7983 */ /* 0x010f220000300800 */
[----:B-1----:R-:W-:Y:S01]  /*7e9d0*/  IMAD.MOV.U32 R20, RZ, RZ, R23 ;  /* 0x000000ffff147224 */ /* 0x002fe200078e0017 */
        /* <DEDUP_REMOVED lines=12> */
[----:B------:R-:W-:-:S03]  /*7eaa0*/  IADD3 R33, P2, PT, R33, UR16, RZ ;  /* 0x0000001021217c10 */ /* 0x000fc6000ff5e0ff */
[----:B-1----:R-:W4:Y:S04]  /*7eab0*/  LDL.LU R25, [R1+0x2358] ;  /* 0x0023580001197983 */ /* 0x002f280000300800 */
[----:B------:R-:W4:Y:S04]  /*7eac0*/  LDL.LU R24, [R1+0x2360] ;  /* 0x0023600001187983 */ /* 0x000f280000300800 */
[----:B------:R-:W-:Y:S01]  /*7ead0*/  STL [R1+0x22d0], R26 ;  /* 0x0022d01a01007387 */ /* 0x000fe20000100800 */
[----:B------:R-:W-:-:S04]  /*7eae0*/  IADD3.X R29, PT, PT, R29, UR6, RZ, P1, !PT ;  /* 0x000000061d1d7c10 */ /* 0x000fc80008ffe4ff */
[----:B------:R-:W-:Y:S01]  /*7eaf0*/  MOV R21, R29 ;  /* 0x0000001d00157202 */ /* 0x000fe20000000f00 */
[----:B------:R1:W-:Y:S04]  /*7eb00*/  STL [R1+0x22cc], R29 ;  /* 0x0022cc1d01007387 */ /* 0x0003e80000100800 */
[----:B------:R-:W-:Y:S01]  /*7eb10*/  STL [R1+0x22d8], R33 ;  /* 0x0022d82101007387 */ /* 0x000fe20000100800 */
[----:B--2---:R-:W-:-:S03]  /*7eb20*/  IADD3.X R34, PT, PT, R34, UR6, RZ, P2, !PT ;  /* 0x0000000622227c10 */ /* 0x004fc600097fe4ff */
[----:B-1----:R-:W2:Y:S01]  /*7eb30*/  LDL.LU R29, [R1+0x2354] ;  /* 0x00235400011d7983 */ /* 0x002ea20000300800 */
[----:B------:R-:W-:-:S03]  /*7eb40*/  IMAD.MOV.U32 R20, RZ, RZ, R26 ;  /* 0x000000ffff147224 */ /* 0x000fc600078e001a */
[----:B------:R-:W-:Y:S04]  /*7eb50*/  STL [R1+0x22d4], R34 ;  /* 0x0022d42201007387 */ /* 0x000fe80000100800 */
[----:B------:R-:W2:Y:S01]  /*7eb60*/  LDL.LU R26, [R1+0x235c] ;  /* 0x00235c00011a7983 */ /* 0x000ea20000300800 */
[----:B------:R-:W-:-:S04]  /*7eb70*/  UISETP.GT.AND UP1, UPT, UR18, 0x69, UPT ;  /* 0x000000691200788c */ /* 0x000fc8000bf24270 */
[----:B------:R-:W-:-:S04]  /*7eb80*/  USEL UR14, URZ, 0x4, !UP1 ;  /* 0x00000004ff0e7887 */ /* 0x000fc8000c800000 */
[----:B------:R-:W-:-:S06]  /*7eb90*/  USEL UR14, UR14, URZ, !UP0 ;  /* 0x000000ff0e0e7287 */ /* 0x000fcc000c000000 */
[----:B------:R-:W-:Y:S02]  /*7eba0*/  ISETP.NE.U32.AND P0, PT, RZ, UR14, PT ;  /* 0x0000000eff007c0c */ /* 0x000fe4000bf05070 */
[----:B---3--:R-:W-:Y:S01]  /*7ebb0*/  IADD3 R27, P1, PT, R27, UR16, RZ ;  /* 0x000000101b1b7c10 */ /* 0x008fe2000ff3e0ff */
[----:B------:R-:W-:-:S04]  /*7ebc0*/  UISETP.GT.AND UP1, UPT, UR18, 0x6d, UPT ;  /* 0x0000006d1200788c */ /* 0x000fc8000bf24270 */
[----:B------:R-:W-:Y:S06]  /*7ebd0*/  STL [R1+0x22e0], R27 ;  /* 0x0022e01b01007387 */ /* 0x000fec0000100800 */
[----:B------:R1:W-:Y:S02]  /*7ebe0*/  LDGSTS.E [R66+0xd200], desc[UR12][R20.64], P0 ;  /* 0x0d20000014427fae */ /* 0x0003e400081a100c */
[----:B-1----:R-:W-:Y:S01]  /*7ebf0*/  IMAD.MOV.U32 R20, RZ, RZ, R33 ;  /* 0x000000ffff147224 */ /* 0x002fe200078e0021 */
[----:B------:R-:W-:-:S05]  /*7ec00*/  MOV R21, R34 ;  /* 0x0000002200157202 */ /* 0x000fca0000000f00 */
[----:B------:R1:W-:Y:S01]  /*7ec10*/  LDGSTS.E [R66+0xd280], desc[UR12][R20.64], P0 ;  /* 0x0d28000014427fae */ /* 0x0003e200081a100c */
[----:B------:R-:W-:Y:S01]  /*7ec20*/  USEL UR14, URZ, 0x4, !UP1 ;  /* 0x00000004ff0e7887 */ /* 0x000fe2000c800000 */
[----:B-1----:R-:W-:-:S03]  /*7ec30*/  IMAD.MOV.U32 R20, RZ, RZ, R27 ;  /* 0x000000ffff147224 */ /* 0x002fc600078e001b */
[----:B------:R-:W-:Y:S01]  /*7ec40*/  USEL UR14, UR14, URZ, !UP0 ;  /* 0x000000ff0e0e7287 */ /* 0x000fe2000c000000 */
[----:B------:R-:W-:-:S04]  /*7ec50*/  IADD3.X R28, PT, PT, R28, UR6, RZ, P1, !PT ;  /* 0x000000061c1c7c10 */ /* 0x000fc80008ffe4ff */
[----:B------:R-:W-:Y:S01]  /*7ec60*/  MOV R21, R28 ;  /* 0x0000001c00157202 */ /* 0x000fe20000000f00 */
[----:B------:R1:W-:Y:S01]  /*7ec70*/  STL [R1+0x22dc], R28 ;  /* 0x0022dc1c01007387 */ /* 0x0003e20000100800 */
[----:B----4-:R-:W-:-:S03]  /*7ec80*/  IADD3 R31, P2, PT, R31, UR16, RZ ;  /* 0x000000101f1f7c10 */ /* 0x010fc6000ff5e0ff */
[----:B------:R3:W-:Y:S04]  /*7ec90*/  LDGSTS.E [R66+0xd300], desc[UR12][R20.64], P0 ;  /* 0x0d30000014427fae */ /* 0x0007e800081a100c */
[----:B-1----:R-:W4:Y:S04]  /*7eca0*/  LDL.LU R28, [R1+0x2364] ;  /* 0x00236400011c7983 */ /* 0x002f280000300800 */
[----:B------:R-:W4:Y:S01]  /*7ecb0*/  LDL.LU R27, [R1+0x2368] ;  /* 0x00236800011b7983 */ /* 0x000f220000300800 */
[----:B------:R-:W-:Y:S02]  /*7ecc0*/  IADD3.X R32, PT, PT, R32, UR6, RZ, P2, !PT ;  /* 0x0000000620207c10 */ /* 0x000fe400097fe4ff */
[----:B------:R-:W-:Y:S01]  /*7ecd0*/  IADD3 R23, P3, PT, R23, UR16, RZ ;  /* 0x0000001017177c10 */ /* 0x000fe2000ff7e0ff */
[----:B------:R-:W-:Y:S04]  /*7ece0*/  STL [R1+0x22e8], R31 ;  /* 0x0022e81f01007387 */ /* 0x000fe80000100800 */
[----:B------:R-:W-:Y:S01]  /*7ecf0*/  STL [R1+0x22e4], R32 ;  /* 0x0022e42001007387 */ /* 0x000fe20000100800 */
[----:B---3--:R-:W-:Y:S01]  /*7ed00*/  IMAD.MOV.U32 R20, RZ, RZ, R31 ;  /* 0x000000ffff147224 */ /* 0x008fe200078e001f */
[----:B------:R-:W-:-:S02]  /*7ed10*/  IADD3.X R30, PT, PT, R30, UR6, RZ, P3, !PT ;  /* 0x000000061e1e7c10 */ /* 0x000fc40009ffe4ff */
[----:B------:R-:W-:Y:S01]  /*7ed20*/  MOV R21, R32 ;  /* 0x0000002000157202 */ /* 0x000fe20000000f00 */
[----:B------:R1:W-:Y:S01]  /*7ed30*/  STL [R1+0x2350], R23 ;  /* 0x0023501701007387 */ /* 0x0003e20000100800 */
[----:B------:R-:W-:-:S03]  /*7ed40*/  ISETP.NE.U32.AND P1, PT, RZ, UR14, PT ;  /* 0x0000000eff007c0c */ /* 0x000fc6000bf25070 */
[----:B------:R-:W3:Y:S04]  /*7ed50*/  LDL.LU R35, [R1+0x23d0] ;  /* 0x0023d00001237983 */ /* 0x000ee80000300800 */
[----:B------:R-:W-:Y:S04]  /*7ed60*/  STL [R1+0x234c], R30 ;  /* 0x00234c1e01007387 */ /* 0x000fe80000100800 */
[----:B------:R-:W3:Y:S04]  /*7ed70*/  LDL.LU R33, [R1+0x23d8] ;  /* 0x0023d80001217983 */ /* 0x000ee80000300800 */
[----:B------:R1:W-:Y:S04]  /*7ed80*/  LDGSTS.E [R66+0xd380], desc[UR12][R20.64], P0 ;  /* 0x0d38000014427fae */ /* 0x0003e800081a100c */
[----:B------:R-:W3:Y:S04]  /*7ed90*/  LDL.LU R36, [R1+0x23cc] ;  /* 0x0023cc0001247983 */ /* 0x000ee80000300800 */
[----:B------:R-:W3:Y:S01]  /*7eda0*/  LDL.LU R34, [R1+0x23d4] ;  /* 0x0023d40001227983 */ /* 0x000ee20000300800 */
[----:B-1----:R-:W-:Y:S01]  /*7edb0*/  IMAD.MOV.U32 R20, RZ, RZ, R23 ;  /* 0x000000ffff147224 */ /* 0x002fe200078e0017 */
[----:B------:R-:W-:-:S02]  /*7edc0*/  MOV R21, R30 ;  /* 0x0000001e00157202 */ /* 0x000fc40000000f00 */
[----:B------:R-:W3:Y:S04]  /*7edd0*/  LDL.LU R23, [R1+0x23e0] ;  /* 0x0023e00001177983 */ /* 0x000ee80000300800 */
[----:B------:R1:W-:Y:S01]  /*7ede0*/  LDGSTS.E [R66+0xda00], desc[UR12][R20.64], P1 ;  /* 0x0da0000014427fae */ /* 0x0003e200089a100c */
[----:B------:R-:W-:Y:S02]  /*7edf0*/  IADD3 R25, P0, PT, R25, UR16, RZ ;  /* 0x0000001019197c10 */ /* 0x000fe4000ff1e0ff */
[----:B------:R-:W-:-:S03]  /*7ee00*/  IADD3 R24, P2, PT, R24, UR16, RZ ;  /* 0x0000001018187c10 */ /* 0x000fc6000ff5e0ff */
[----:B------:R2:W-:Y:S01]  /*7ee10*/  STL [R1+0x2358], R25 ;  /* 0x0023581901007387 */ /* 0x0005e20000100800 */
[----:B-1----:R-:W-:Y:S01]  /*7ee20*/  IMAD.MOV.U32 R20, RZ, RZ, R25 ;  /* 0x000000ffff147224 */ /* 0x002fe200078e0019 */
[----:B--2---:R-:W-:-:S05]  /*7ee30*/  IADD3.X R29, PT, PT, R29, UR6, RZ, P0, !PT ;  /* 0x000000061d1d7c10 */ /* 0x004fca00087fe4ff */
[----:B------:R-:W-:Y:S04]  /*7ee40*/  STL [R1+0x2354], R29 ;  /* 0x0023541d01007387 */ /* 0x000fe80000100800 */
[----:B------:R1:W-:Y:S04]  /*7ee50*/  STL [R1+0x2360], R24 ;  /* 0x0023601801007387 */ /* 0x0003e80000100800 */
[----:B------:R-:W2:Y:S01]  /*7ee60*/  LDL.LU R25, [R1+0x23dc] ;  /* 0x0023dc0001197983 */ /* 0x000ea20000300800 */
[----:B------:R-:W-:Y:S02]  /*7ee70*/  IADD3.X R26, PT, PT, R26, UR6, RZ, P2, !PT ;  /* 0x000000061a1a7c10 */ /* 0x000fe400097fe4ff */
[----:B------:R-:W-:-:S03]  /*7ee80*/  MOV R21, R29 ;  /* 0x0000001d00157202 */ /* 0x000fc60000000f00 */
[----:B------:R1:W-:Y:S04]  /*7ee90*/  STL [R1+0x235c], R26 ;  /* 0x00235c1a01007387 */ /* 0x0003e80000100800 */
[----:B------:R1:W-:Y:S04]  /*7eea0*/  LDGSTS.E [R66+0xda80], desc[UR12][R20.64], P1 ;  /* 0x0da8000014427fae */ /* 0x0003e800089a100c */
[----:B------:R-:W2:Y:S01]  /*7eeb0*/  LDL.LU R32, [R1+0x23e4] ;  /* 0x0023e40001207983 */ /* 0x000ea20000300800 */
[----:B-1----:R-:W-:-:S03]  /*7eec0*/  IMAD.MOV.U32 R20, RZ, RZ, R24 ;  /* 0x000000ffff147224 */ /* 0x002fc600078e0018 */
[----:B------:R-:W2:Y:S01]  /*7eed0*/  LDL.LU R24, [R1+0x23e8] ;  /* 0x0023e80001187983 */ /* 0x000ea20000300800 */
[----:B------:R-:W-:-:S03]  /*7eee0*/  MOV R21, R26 ;  /* 0x0000001a00157202 */ /* 0x000fc60000000f00 */
[----:B------:R-:W2:Y:S04]  /*7eef0*/  LDL.LU R31, [R1+0x244c] ;  /* 0x00244c00011f7983 */ /* 0x000ea80000300800 */
[----:B------:R-:W2:Y:S01]  /*7ef00*/  LDL.LU R26, [R1+0x2450] ;  /* 0x00245000011a7983 */ /* 0x000ea20000300800 */
[----:B------:R-:W-:-:S03]  /*7ef10*/  UISETP.GT.AND UP1, UPT, UR18, 0x71, UPT ;  /* 0x000000711200788c */ /* 0x000fc6000bf24270 */
[----:B------:R1:W-:Y:S01]  /*7ef20*/  LDGSTS.E [R66+0xdb00], desc[UR12][R20.64], P1 ;  /* 0x0db0000014427fae */ /* 0x0003e200089a100c */
[----:B------:R-:W-:-:S04]  /*7ef30*/  USEL UR14, URZ, 0x4, !UP1 ;  /* 0x00000004ff0e7887 */ /* 0x000fc8000c800000 */
[----:B------:R-:W-:Y:S01]  /*7ef40*/  USEL UR14, UR14, URZ, !UP0 ;  /* 0x000000ff0e0e7287 */ /* 0x000fe2000c000000 */
[----:B----4-:R-:W-:-:S04]  /*7ef50*/  IADD3 R27, P0, PT, R27, UR16, RZ ;  /* 0x000000101b1b7c10 */ /* 0x010fc8000ff1e0ff */
[----:B------:R-:W-:Y:S01]  /*7ef60*/  IADD3.X R28, PT, PT, R28, UR6, RZ, P0, !PT ;  /* 0x000000061c1c7c10 */ /* 0x000fe200087fe4ff */
[----:B-1----:R-:W-:-:S03]  /*7ef70*/  IMAD.MOV.U32 R20, RZ, RZ, R27 ;  /* 0x000000ffff147224 */ /* 0x002fc600078e001b */
[----:B------:R-:W-:Y:S01]  /*7ef80*/  MOV R21, R28 ;  /* 0x0000001c00157202 */ /* 0x000fe20000000f00 */
[----:B------:R-:W-:Y:S04]  /*7ef90*/  STL [R1+0x2368], R27 ;  /* 0x0023681b01007387 */ /* 0x000fe80000100800 */
[----:B------:R1:W-:Y:S01]  /*7efa0*/  STL [R1+0x2364], R28 ;  /* 0x0023641c01007387 */ /* 0x0003e20000100800 */
[----:B------:R-:W-:-:S03]  /*7efb0*/  ISETP.NE.U32.AND P0, PT, RZ, UR14, PT ;  /* 0x0000000eff007c0c */ /* 0x000fc6000bf05070 */
[----:B------:R-:W4:Y:S04]  /*7efc0*/  LDL.LU R30, [R1+0x2454] ;  /* 0x00245400011e7983 */ /* 0x000f280000300800 */
[----:B------:R1:W-:Y:S01]  /*7efd0*/  LDGSTS.E [R66+0xdb80], desc[UR12][R20.64], P1 ;  /* 0x0db8000014427fae */ /* 0x0003e200089a100c */
[----:B---3--:R-:W-:-:S03]  /*7efe0*/  IADD3 R35, P1, PT, R35, UR16, RZ ;  /* 0x0000001023237c10 */ /* 0x008fc6000ff3e0ff */
[----:B------:R-:W3:Y:S01]  /*7eff0*/  LDL.LU R29, [R1+0x2458] ;  /* 0x00245800011d7983 */ /* 0x000ee20000300800 */
[----:B------:R-:W-:Y:S02]  /*7f000*/  IADD3 R33, P2, PT, R33, UR16, RZ ;  /* 0x0000001021217c10 */ /* 0x000fe4000ff5e0ff */
[----:B------:R-:W-:Y:S01]  /*7f010*/  IADD3.X R36, PT, PT, R36, UR6, RZ, P1, !PT ;  /* 0x0000000624247c10 */ /* 0x000fe20008ffe4ff */
[----:B-1----:R-:W4:Y:S04]  /*7f020*/  LDL.LU R28, [R1+0x245c] ;  /* 0x00245c00011c7983 */ /* 0x002f280000300800 */
[----:B------:R-:W4:Y:S01]  /*7f030*/  LDL.LU R27, [R1+0x2460] ;  /* 0x00246000011b7983 */ /* 0x000f220000300800 */
[----:B------:R-:W-:Y:S01]  /*7f040*/  IADD3.X R34, PT, PT, R34, UR6, RZ, P2, !PT ;  /* 0x0000000622227c10 */ /* 0x000fe200097fe4ff */
[----:B------:R-:W-:Y:S01]  /*7f050*/  IMAD.MOV.U32 R20, RZ, RZ, R35 ;  /* 0x000000ffff147224 */ /* 0x000fe200078e0023 */
[----:B------:R-:W-:-:S02]  /*7f060*/  MOV R21, R36 ;  /* 0x0000002400157202 */ /* 0x000fc40000000f00 */
[----:B------:R-:W-:-:S03]  /*7f070*/  IADD3 R23, P1, PT, R23, UR16, RZ ;  /* 0x0000001017177c10 */ /* 0x000fc6000ff3e0ff */
[----:B------:R1:W-:Y:S04]  /*7f080*/  LDGSTS.E [R66+0xe200], desc[UR12][R20.64], P0 ;  /* 0x0e20000014427fae */ /* 0x0003e800081a100c */
[----:B------:R-:W-:Y:S04]  /*7f090*/  STL [R1+0x23d0], R35 ;  /* 0x0023d02301007387 */ /* 0x000fe80000100800 */
[----:B------:R-:W-:Y:S04]  /*7f0a0*/  STL [R1+0x23cc], R36 ;  /* 0x0023cc2401007387 */ /* 0x000fe80000100800 */
[----:B------:R-:W-:Y:S04]  /*7f0b0*/  STL [R1+0x23d8], R33 ;  /* 0x0023d82101007387 */ /* 0x000fe80000100800 */
[----:B------:R-:W-:Y:S04]  /*7f0c0*/  STL [R1+0x23d4], R34 ;  /* 0x0023d42201007387 */ /* 0x000fe80000100800 */
[----:B------:R-:W-:Y:S01]  /*7f0d0*/  STL [R1+0x23e0], R23 ;  /* 0x0023e01701007387 */ /* 0x000fe20000100800 */
[----:B-1----:R-:W-:Y:S01]  /*7f0e0*/  IMAD.MOV.U32 R20, RZ, RZ, R33 ;  /* 0x000000ffff147224 */ /* 0x002fe200078e0021 */
[----:B------:R-:W-:-:S05]  /*7f0f0*/  MOV R21, R34 ;  /* 0x0000002200157202 */ /* 0x000fca0000000f00 */
[----:B------:R1:W-:Y:S02]  /*7f100*/  LDGSTS.E [R66+0xe280], desc[UR12][R20.64], P0 ;  /* 0x0e28000014427fae */ /* 0x0003e400081a100c */
[----:B-1----:R-:W-:Y:S01]  /*7f110*/  IMAD.MOV.U32 R20, RZ, RZ, R23 ;  /* 0x000000ffff147224 */ /* 0x002fe200078e0017 */
[----:B--2---:R-:W-:-:S04]  /*7f120*/  IADD3.X R25, PT, PT, R25, UR6, RZ, P1, !PT ;  /* 0x0000000619197c10 */ /* 0x004fc80008ffe4ff */
[----:B------:R-:W-:Y:S01]  /*7f130*/  MOV R21, R25 ;  /* 0x0000001900157202 */ /* 0x000fe20000000f00 */
[----:B------:R1:W-:Y:S04]  /*7f140*/  STL [R1+0x23dc], R25 ;  /* 0x0023dc1901007387 */ /* 0x0003e80000100800 */
[----:B------:R2:W-:Y:S04]  /*7f150*/  LDGSTS.E [R66+0xe300], desc[UR12][R20.64], P0 ;  /* 0x0e30000014427fae */ /* 0x0005e800081a100c */
[----:B-1----:R-:W4:Y:S04]  /*7f160*/  LDL.LU R25, [R1+0x2464] ;  /* 0x0024640001197983 */ /* 0x002f280000300800 */
[----:B------:R-:W4:Y:S01]  /*7f170*/  LDL.LU R23, [R1+0x2468] ;  /* 0x0024680001177983 */ /* 0x000f220000300800 */
[----:B------:R-:W-:-:S02]  /*7f180*/  IADD3 R24, P2, PT, R24, UR16, RZ ;  /* 0x0000001018187c10 */ /* 0x000fc4000ff5e0ff */
[----:B------:R-:W-:Y:S02]  /*7f190*/  IADD3 R26, P3, PT, R26, UR16, RZ ;  /* 0x000000101a1a7c10 */ /* 0x000fe4000ff7e0ff */
[----:B------:R-:W-:Y:S01]  /*7f1a0*/  IADD3.X R32, PT, PT, R32, UR6, RZ, P2, !PT ;  /* 0x0000000620207c10 */ /* 0x000fe200097fe4ff */
[----:B------:R1:W-:Y:S01]  /*7f1b0*/  STL [R1+0x23e8], R24 ;  /* 0x0023e81801007387 */ /* 0x0003e20000100800 */
[----:B------:R-:W-:-:S03]  /*7f1c0*/  IADD3.X R31, PT, PT, R31, UR6, RZ, P3, !PT ;  /* 0x000000061f1f7c10 */ /* 0x000fc60009ffe4ff */
[----:B------:R-:W-:Y:S04]  /*7f1d0*/  STL [R1+0x23e4], R32 ;  /* 0x0023e42001007387 */ /* 0x000fe80000100800 */
[----:B------:R1:W-:Y:S04]  /*7f1e0*/  STL [R1+0x2450], R26 ;  /* 0x0024501a01007387 */ /* 0x0003e80000100800 */
[----:B------:R-:W4:Y:S01]  /*7f1f0*/  LDL.LU R35, [R1+0x24d0] ;  /* 0x0024d00001237983 */ /* 0x000f220000300800 */
[----:B--2---:R-:W-:Y:S01]  /*7f200*/  IMAD.MOV.U32 R20, RZ, RZ, R24 ;  /* 0x000000ffff147224 */ /* 0x004fe200078e0018 */
[----:B------:R-:W-:-:S02]  /*7f210*/  MOV R21, R32 ;  /* 0x0000002000157202 */ /* 0x000fc40000000f00 */
[----:B------:R-:W-:Y:S04]  /*7f220*/  STL [R1+0x244c], R31 ;  /* 0x00244c1f01007387 */ /* 0x000fe80000100800 */
[----:B-1----:R-:W2:Y:S04]  /*7f230*/  LDL.LU R24, [R1+0x24d8] ;  /* 0x0024d80001187983 */ /* 0x002ea80000300800 */
[----:B------:R-:W2:Y:S04]  /*7f240*/  LDL.LU R36, [R1+0x24cc] ;  /* 0x0024cc0001247983 */ /* 0x000ea80000300800 */
[----:B------:R1:W-:Y:S02]  /*7f250*/  LDGSTS.E [R66+0xe380], desc[UR12][R20.64], P0 ;  /* 0x0e38000014427fae */ /* 0x0003e400081a100c */
[----:B-1----:R-:W-:-:S02]  /*7f260*/  IMAD.MOV.U32 R20, RZ, RZ, R26 ;  /* 0x000000ffff147224 */ /* 0x002fc400078e001a */
[----:B------:R-:W2:Y:S01]  /*7f270*/  LDL.LU R26, [R1+0x24d4] ;  /* 0x0024d400011a7983 */ /* 0x000ea20000300800 */
[----:B------:R-:W-:-:S04]  /*7f280*/  UISETP.GT.AND UP1, UPT, UR18, 0x75, UPT ;  /* 0x000000751200788c */ /* 0x000fc8000bf24270 */
[----:B------:R-:W-:-:S04]  /*7f290*/  USEL UR14, URZ, 0x4, !UP1 ;  /* 0x00000004ff0e7887 */ /* 0x000fc8000c800000 */
[----:B------:R-:W-:-:S06]  /*7f2a0*/  USEL UR14, UR14, URZ, !UP0 ;  /* 0x000000ff0e0e7287 */ /* 0x000fcc000c000000 */
[----:B------:R-:W-:Y:S02]  /*7f2b0*/  ISETP.NE.U32.AND P1, PT, RZ, UR14, PT ;  /* 0x0000000eff007c0c */ /* 0x000fe4000bf25070 */
[----:B------:R-:W-:Y:S01]  /*7f2c0*/  MOV R21, R31 ;  /* 0x0000001f00157202 */ /* 0x000fe20000000f00 */
[----:B------:R-:W-:-:S10]  /*7f2d0*/  UISETP.GT.AND UP1, UPT, UR18, 0x79, UPT ;  /* 0x000000791200788c */ /* 0x000fd4000bf24270 */
[----:B------:R1:W-:Y:S01]  /*7f2e0*/  LDGSTS.E [R66+0xea00], desc[UR12][R20.64], P1 ;  /* 0x0ea0000014427fae */ /* 0x0003e200089a100c */
[----:B------:R-:W-:-:S04]  /*7f2f0*/  USEL UR14, URZ, 0x4, !UP1 ;  /* 0x00000004ff0e7887 */ /* 0x000fc8000c800000 */
[----:B------:R-:W-:Y:S01]  /*7f300*/  USEL UR14, UR14, URZ, !UP0 ;  /* 0x000000ff0e0e7287 */ /* 0x000fe2000c000000 */
[----:B---3--:R-:W-:-:S04]  /*7f310*/  IADD3 R29, P0, PT, R29, UR16, RZ ;  /* 0x000000101d1d7c10 */ /* 0x008fc8000ff1e0ff */
[----:B----4-:R-:W-:Y:S02]  /*7f320*/  IADD3.X R30, PT, PT, R30, UR6, RZ, P0, !PT ;  /* 0x000000061e1e7c10 */ /* 0x010fe400087fe4ff */
[----:B------:R-:W-:Y:S01]  /*7f330*/  IADD3 R27, P2, PT, R27, UR16, RZ ;  /* 0x000000101b1b7c10 */ /* 0x000fe2000ff5e0ff */
[----:B------:R-:W-:Y:S04]  /*7f340*/  STL [R1+0x2458], R29 ;  /* 0x0024581d01007387 */ /* 0x000fe80000100800 */
[----:B------:R-:W-:Y:S01]  /*7f350*/  STL [R1+0x2454], R30 ;  /* 0x0024541e01007387 */ /* 0x000fe20000100800 */
[----:B-1----:R-:W-:Y:S01]  /*7f360*/  IMAD.MOV.U32 R20, RZ, RZ, R29 ;  /* 0x000000ffff147224 */ /* 0x002fe200078e001d */
[----:B------:R-:W-:Y:S02]  /*7f370*/  IADD3.X R28, PT, PT, R28, UR6, RZ, P2, !PT ;  /* 0x000000061c1c7c10 */ /* 0x000fe400097fe4ff */
[----:B------:R-:W-:Y:S01]  /*7f380*/  MOV R21, R30 ;  /* 0x0000001e00157202 */ /* 0x000fe20000000f00 */
[----:B------:R1:W-:Y:S04]  /*7f390*/  STL [R1+0x2460], R27 ;  /* 0x0024601b01007387 */ /* 0x0003e80000100800 */
[----:B------:R-:W3:Y:S04]  /*7f3a0*/  LDL.LU R33, [R1+0x24e0] ;  /* 0x0024e00001217983 */ /* 0x000ee80000300800 */
[----:B------:R4:W-:Y:S04]  /*7f3b0*/  STL [R1+0x245c], R28 ;  /* 0x00245c1c01007387 */ /* 0x0009e80000100800 */
[----:B------:R-:W3:Y:S04]  /*7f3c0*/  LDL.LU R34, [R1+0x24dc] ;  /* 0x0024dc0001227983 */ /* 0x000ee80000300800 */
[----:B------:R1:W-:Y:S04]  /*7f3d0*/  LDGSTS.E [R66+0xea80], desc[UR12][R20.64], P1 ;  /* 0x0ea8000014427fae */ /* 0x0003e800089a100c */
[----:B------:R-:W3:Y:S01]  /*7f3e0*/  LDL.LU R32, [R1+0x24e4] ;  /* 0x0024e40001207983 */ /* 0x000ee20000300800 */
[----:B-1----:R-:W-:-:S03]  /*7f3f0*/  IMAD.MOV.U32 R20, RZ, RZ, R27 ;  /* 0x000000ffff147224 */ /* 0x002fc600078e001b */
[----:B------:R-:W3:Y:S01]  /*7f400*/  LDL.LU R27, [R1+0x24e8] ;  /* 0x0024e800011b7983 */ /* 0x000ee20000300800 */
[----:B------:R-:W-:-:S03]  /*7f410*/  MOV R21, R28 ;  /* 0x0000001c00157202 */ /* 0x000fc60000000f00 */
[----:B------:R-:W3:Y:S04]  /*7f420*/  LDL.LU R31, [R1+0x254c] ;  /* 0x00254c00011f7983 */ /* 0x000ee80000300800 */
[----:B----4-:R-:W4:Y:S04]  /*7f430*/  LDL.LU R28, [R1+0x2550] ;  /* 0x00255000011c7983 */ /* 0x010f280000300800 */
[----:B------:R1:W-:Y:S01]  /*7f440*/  LDGSTS.E [R66+0xeb00], desc[UR12][R20.64], P1 ;  /* 0x0eb0000014427fae */ /* 0x0003e200089a100c */
[----:B------:R-:W-:-:S04]  /*7f450*/  IADD3 R23, P0, PT, R23, UR16, RZ ;  /* 0x0000001017177c10 */ /* 0x000fc8000ff1e0ff */
[----:B------:R-:W-:Y:S01]  /*7f460*/  IADD3.X R25, PT, PT, R25, UR6, RZ, P0, !PT ;  /* 0x0000000619197c10 */ /* 0x000fe200087fe4ff */
[----:B------:R1:W-:Y:S02]  /*7f470*/  STL [R1+0x2468], R23 ;  /* 0x0024681701007387 */ /* 0x0003e40000100800 */
[----:B-1----:R-:W-:Y:S01]  /*7f480*/  IMAD.MOV.U32 R20, RZ, RZ, R23 ;  /* 0x000000ffff147224 */ /* 0x002fe200078e0017 */
[----:B------:R-:W-:Y:S01]  /*7f490*/  MOV R21, R25 ;  /* 0x0000001900157202 */ /* 0x000fe20000000f00 */
[----:B------:R1:W-:Y:S04]  /*7f4a0*/  STL [R1+0x2464], R25 ;  /* 0x0024641901007387 */ /* 0x0003e80000100800 */
[----:B------:R-:W4:Y:S01]  /*7f4b0*/  LDL.LU R30, [R1+0x2554] ;  /* 0x00255400011e7983 */ /* 0x000f220000300800 */
[----:B------:R-:W-:-:S03]  /*7f4c0*/  ISETP.NE.U32.AND P0, PT, RZ, UR14, PT ;  /* 0x0000000eff007c0c */ /* 0x000fc6000bf05070 */
[----:B------:R1:W-:Y:S04]  /*7f4d0*/  LDGSTS.E [R66+0xeb80], desc[UR12][R20.64], P1 ;  /* 0x0eb8000014427fae */ /* 0x0003e800089a100c */
[----:B------:R-:W4:Y:S04]  /*7f4e0*/  LDL.LU R23, [R1+0x2558] ;  /* 0x0025580001177983 */ /* 0x000f280000300800 */
[----:B------:R-:W4:Y:S01]  /*7f4f0*/  LDL.LU R29, [R1+0x255c] ;  /* 0x00255c00011d7983 */ /* 0x000f220000300800 */
[----:B------:R-:W-:-:S03]  /*7f500*/  IADD3 R35, P1, PT, R35, UR16, RZ ;  /* 0x0000001023237c10 */ /* 0x000fc6000ff3e0ff */
[----:B-1----:R-:W4:Y:S01]  /*7f510*/  LDL.LU R25, [R1+0x2560] ;  /* 0x0025600001197983 */ /* 0x002f220000300800 */
[----:B--2---:R-:W-:Y:S02]  /*7f520*/  IADD3 R24, P2, PT, R24, UR16, RZ ;  /* 0x0000001018187c10 */ /* 0x004fe4000ff5e0ff */
[----:B------:R-:W-:Y:S01]  /*7f530*/  IADD3.X R36, PT, PT, R36, UR6, RZ, P1, !PT ;  /* 0x0000000624247c10 */ /* 0x000fe20008ffe4ff */
[----:B------:R-:W-:Y:S01]  /*7f540*/  STL [R1+0x24d0], R35 ;  /* 0x0024d02301007387 */ /* 0x000fe20000100800 */
[----:B------:R-:W-:Y:S02]  /*7f550*/  IMAD.MOV.U32 R20, RZ, RZ, R35 ;  /* 0x000000ffff147224 */ /* 0x000fe400078e0023 */
[----:B------:R-:W-:Y:S01]  /*7f560*/  MOV R21, R36 ;  /* 0x0000002400157202 */ /* 0x000fe20000000f00 */
[----:B------:R-:W-:Y:S04]  /*7f570*/  STL [R1+0x24cc], R36 ;  /* 0x0024cc2401007387 */ /* 0x000fe80000100800 */
[----:B------:R-:W-:Y:S04]  /*7f580*/  STL [R1+0x24d8], R24 ;  /* 0x0024d81801007387 */ /* 0x000fe80000100800 */
[----:B------:R1:W-:Y:S01]  /*7f590*/  LDGSTS.E [R66+0xf200], desc[UR12][R20.64], P0 ;  /* 0x0f20000014427fae */ /* 0x0003e200081a100c */
[----:B------:R-:W-:-:S05]  /*7f5a0*/  IADD3.X R26, PT, PT, R26, UR6, RZ, P2, !PT ;  /* 0x000000061a1a7c10 */ /* 0x000fca00097fe4ff */
[----:B------:R2:W-:Y:S01]  /*7f5b0*/  STL [R1+0x24d4], R26 ;  /* 0x0024d41a01007387 */ /* 0x0005e20000100800 */
[----:B-1----:R-:W-:Y:S01]  /*7f5c0*/  MOV R21, R26 ;  /* 0x0000001a00157202 */ /* 0x002fe20000000f00 */
[----:B------:R-:W-:Y:S01]  /*7f5d0*/  IMAD.MOV.U32 R20, RZ, RZ, R24 ;  /* 0x000000ffff147224 */ /* 0x000fe200078e0018 */
[----:B------:R-:W-:Y:S01]  /*7f5e0*/  UISETP.GT.AND UP1, UPT, UR18, 0x7d, UPT ;  /* 0x0000007d1200788c */ /* 0x000fe2000bf24270 */
[----:B--2---:R-:W2:Y:S04]  /*7f5f0*/  LDL.LU R26, [R1+0x2564] ;  /* 0x00256400011a7983 */ /* 0x004ea80000300800 */
[----:B------:R-:W2:Y:S01]  /*7f600*/  LDL.LU R24, [R1+0x2568] ;  /* 0x0025680001187983 */ /* 0x000ea20000300800 */
[----:B------:R-:W-:-:S03]  /*7f610*/  USEL UR14, URZ, 0x4, !UP1 ;  /* 0x00000004ff0e7887 */ /* 0x000fc6000c800000 */
[----:B------:R1:W-:Y:S01]  /*7f620*/  LDGSTS.E [R66+0xf280], desc[UR12][R20.64], P0 ;  /* 0x0f28000014427fae */ /* 0x0003e200081a100c */
[----:B------:R-:W-:Y:S01]  /*7f630*/  USEL UR14, UR14, URZ, !UP0 ;  /* 0x000000ff0e0e7287 */ /* 0x000fe2000c000000 */
[----:B---3--:R-:W-:-:S04]  /*7f640*/  IADD3 R33, P1, PT, R33, UR16, RZ ;  /* 0x0000001021217c10 */ /* 0x008fc8000ff3e0ff */
[----:B------:R-:W-:Y:S01]  /*7f650*/  IADD3.X R34, PT, PT, R34, UR6, RZ, P1, !PT ;  /* 0x0000000622227c10 */ /* 0x000fe20008ffe4ff */
[----:B-1----:R-:W-:-:S03]  /*7f660*/  IMAD.MOV.U32 R20, RZ, RZ, R33 ;  /* 0x000000ffff147224 */ /* 0x002fc600078e0021 */
[----:B------:R-:W-:Y:S02]  /*7f670*/  MOV R21, R34 ;  /* 0x0000002200157202 */ /* 0x000fe40000000f00 */
[----:B------:R-:W-:Y:S02]  /*7f680*/  ISETP.NE.U32.AND P1, PT, RZ, UR14, PT ;  /* 0x0000000eff007c0c */ /* 0x000fe4000bf25070 */
[----:B------:R-:W-:Y:S01]  /*7f690*/  IADD3 R27, P2, PT, R27, UR16, RZ ;  /* 0x000000101b1b7c10 */ /* 0x000fe2000ff5e0ff */
[----:B------:R1:W-:Y:S03]  /*7f6a0*/  LDGSTS.E [R66+0xf300], desc[UR12][R20.64], P0 ;  /* 0x0f30000014427fae */ /* 0x0003e600081a100c */
[----:B------:R-:W-:Y:S02]  /*7f6b0*/  IADD3.X R32, PT, PT, R32, UR6, RZ, P2, !PT ;  /* 0x0000000620207c10 */ /* 0x000fe400097fe4ff */
[----:B----4-:R-:W-:Y:S01]  /*7f6c0*/  IADD3 R28, P3, PT, R28, UR16, RZ ;  /* 0x000000101c1c7c10 */ /* 0x010fe2000ff7e0ff */
[----:B------:R-:W-:Y:S04]  /*7f6d0*/  STL [R1+0x24e0], R33 ;  /* 0x0024e02101007387 */ /* 0x000fe80000100800 */
[----:B------:R-:W-:Y:S04]  /*7f6e0*/  STL [R1+0x24dc], R34 ;  /* 0x0024dc2201007387 */ /* 0x000fe80000100800 */
[----:B------:R3:W-:Y:S01]  /*7f6f0*/  STL [R1+0x24e8], R27 ;  /* 0x0024e81b01007387 */ /* 0x0007e20000100800 */
[----:B------:R-:W-:Y:S01]  /*7f700*/  IADD3.X R31, PT, PT, R31, UR6, RZ, P3, !PT ;  /* 0x000000061f1f7c10 */ /* 0x000fe20009ffe4ff */
[----:B-1----:R-:W-:Y:S01]  /*7f710*/  IMAD.MOV.U32 R20, RZ, RZ, R27 ;  /* 0x000000ffff147224 */ /* 0x002fe200078e001b */
[----:B------:R-:W-:Y:S01]  /*7f720*/  MOV R21, R32 ;  /* 0x0000002000157202 */ /* 0x000fe20000000f00 */
[----:B------:R-:W-:Y:S04]  /*7f730*/  STL [R1+0x24e4], R32 ;  /* 0x0024e42001007387 */ /* 0x000fe80000100800 */
[----:B------:R1:W-:Y:S04]  /*7f740*/  STL [R1+0x2550], R28 ;  /* 0x0025501c01007387 */ /* 0x0003e80000100800 */
[----:B------:R-:W4:Y:S04]  /*7f750*/  LDL.LU R35, [R1+0x15ec] ;  /* 0x0015ec0001237983 */ /* 0x000f280000300800 */
[----:B------:R1:W-:Y:S04]  /*7f760*/  LDGSTS.E [R66+0xf380], desc[UR12][R20.64], P0 ;  /* 0x0f38000014427fae */ /* 0x0003e800081a100c */
[----:B------:R-:W-:Y:S04]  /*7f770*/  STL [R1+0x254c], R31 ;  /* 0x00254c1f01007387 */ /* 0x000fe80000100800 */
[----:B---3--:R-:W3:Y:S04]  /*7f780*/  LDL.LU R27, [R1+0x15f4] ;  /* 0x0015f400011b7983 */ /* 0x008ee80000300800 */
[----:B------:R-:W3:Y:S01]  /*7f790*/  LDL.LU R36, [R1+0x15e8] ;  /* 0x0015e80001247983 */ /* 0x000ee20000300800 */
[----:B-1----:R-:W-:Y:S01]  /*7f7a0*/  IMAD.MOV.U32 R20, RZ, RZ, R28 ;  /* 0x000000ffff147224 */ /* 0x002fe200078e001c */
[----:B------:R-:W-:-:S02]  /*7f7b0*/  MOV R21, R31 ;  /* 0x0000001f00157202 */ /* 0x000fc40000000f00 */
[----:B------:R-:W3:Y:S04]  /*7f7c0*/  LDL.LU R28, [R1+0x15f0] ;  /* 0x0015f000011c7983 */ /* 0x000ee80000300800 */
[----:B------:R1:W-:Y:S01]  /*7f7d0*/  LDGSTS.E [R66+0xfa00], desc[UR12][R20.64], P1 ;  /* 0x0fa0000014427fae */ /* 0x0003e200089a100c */
[----:B------:R-:W-:-:S04]  /*7f7e0*/  IADD3 R23, P0, PT, R23, UR16, RZ ;  /* 0x0000001017177c10 */ /* 0x000fc8000ff1e0ff */
[----:B------:R-:W-:Y:S02]  /*7f7f0*/  IADD3.X R30, PT, PT, R30, UR6, RZ, P0, !PT ;  /* 0x000000061e1e7c10 */ /* 0x000fe400087fe4ff */
[----:B------:R-:W-:Y:S01]  /*7f800*/  IADD3 R25, P2, PT, R25, UR16, RZ ;  /* 0x0000001019197c10 */ /* 0x000fe2000ff5e0ff */
[----:B------:R1:W-:Y:S02]  /*7f810*/  STL [R1+0x2558], R23 ;  /* 0x0025581701007387 */ /* 0x0003e40000100800 */
[----:B-1----:R-:W-:Y:S01]  /*7f820*/  IMAD.MOV.U32 R20, RZ, RZ, R23 ;  /* 0x000000ffff147224 */ /* 0x002fe200078e0017 */
[----:B------:R-:W-:Y:S02]  /*7f830*/  MOV R21, R30 ;  /* 0x0000001e00157202 */ /* 0x000fe40000000f00 */
[----:B------:R-:W-:Y:S01]  /*7f840*/  IADD3.X R29, PT, PT, R29, UR6, RZ, P2, !PT ;  /* 0x000000061d1d7c10 */ /* 0x000fe200097fe4ff */
[----:B------:R-:W-:Y:S04]  /*7f850*/  STL [R1+0x2554], R30 ;  /* 0x0025541e01007387 */ /* 0x000fe80000100800 */
[----:B------:R1:W-:Y:S04]  /*7f860*/  STL [R1+0x2560], R25 ;  /* 0x0025601901007387 */ /* 0x0003e80000100800 */
[----:B------:R1:W-:Y:S04]  /*7f870*/  LDGSTS.E [R66+0xfa80], desc[UR12][R20.64], P1 ;  /* 0x0fa8000014427fae */ /* 0x0003e800089a100c */
[----:B------:R-:W3:Y:S04]  /*7f880*/  LDL.LU R23, [R1+0x15fc] ;  /* 0x0015fc0001177983 */ /* 0x000ee80000300800 */
[----:B------:R-:W-:Y:S01]  /*7f890*/  STL [R1+0x255c], R29 ;  /* 0x00255c1d01007387 */ /* 0x000fe20000100800 */
[----:B-1----:R-:W-:-:S03]  /*7f8a0*/  IMAD.MOV.U32 R20, RZ, RZ, R25 ;  /* 0x000000ffff147224 */ /* 0x002fc600078e0019 */
[----:B------:R-:W3:Y:S01]  /*7f8b0*/  LDL.LU R25, [R1+0x15f8] ;  /* 0x0015f80001197983 */ /* 0x000ee20000300800 */
[----:B--2---:R-:W-:-:S04]  /*7f8c0*/  IADD3 R24, P0, PT, R24, UR16, RZ ;  /* 0x0000001018187c10 */ /* 0x004fc8000ff1e0ff */
[----:B------:R-:W-:Y:S01]  /*7f8d0*/  IADD3.X R26, PT, PT, R26, UR6, RZ, P0, !PT ;  /* 0x000000061a1a7c10 */ /* 0x000fe200087fe4ff */
[----:B------:R-:W-:Y:S04]  /*7f8e0*/  STL [R1+0x2568], R24 ;  /* 0x0025681801007387 */ /* 0x000fe80000100800 */
[----:B------:R1:W-:Y:S04]  /*7f8f0*/  STL [R1+0x2564], R26 ;  /* 0x0025641a01007387 */ /* 0x0003e80000100800 */
[----:B------:R-:W2:Y:S04]  /*7f900*/  LDL.LU R34, [R1+0x1600] ;  /* 0x0016000001227983 */ /* 0x000ea80000300800 */
[----:B------:R-:W2:Y:S04]  /*7f910*/  LDL.LU R31, [R1+0x1604] ;  /* 0x00160400011f7983 */ /* 0x000ea80000300800 */
[----:B------:R-:W2:Y:S04]  /*7f920*/  LDL.LU R33, [R1+0x1668] ;  /* 0x0016680001217983 */ /* 0x000ea80000300800 */
[----:B------:R-:W2:Y:S01]  /*7f930*/  LDL.LU R32, [R1+0x166c] ;  /* 0x00166c0001207983 */ /* 0x000ea20000300800 */
[----:B------:R-:W-:-:S03]  /*7f940*/  MOV R21, R29 ;  /* 0x0000001d00157202 */ /* 0x000fc60000000f00 */
[----:B------:R-:W2:Y:S04]  /*7f950*/  LDL.LU R30, [R1+0x1670] ;  /* 0x00167000011e7983 */ /* 0x000ea80000300800 */
[----:B------:R1:W-:Y:S02]  /*7f960*/  LDGSTS.E [R66+0xfb00], desc[UR12][R20.64], P1 ;  /* 0x0fb0000014427fae */ /* 0x0003e400089a100c */
[----:B-1----:R-:W-:Y:S02]  /*7f970*/  MOV R21, R26 ;  /* 0x0000001a00157202 */ /* 0x002fe40000000f00 */
[----:B------:R-:W2:Y:S01]  /*7f980*/  LDL.LU R26, [R1+0x1674] ;  /* 0x00167400011a7983 */ /* 0x000ea20000300800 */
[----:B------:R-:W-:-:S03]  /*7f990*/  IMAD.MOV.U32 R20, RZ, RZ, R24 ;  /* 0x000000ffff147224 */ /* 0x000fc600078e0018 */
[----:B------:R-:W2:Y:S04]  /*7f9a0*/  LDL.LU R29, [R1+0x1678] ;  /* 0x00167800011d7983 */ /* 0x000ea80000300800 */
[----:B------:R-:W2:Y:S01]  /*7f9b0*/  LDL.LU R24, [R1+0x167c] ;  /* 0x00167c0001187983 */ /* 0x000ea20000300800 */
[----:B------:R-:W-:-:S03]  /*7f9c0*/  UISETP.GT.AND UP1, UPT, UR18, 0x2, UPT ;  /* 0x000000021200788c */ /* 0x000fc6000bf24270 */
[----:B------:R1:W-:Y:S01]  /*7f9d0*/  LDGSTS.E [R66+0xfb80], desc[UR12][R20.64], P1 ;  /* 0x0fb8000014427fae */ /* 0x0003e200089a100c */
[----:B------:R-:W-:-:S04]  /*7f9e0*/  USEL UR14, URZ, 0x4, !UP1 ;  /* 0x00000004ff0e7887 */ /* 0x000fc8000c800000 */
[----:B------:R-:W-:Y:S01]  /*7f9f0*/  USEL UR14, UR14, URZ, !UP0 ;  /* 0x000000ff0e0e7287 */ /* 0x000fe2000c000000 */
[----:B------:R-:W-:-:S05]  /*7fa00*/  LOP3.LUT R67, R22, 0x40, RZ, 0x3c, !PT ;  /* 0x0000004016437812 */ /* 0x000fca00078e3cff */
[----:B------:R-:W-:Y:S01]  /*7fa10*/  ISETP.NE.U32.AND P0, PT, RZ, UR14, PT ;  /* 0x0000000eff007c0c */ /* 0x000fe2000bf05070 */
[----:B------:R-:W-:Y:S01]  /*7fa20*/  VIADD R67, R67, UR15 ;  /* 0x0000000f43437c36 */ /* 0x000fe20008000000 */
[----:B------:R-:W-:-:S04]  /*7fa30*/  UISETP.GT.AND UP1, UPT, UR18, 0x6, UPT ;  /* 0x000000061200788c */ /* 0x000fc8000bf24270 */
[----:B------:R-:W-:-:S04]  /*7fa40*/  USEL UR14, URZ, 0x4, !UP1 ;  /* 0x00000004ff0e7887 */ /* 0x000fc8000c800000 */
[----:B------:R-:W-:Y:S01]  /*7fa50*/  USEL UR14, UR14, URZ, !UP0 ;  /* 0x000000ff0e0e7287 */ /* 0x000fe2000c000000 */
[----:B----4-:R-:W-:-:S04]  /*7fa60*/  IADD3 R35, P1, PT, R35, UR16, RZ ;  /* 0x0000001023237c10 */ /* 0x010fc8000ff3e0ff */
[----:B---3--:R-:W-:Y:S02]  /*7fa70*/  IADD3.X R36, PT, PT, R36, UR6, RZ, P1, !PT ;  /* 0x0000000624247c10 */ /* 0x008fe40008ffe4ff */
[----:B------:R-:W-:Y:S02]  /*7fa80*/  IADD3 R27, P2, PT, R27, UR16, RZ ;  /* 0x000000101b1b7c10 */ /* 0x000fe4000ff5e0ff */
[----:B-1----:R-:W-:Y:S01]  /*7fa90*/  MOV R20, R35 ;  /* 0x0000002300147202 */ /* 0x002fe20000000f00 */
[----:B------:R-:W-:Y:S01]  /*7faa0*/  IMAD.MOV.U32 R21, RZ, RZ, R36 ;  /* 0x000000ffff157224 */ /* 0x000fe200078e0024 */
[----:B------:R-:W-:Y:S01]  /*7fab0*/  STL [R1+0x15ec], R35 ;  /* 0x0015ec2301007387 */ /* 0x000fe20000100800 */
[----:B------:R-:W-:-:S03]  /*7fac0*/  IADD3.X R28, PT, PT, R28, UR6, RZ, P2, !PT ;  /* 0x000000061c1c7c10 */ /* 0x000fc600097fe4ff */
[----:B------:R1:W-:Y:S04]  /*7fad0*/  LDGSTS.E [R67+0x400], desc[UR12][R20.64], P0 ;  /* 0x0040000014437fae */ /* 0x0003e800081a100c */
[----:B------:R3:W-:Y:S04]  /*7fae0*/  STL [R1+0x15f4], R27 ;  /* 0x0015f41b01007387 */ /* 0x0007e80000100800 */
[----:B------:R-:W-:Y:S04]  /*7faf0*/  STL [R1+0x15e8], R36 ;  /* 0x0015e82401007387 */ /* 0x000fe80000100800 */
[----:B------:R-:W-:Y:S01]  /*7fb00*/  STL [R1+0x15f0], R28 ;  /* 0x0015f01c01007387 */ /* 0x000fe20000100800 */
[----:B-1----:R-:W-:Y:S01]  /*7fb10*/  MOV R20, R27 ;  /* 0x0000001b00147202 */ /* 0x002fe20000000f00 */
[----:B------:R-:W-:-:S05]  /*7fb20*/  IMAD.MOV.U32 R21, RZ, RZ, R28 ;  /* 0x000000ffff157224 */ /* 0x000fca00078e001c */
[----:B------:R1:W-:Y:S01]  /*7fb30*/  LDGSTS.E [R67+0x480], desc[UR12][R20.64], P0 ;  /* 0x0048000014437fae */ /* 0x0003e200081a100c */
[----:B------:R-:W-:-:S05]  /*7fb40*/  IADD3 R23, P1, PT, R23, UR16, RZ ;  /* 0x0000001017177c10 */ /* 0x000fca000ff3e0ff */
[----:B------:R-:W-:Y:S01]  /*7fb50*/  STL [R1+0x15fc], R23 ;  /* 0x0015fc1701007387 */ /* 0x000fe20000100800 */
[----:B------:R-:W-:-:S05]  /*7fb60*/  IADD3.X R25, PT, PT, R25, UR6, RZ, P1, !PT ;  /* 0x0000000619197c10 */ /* 0x000fca0008ffe4ff */
[----:B------:R4:W-:Y:S01]  /*7fb70*/  STL [R1+0x15f8], R25 ;  /* 0x0015f81901007387 */ /* 0x0009e20000100800 */
[----:B-1----:R-:W-:-:S03]  /*7fb80*/  IMAD.MOV.U32 R21, RZ, RZ, R25 ;  /* 0x000000ffff157224 */ /* 0x002fc600078e0019 */
[----:B---3--:R-:W3:Y:S04]  /*7fb90*/  LDL.LU R27, [R1+0x1680] ;  /* 0x00168000011b7983 */ /* 0x008ee80000300800 */
[----:B----4-:R-:W4:Y:S01]  /*7fba0*/  LDL.LU R25, [R1+0x1684] ;  /* 0x0016840001197983 */ /* 0x010f220000300800 */
[----:B------:R-:W-:-:S03]  /*7fbb0*/  MOV R20, R23 ;  /* 0x0000001700147202 */ /* 0x000fc60000000f00 */
[----:B------:R-:W3:Y:S04]  /*7fbc0*/  LDL.LU R28, [R1+0x16ec] ;  /* 0x0016ec00011c7983 */ /* 0x000ee80000300800 */
[----:B------:R-:W3:Y:S04]  /*7fbd0*/  LDL.LU R23, [R1+0x16f4] ;  /* 0x0016f40001177983 */ /* 0x000ee80000300800 */
[----:B------:R1:W-:Y:S01]  /*7fbe0*/  LDGSTS.E [R67+0x500], desc[UR12][R20.64], P0 ;  /* 0x0050000014437fae */ /* 0x0003e200081a100c */
[----:B--2---:R-:W-:Y:S02]  /*7fbf0*/  IADD3 R31, P2, PT, R31, UR16, RZ ;  /* 0x000000101f1f7c10 */ /* 0x004fe4000ff5e0ff */
[----:B------:R-:W-:-:S02]  /*7fc00*/  IADD3 R32, P3, PT, R32, UR16, RZ ;  /* 0x0000001020207c10 */ /* 0x000fc4000ff7e0ff */
[----:B------:R-:W-:Y:S01]  /*7fc10*/  IADD3.X R34, PT, PT, R34, UR6, RZ, P2, !PT ;  /* 0x0000000622227c10 */ /* 0x000fe200097fe4ff */
[----:B------:R2:W-:Y:S04]  /*7fc20*/  STL [R1+0x1604], R31 ;  /* 0x0016041f01007387 */ /* 0x0005e80000100800 */
[----:B------:R2:W-:Y:S01]  /*7fc30*/  STL [R1+0x1600], R34 ;  /* 0x0016002201007387 */ /* 0x0005e20000100800 */
[----:B-1----:R-:W-:-:S03]  /*7fc40*/  MOV R20, R31 ;  /* 0x0000001f00147202 */ /* 0x002fc60000000f00 */
[----:B------:R-:W-:Y:S01]  /*7fc50*/  STL [R1+0x166c], R32 ;  /* 0x00166c2001007387 */ /* 0x000fe20000100800 */
[----:B------:R-:W-:Y:S01]  /*7fc60*/  IMAD.MOV.U32 R21, RZ, RZ, R34 ;  /* 0x000000ffff157224 */ /* 0x000fe200078e0022 */
[----:B------:R-:W-:Y:S02]  /*7fc70*/  ISETP.NE.U32.AND P1, PT, RZ, UR14, PT ;  /* 0x0000000eff007c0c */ /* 0x000fe4000bf25070 */
[----:B--2---:R-:W2:Y:S01]  /*7fc80*/  LDL.LU R31, [R1+0x16e8] ;  /* 0x0016e800011f7983 */ /* 0x004ea20000300800 */
[----:B------:R-:W-:-:S03]  /*7fc90*/  IADD3.X R33, PT, PT, R33, UR6, RZ, P3, !PT ;  /* 0x0000000621217c10 */ /* 0x000fc60009ffe4ff */
[----:B------:R1:W-:Y:S01]  /*7fca0*/  LDGSTS.E [R67+0x580], desc[UR12][R20.64], P0 ;  /* 0x0058000014437fae */ /* 0x0003e200081a100c */
[----:B------:R-:W-:-:S03]  /*7fcb0*/  IADD3 R26, P0, PT, R26, UR16, RZ ;  /* 0x000000101a1a7c10 */ /* 0x000fc6000ff1e0ff */
[----:B------:R-:W-:Y:S04]  /*7fcc0*/  STL [R1+0x1668], R33 ;  /* 0x0016682101007387 */ /* 0x000fe80000100800 */
[----:B------:R-:W2:Y:S01]  /*7fcd0*/  LDL.LU R34, [R1+0x16f0] ;  /* 0x0016f00001227983 */ /* 0x000ea20000300800 */
[----:B------:R-:W-:Y:S02]  /*7fce0*/  IADD3 R24, P2, PT, R24, UR16, RZ ;  /* 0x0000001018187c10 */ /* 0x000fe4000ff5e0ff */
[----:B------:R-:W-:Y:S02]  /*7fcf0*/  IADD3.X R30, PT, PT, R30, UR6, RZ, P0, !PT ;  /* 0x000000061e1e7c10 */ /* 0x000fe400087fe4ff */
[----:B-1----:R-:W-:Y:S01]  /*7fd00*/  MOV R20, R32 ;  /* 0x0000002000147202 */ /* 0x002fe20000000f00 */
[----:B------:R-:W-:Y:S01]  /*7fd10*/  IMAD.MOV.U32 R21, RZ, RZ, R33 ;  /* 0x000000ffff157224 */ /* 0x000fe200078e0021 */
[----:B------:R1:W-:Y:S01]  /*7fd20*/  STL [R1+0x1674], R26 ;  /* 0x0016741a01007387 */ /* 0x0003e20000100800 */
[----:B------:R-:W-:-:S03]  /*7fd30*/  IADD3.X R29, PT, PT, R29, UR6, RZ, P2, !PT ;  /* 0x000000061d1d7c10 */ /* 0x000fc600097fe4ff */
[----:B------:R-:W-:Y:S04]  /*7fd40*/  STL [R1+0x1670], R30 ;  /* 0x0016701e01007387 */ /* 0x000fe80000100800 */
[----:B------:R-:W-:Y:S04]  /*7fd50*/  STL [R1+0x167c], R24 ;  /* 0x00167c1801007387 */ /* 0x000fe80000100800 */
[----:B------:R1:W-:Y:S02]  /*7fd60*/  LDGSTS.E [R67+0xc00], desc[UR12][R20.64], P1 ;  /* 0x00c0000014437fae */ /* 0x0003e400089a100c */
[----:B-1----:R-:W-:-:S02]  /*7fd70*/  MOV R20, R26 ;  /* 0x0000001a00147202 */ /* 0x002fc40000000f00 */
[----:B------:R-:W2:Y:S04]  /*7fd80*/  LDL.LU R26, [R1+0x16fc] ;  /* 0x0016fc00011a7983 */ /* 0x000ea80000300800 */
[----:B------:R1:W-:Y:S04]  /*7fd90*/  STL [R1+0x1678], R29 ;  /* 0x0016781d01007387 */ /* 0x0003e80000100800 */
[----:B------:R-:W2:Y:S01]  /*7fda0*/  LDL.LU R33, [R1+0x16f8] ;  /* 0x0016f80001217983 */ /* 0x000ea20000300800 */
[----:B------:R-:W-:-:S03]  /*7fdb0*/  IMAD.MOV.U32 R21, RZ, RZ, R30 ;  /* 0x000000ffff157224 */ /* 0x000fc600078e001e */
[----:B------:R-:W2:Y:S04]  /*7fdc0*/  LDL.LU R32, [R1+0x1700] ;  /* 0x0017000001207983 */ /* 0x000ea80000300800 */
[----:B------:R1:W-:Y:S01]  /*7fdd0*/  LDGSTS.E [R67+0xc80], desc[UR12][R20.64], P1 ;  /* 0x00c8000014437fae */ /* 0x0003e200089a100c */
[----:B------:R-:W-:Y:S01]  /*7fde0*/  UISETP.GT.AND UP1, UPT, UR18, 0xa, UPT ;  /* 0x0000000a1200788c */ /* 0x000fe2000bf24270 */
[----:B-1----:R-:W-:Y:S01]  /*7fdf0*/  MOV R20, R24 ;  /* 0x0000001800147202 */ /* 0x002fe20000000f00 */
[----:B------:R-:W-:Y:S02]  /*7fe00*/  IMAD.MOV.U32 R21, RZ, RZ, R29 ;  /* 0x000000ffff157224 */ /* 0x000fe400078e001d */
[----:B------:R-:W2:Y:S04]  /*7fe10*/  LDL.LU R29, [R1+0x1704] ;  /* 0x00170400011d7983 */ /* 0x000ea80000300800 */
[----:B------:R1:W-:Y:S04]  /*7fe20*/  LDGSTS.E [R67+0xd00], desc[UR12][R20.64], P1 ;  /* 0x00d0000014437fae */ /* 0x0003e800089a100c */
[----:B------:R-:W2:Y:S04]  /*7fe30*/  LDL.LU R30, [R1+0x1768] ;  /* 0x00176800011e7983 */ /* 0x000ea80000300800 */
[----:B------:R-:W2:Y:S01]  /*7fe40*/  LDL.LU R24, [R1+0x176c] ;  /* 0x00176c0001187983 */ /* 0x000ea20000300800 */
[----:B------:R-:W-:-:S04]  /*7fe50*/  USEL UR14, URZ, 0x4, !UP1 ;  /* 0x00000004ff0e7887 */ /* 0x000fc8000c800000 */
[----:B------:R-:W-:Y:S01]  /*7fe60*/  USEL UR14, UR14, URZ, !UP0 ;  /* 0x000000ff0e0e7287 */ /* 0x000fe2000c000000 */
[----:B----4-:R-:W-:-:S04]  /*7fe70*/  IADD3 R25, P0, PT, R25, UR16, RZ ;  /* 0x0000001019197c10 */ /* 0x010fc8000ff1e0ff */
[----:B---3--:R-:W-:Y:S02]  /*7fe80*/  IADD3.X R27, PT, PT, R27, UR6, RZ, P0, !PT ;  /* 0x000000061b1b7c10 */ /* 0x008fe400087fe4ff */
[----:B-1----:R-:W-:-:S03]  /*7fe90*/  MOV R20, R25 ;  /* 0x0000001900147202 */ /* 0x002fc60000000f00 */
[----:B------:R-:W-:-:S05]  /*7fea0*/  IMAD.MOV.U32 R21, RZ, RZ, R27 ;  /* 0x000000ffff157224 */ /* 0x000fca00078e001b */
[----:B------:R1:W-:Y:S01]  /*7feb0*/  LDGSTS.E [R67+0xd80], desc[UR12][R20.64], P1 ;  /* 0x00d8000014437fae */ /* 0x0003e200089a100c */
[----:B------:R-:W-:-:S03]  /*7fec0*/  IADD3 R28, P1, PT, R28, UR16, RZ ;  /* 0x000000101c1c7c10 */ /* 0x000fc6000ff3e0ff */
[----:B------:R3:W-:Y:S04]  /*7fed0*/  STL [R1+0x1684], R25 ;  /* 0x0016841901007387 */ /* 0x0007e80000100800 */
[----:B------:R4:W-:Y:S01]  /*7fee0*/  STL [R1+0x1680], R27 ;  /* 0x0016801b01007387 */ /* 0x0009e20000100800 */
[----:B------:R-:W-:Y:S02]  /*7fef0*/  IADD3 R23, P2, PT, R23, UR16, RZ ;  /* 0x0000001017177c10 */ /* 0x000fe4000ff5e0ff */
[----:B--2---:R-:W-:Y:S01]  /*7ff00*/  IADD3.X R31, PT, PT, R31, UR6, RZ, P1, !PT ;  /* 0x000000061f1f7c10 */ /* 0x004fe20008ffe4ff */
[----:B---3--:R-:W2:Y:S04]  /*7ff10*/  LDL.LU R25, [R1+0x1774] ;  /* 0x0017740001197983 */ /* 0x008ea80000300800 */
[----:B----4-:R-:W3:Y:S04]  /*7ff20*/  LDL.LU R27, [R1+0x177c] ;  /* 0x00177c00011b7983 */ /* 0x010ee80000300800 */
[----:B------:R-:W-:Y:S04]  /*7ff30*/  STL [R1+0x16ec], R28 ;  /* 0x0016ec1c01007387 */ /* 0x000fe80000100800 */
[----:B------:R4:W-:Y:S01]  /*7ff40*/  STL [R1+0x16e8], R31 ;  /* 0x0016e81f01007387 */ /* 0x0009e20000100800 */
[----:B------:R-:W-:Y:S01]  /*7ff50*/  ISETP.NE.U32.AND P0, PT, RZ, UR14, PT ;  /* 0x0000000eff007c0c */ /* 0x000fe2000bf05070 */
[----:B-1----:R-:W-:-:S02]  /*7ff60*/  IMAD.MOV.U32 R21, RZ, RZ, R31 ;  /* 0x000000ffff157224 */ /* 0x002fc400078e001f */
[----:B------:R1:W-:Y:S04]  /*7ff70*/  STL [R1+0x16f4], R23 ;  /* 0x0016f41701007387 */ /* 0x0003e80000100800 */
[----:B----4-:R-:W4:Y:S01]  /*7ff80*/  LDL.LU R31, [R1+0x1770] ;  /* 0x00177000011f7983 */ /* 0x010f220000300800 */
[----:B------:R-:W-:Y:S02]  /*7ff90*/  MOV R20, R28 ;  /* 0x0000001c00147202 */ /* 0x000fe40000000f00 */
[----:B------:R-:W-:-:S03]  /*7ffa0*/  IADD3.X R34, PT, PT, R34, UR6, RZ, P2, !PT ;  /* 0x0000000622227c10 */ /* 0x000fc600097fe4ff */
[----:B------:R1:W-:Y:S04]  /*7ffb0*/  LDGSTS.E [R67+0x1400], desc[UR12][R20.64], P0 ;  /* 0x0140000014437fae */ /* 0x0003e800081a100c */
[----:B------:R-:W-:Y:S04]  /*7ffc0*/  STL [R1+0x16f0], R34 ;  /* 0x0016f02201007387 */ /* 0x000fe80000100800 */
[----:B------:R-:W4:Y:S01]  /*7ffd0*/  LDL.LU R28, [R1+0x1778] ;  /* 0x00177800011c7983 */ /* 0x000f220000300800 */
[----:B------:R-:W-:Y:S02]  /*7ffe0*/  IADD3 R26, P1, PT, R26, UR16, RZ ;  /* 0x000000101a1a7c10 */ /* 0x000fe4000ff3e0ff */
[----:B-1----:R-:W-:Y:S01]  /*7fff0*/  MOV R20, R23 ;  /* 0x0000001700147202 */ /* 0x002fe20000000f00 */
[----:B------:R-:W-:Y:S01]  /*80000*/  IMAD.MOV.U32 R21, RZ, RZ, R34 ;  /* 0x000000ffff157224 */ /* 0x000fe200078e0022 */
[----:B------:R-:W4:Y:S01]  /*80010*/  LDL.LU R23, [R1+0x1784] ;  /* 0x0017840001177983 */ /* 0x000f220000300800 */
[----:B------:R-:W-:-:S03]  /*80020*/  IADD3.X R33, PT, PT, R33, UR6, RZ, P1, !PT ;  /* 0x0000000621217c10 */ /* 0x000fc60008ffe4ff */
[----:B------:R1:W-:Y:S04]  /*80030*/  STL [R1+0x16fc], R26 ;  /* 0x0016fc1a01007387 */ /* 0x0003e80000100800 */
[----:B------:R1:W-:Y:S04]  /*80040*/  LDGSTS.E [R67+0x1480], desc[UR12][R20.64], P0 ;  /* 0x0148000014437fae */ /* 0x0003e800081a100c */
[----:B------:R-:W-:Y:S01]  /*80050*/  STL [R1+0x16f8], R33 ;  /* 0x0016f82101007387 */ /* 0x000fe20000100800 */
[----:B-1----:R-:W-:-:S03]  /*80060*/  MOV R20, R26 ;  /* 0x0000001a00147202 */ /* 0x002fc60000000f00 */
[----:B------:R-:W4:Y:S01]  /*80070*/  LDL.LU R26, [R1+0x1780] ;  /* 0x00178000011a7983 */ /* 0x000f220000300800 */
[----:B------:R-:W-:Y:S01]  /*80080*/  UISETP.GT.AND UP1, UPT, UR18, 0xe, UPT ;  /* 0x0000000e1200788c */ /* 0x000fe2000bf24270 */
[----:B------:R-:W-:Y:S01]  /*80090*/  IADD3 R29, P2, PT, R29, UR16, RZ ;  /* 0x000000101d1d7c10 */ /* 0x000fe2000ff5e0ff */
[----:B------:R-:W-:Y:S02]  /*800a0*/  IMAD.MOV.U32 R21, RZ, RZ, R33 ;  /* 0x000000ffff157224 */ /* 0x000fe400078e0021 */
[----:B------:R-:W-:Y:S01]  /*800b0*/  USEL UR14, URZ, 0x4, !UP1 ;  /* 0x00000004ff0e7887 */ /* 0x000fe2000c800000 */
[----:B------:R-:W-:Y:S02]  /*800c0*/  IADD3 R24, P3, PT, R24, UR16, RZ ;  /* 0x0000001018187c10 */ /* 0x000fe4000ff7e0ff */
[----:B------:R-:W-:Y:S01]  /*800d0*/  IADD3.X R32, PT, PT, R32, UR6, RZ, P2, !PT ;  /* 0x0000000620207c10 */ /* 0x000fe200097fe4ff */
[----:B------:R1:W-:Y:S01]  /*800e0*/  LDGSTS.E [R67+0x1500], desc[UR12][R20.64], P0 ;  /* 0x0150000014437fae */ /* 0x0003e200081a100c */
[----:B------:R-:W-:Y:S01]  /*800f0*/  USEL UR14, UR14, URZ, !UP0 ;  /* 0x000000ff0e0e7287 */ /* 0x000fe2000c000000 */
[----:B------:R-:W-:-:S02]  /*80100*/  IADD3.X R30, PT, PT, R30, UR6, RZ, P3, !PT ;  /* 0x000000061e1e7c10 */ /* 0x000fc40009ffe4ff */
[----:B------:R1:W-:Y:S04]  /*80110*/  STL [R1+0x1704], R29 ;  /* 0x0017041d01007387 */ /* 0x0003e80000100800 */
[----:B------:R-:W-:Y:S04]  /*80120*/  STL [R1+0x1700], R32 ;  /* 0x0017002001007387 */ /* 0x000fe80000100800 */
[----:B------:R-:W-:Y:S04]  /*80130*/  STL [R1+0x176c], R24 ;  /* 0x00176c1801007387 */ /* 0x000fe80000100800 */
[----:B------:R-:W4:Y:S01]  /*80140*/  LDL.LU R35, [R1+0x17ec] ;  /* 0x0017ec0001237983 */ /* 0x000f220000300800 */
[----:B------:R-:W-:-:S03]  /*80150*/  ISETP.NE.U32.AND P1, PT, RZ, UR14, PT ;  /* 0x0000000eff007c0c */ /* 0x000fc6000bf25070 */
[----:B------:R1:W-:Y:S02]  /*80160*/  STL [R1+0x1768], R30 ;  /* 0x0017681e01007387 */ /* 0x0003e40000100800 */
[----:B-1----:R-:W-:Y:S01]  /*80170*/  MOV R20, R29 ;  /* 0x0000001d00147202 */ /* 0x002fe20000000f00 */
[----:B------:R-:W-:Y:S01]  /*80180*/  IMAD.MOV.U32 R21, RZ, RZ, R32 ;  /* 0x000000ffff157224 */ /* 0x000fe200078e0020 */
[----:B------:R-:W4:Y:S04]  /*80190*/  LDL.LU R29, [R1+0x17f4] ;  /* 0x0017f400011d7983 */ /* 0x000f280000300800 */
[----:B------:R-:W4:Y:S04]  /*801a0*/  LDL.LU R36, [R1+0x17e8] ;  /* 0x0017e80001247983 */ /* 0x000f280000300800 */
[----:B------:R1:W-:Y:S02]  /*801b0*/  LDGSTS.E [R67+0x1580], desc[UR12][R20.64], P0 ;  /* 0x0158000014437fae */ /* 0x0003e400081a100c */
[----:B-1----:R-:W-:Y:S01]  /*801c0*/  MOV R20, R24 ;  /* 0x0000001800147202 */ /* 0x002fe20000000f00 */
[----:B------:R-:W-:-:S02]  /*801d0*/  IMAD.MOV.U32 R21, RZ, RZ, R30 ;  /* 0x000000ffff157224 */ /* 0x000fc400078e001e */
[----:B------:R-:W4:Y:S04]  /*801e0*/  LDL.LU R30, [R1+0x17f0] ;  /* 0x0017f000011e7983 */ /* 0x000f280000300800 */
[----:B------:R-:W4:Y:S04]  /*801f0*/  LDL.LU R24, [R1+0x17fc] ;  /* 0x0017fc0001187983 */ /* 0x000f280000300800 */
[----:B------:R1:W-:Y:S01]  /*80200*/  LDGSTS.E [R67+0x1c00], desc[UR12][R20.64], P1 ;  /* 0x01c0000014437fae */ /* 0x0003e200089a100c */
[----:B--2---:R-:W-:Y:S02]  /*80210*/  IADD3 R25, P0, PT, R25, UR16, RZ ;  /* 0x0000001019197c10 */ /* 0x004fe4000ff1e0ff */
[----:B---3--:R-:W-:-:S03]  /*80220*/  IADD3 R27, P2, PT, R27, UR16, RZ ;  /* 0x000000101b1b7c10 */ /* 0x008fc6000ff5e0ff */
[----:B------:R2:W-:Y:S01]  /*80230*/  STL [R1+0x1774], R25 ;  /* 0x0017741901007387 */ /* 0x0005e20000100800 */
[----:B-1----:R-:W-:Y:S02]  /*80240*/  MOV R20, R25 ;  /* 0x0000001900147202 */ /* 0x002fe40000000f00 */
[----:B----4-:R-:W-:-:S05]  /*80250*/  IADD3.X R31, PT, PT, R31, UR6, RZ, P0, !PT ;  /* 0x000000061f1f7c10 */ /* 0x010fca00087fe4ff */
[----:B------:R1:W-:Y:S04]  /*80260*/  STL [R1+0x1770], R31 ;  /* 0x0017701f01007387 */ /* 0x0003e80000100800 */
[----:B------:R-:W-:Y:S04]  /*80270*/  STL [R1+0x177c], R27 ;  /* 0x00177c1b01007387 */ /* 0x000fe80000100800 */
[----:B--2---:R-:W2:Y:S01]  /*80280*/  LDL.LU R25, [R1+0x17f8] ;  /* 0x0017f80001197983 */ /* 0x004ea20000300800 */
[----:B------:R-:W-:Y:S01]  /*80290*/  IADD3.X R28, PT, PT, R28, UR6, RZ, P2, !PT ;  /* 0x000000061c1c7c10 */ /* 0x000fe200097fe4ff */
[----:B------:R-:W-:-:S04]  /*802a0*/  IMAD.MOV.U32 R21, RZ, RZ, R31 ;  /* 0x000000ffff157224 */ /* 0x000fc800078e001f */
[----:B------:R3:W-:Y:S04]  /*802b0*/  STL [R1+0x1778], R28 ;  /* 0x0017781c01007387 */ /* 0x0007e80000100800 */
[----:B-1----:R-:W4:Y:S04]  /*802c0*/  LDL.LU R31, [R1+0x1804] ;  /* 0x00180400011f7983 */ /* 0x002f280000300800 */
[----:B------:R-:W4:Y:S04]  /*802d0*/  LDL.LU R32, [R1+0x186c] ;  /* 0x00186c0001207983 */ /* 0x000f280000300800 */
[----:B------:R1:W-:Y:S01]  /*802e0*/  LDGSTS.E [R67+0x1c80], desc[UR12][R20.64], P1 ;  /* 0x01c8000014437fae */ /* 0x0003e200089a100c */
[----:B------:R-:W-:-:S05]  /*802f0*/  IADD3 R23, P0, PT, R23, UR16, RZ ;  /* 0x0000001017177c10 */ /* 0x000fca000ff1e0ff */
[----:B------:R-:W-:Y:S01]  /*80300*/  STL [R1+0x1784], R23 ;  /* 0x0017841701007387 */ /* 0x000fe20000100800 */
[----:B-1----:R-:W-:Y:S02]  /*80310*/  MOV R20, R27 ;  /* 0x0000001b00147202 */ /* 0x002fe40000000f00 */
[----:B------:R-:W-:-:S05]  /*80320*/  IADD3.X R26, PT, PT, R26, UR6, RZ, P0, !PT ;  /* 0x000000061a1a7c10 */ /* 0x000fca00087fe4ff */
[----:B------:R1:W-:Y:S04]  /*80330*/  STL [R1+0x1780], R26 ;  /* 0x0017801a01007387 */ /* 0x0003e80000100800 */
[----:B------:R-:W4:Y:S01]  /*80340*/  LDL.LU R34, [R1+0x1800] ;  /* 0x0018000001227983 */ /* 0x000f220000300800 */
[----:B------:R-:W-:-:S03]  /*80350*/  IMAD.MOV.U32 R21, RZ, RZ, R28 ;  /* 0x000000ffff157224 */ /* 0x000fc600078e001c */
[----:B------:R-:W4:Y:S04]  /*80360*/  LDL.LU R33, [R1+0x1868] ;  /* 0x0018680001217983 */ /* 0x000f280000300800 */
[----:B---3--:R-:W3:Y:S04]  /*80370*/  LDL.LU R28, [R1+0x1870] ;  /* 0x00187000011c7983 */ /* 0x008ee80000300800 */
[----:B------:R1:W-:Y:S02]  /*80380*/  LDGSTS.E [R67+0x1d00], desc[UR12][R20.64], P1 ;  /* 0x01d0000014437fae */ /* 0x0003e400089a100c */
[----:B-1----:R-:W-:-:S02]  /*80390*/  IMAD.MOV.U32 R21, RZ, RZ, R26 ;  /* 0x000000ffff157224 */ /* 0x002fc400078e001a */
[----:B------:R-:W3:Y:S01]  /*803a0*/  LDL.LU R26, [R1+0x1874] ;  /* 0x00187400011a7983 */ /* 0x000ee20000300800 */
[----:B------:R-:W-:-:S03]  /*803b0*/  MOV R20, R23 ;  /* 0x0000001700147202 */ /* 0x000fc60000000f00 */
[----:B------:R-:W3:Y:S04]  /*803c0*/  LDL.LU R27, [R1+0x1878] ;  /* 0x00187800011b7983 */ /* 0x000ee80000300800 */
[----:B------:R-:W3:Y:S01]  /*803d0*/  LDL.LU R23, [R1+0x187c] ;  /* 0x00187c0001177983 */ /* 0x000ee20000300800 */
[----:B------:R-:W-:-:S03]  /*803e0*/  UISETP.GT.AND UP1, UPT, UR18, 0x12, UPT ;  /* 0x000000121200788c */ /* 0x000fc6000bf24270 */
[----:B------:R1:W-:Y:S01]  /*803f0*/  LDGSTS.E [R67+0x1d80], desc[UR12][R20.64], P1 ;  /* 0x01d8000014437fae */ /* 0x0003e200089a100c */
[----:B------:R-:W-:-:S04]  /*80400*/  USEL UR14, URZ, 0x4, !UP1 ;  /* 0x00000004ff0e7887 */ /* 0x000fc8000c800000 */
[----:B------:R-:W-:Y:S01]  /*80410*/  USEL UR14, UR14, URZ, !UP0 ;  /* 0x000000ff0e0e7287 */ /* 0x000fe2000c000000 */
[----:B------:R-:W-:-:S05]  /*80420*/  IADD3 R35, P1, PT, R35, UR16, RZ ;  /* 0x0000001023237c10 */ /* 0x000fca000ff3e0ff */
[----:B------:R-:W-:Y:S02]  /*80430*/  ISETP.NE.U32.AND P0, PT, RZ, UR14, PT ;  /* 0x0000000eff007c0c */ /* 0x000fe4000bf05070 */
[----:B------:R-:W-:Y:S02]  /*80440*/  IADD3.X R36, PT, PT, R36, UR6, RZ, P1, !PT ;  /* 0x0000000624247c10 */ /* 0x000fe40008ffe4ff */
[----:B------:R-:W-:Y:S02]  /*80450*/  IADD3 R29, P2, PT, R29, UR16, RZ ;  /* 0x000000101d1d7c10 */ /* 0x000fe4000ff5e0ff */
[----:B-1----:R-:W-:Y:S02]  /*80460*/  MOV R20, R35 ;  /* 0x0000002300147202 */ /* 0x002fe40000000f00 */
[----:B------:R-:W-:Y:S01]  /*80470*/  IADD3 R24, P1, PT, R24, UR16, RZ ;  /* 0x0000001018187c10 */ /* 0x000fe2000ff3e0ff */
[----:B------:R-:W-:Y:S01]  /*80480*/  IMAD.MOV.U32 R21, RZ, RZ, R36 ;  /* 0x000000ffff157224 */ /* 0x000fe200078e0024 */
[----:B------:R-:W-:Y:S01]  /*80490*/  IADD3.X R30, PT, PT, R30, UR6, RZ, P2, !PT ;  /* 0x000000061e1e7c10 */ /* 0x000fe200097fe4ff */
[----:B------:R-:W-:Y:S04]  /*804a0*/  STL [R1+0x17ec], R35 ;  /* 0x0017ec2301007387 */ /* 0x000fe80000100800 */
[----:B------:R-:W-:Y:S04]  /*804b0*/  STL [R1+0x17e8], R36 ;  /* 0x0017e82401007387 */ /* 0x000fe80000100800 */
[----:B------:R1:W-:Y:S04]  /*804c0*/  STL [R1+0x17f4], R29 ;  /* 0x0017f41d01007387 */ /* 0x0003e80000100800 */
[----:B------:R1:W-:Y:S04]  /*804d0*/  LDGSTS.E [R67+0x2400], desc[UR12][R20.64], P0 ;  /* 0x0240000014437fae */ /* 0x0003e800081a100c */
[----:B------:R-:W-:Y:S04]  /*804e0*/  STL [R1+0x17f0], R30 ;  /* 0x0017f01e01007387 */ /* 0x000fe80000100800 */
[----:B------:R-:W-:Y:S01]  /*804f0*/  STL [R1+0x17fc], R24 ;  /* 0x0017fc1801007387 */ /* 0x000fe20000100800 */
[----:B-1----:R-:W-:Y:S01]  /*80500*/  MOV R20, R29 ;  /* 0x0000001d00147202 */ /* 0x002fe20000000f00 */
[----:B------:R-:W-:-:S05]  /*80510*/  IMAD.MOV.U32 R21, RZ, RZ, R30 ;  /* 0x000000ffff157224 */ /* 0x000fca00078e001e */
[----:B------:R1:W-:Y:S01]  /*80520*/  LDGSTS.E [R67+0x2480], desc[UR12][R20.64], P0 ;  /* 0x0248000014437fae */ /* 0x0003e200081a100c */
[----:B------:R-:W-:-:S04]  /*80530*/  UISETP.GT.AND UP1, UPT, UR18, 0x16, UPT ;  /* 0x000000161200788c */ /* 0x000fc8000bf24270 */
[----:B------:R-:W-:-:S04]  /*80540*/  USEL UR14, URZ, 0x4, !UP1 ;  /* 0x00000004ff0e7887 */ /* 0x000fc8000c800000 */
[----:B------:R-:W-:Y:S01]  /*80550*/  USEL UR14, UR14, URZ, !UP0 ;  /* 0x000000ff0e0e7287 */ /* 0x000fe2000c000000 */
[----:B-1----:R-:W-:Y:S02]  /*80560*/  MOV R20, R24 ;  /* 0x0000001800147202 */ /* 0x002fe40000000f00 */
[----:B--2---:R-:W-:-:S05]  /*80570*/  IADD3.X R25, PT, PT, R25, UR6, RZ, P1, !PT ;  /* 0x0000000619197c10 */ /* 0x004fca0008ffe4ff */
[----:B------:R1:W-:Y:S01]  /*80580*/  STL [R1+0x17f8], R25 ;  /* 0x0017f81901007387 */ /* 0x0003e20000100800 */
[----:B------:R-:W-:-:S03]  /*80590*/  IMAD.MOV.U32 R21, RZ, RZ, R25 ;  /* 0x000000ffff157224 */ /* 0x000fc600078e0019 */
[----:B------:R-:W2:Y:S01]  /*805a0*/  LDL.LU R29, [R1+0x1880] ;  /* 0x00188000011d7983 */ /* 0x000ea20000300800 */
[----:B----4-:R-:W-:Y:S02]  /*805b0*/  IADD3 R31, P2, PT, R31, UR16, RZ ;  /* 0x000000101f1f7c10 */ /* 0x010fe4000ff5e0ff */
[----:B------:R-:W-:Y:S01]  /*805c0*/  IADD3 R32, P3, PT, R32, UR16, RZ ;  /* 0x0000001020207c10 */ /* 0x000fe2000ff7e0ff */
[----:B------:R4:W-:Y:S04]  /*805d0*/  LDGSTS.E [R67+0x2500], desc[UR12][R20.64], P0 ;  /* 0x0250000014437fae */ /* 0x0009e800081a100c */
[----:B-1----:R-:W2:Y:S04]  /*805e0*/  LDL.LU R25, [R1+0x1884] ;  /* 0x0018840001197983 */ /* 0x002ea80000300800 */
[----:B------:R-:W2:Y:S04]  /*805f0*/  LDL.LU R30, [R1+0x18ec] ;  /* 0x0018ec00011e7983 */ /* 0x000ea80000300800 */
[----:B------:R-:W2:Y:S04]  /*80600*/  LDL.LU R24, [R1+0x18f4] ;  /* 0x0018f40001187983 */ /* 0x000ea80000300800 */
[----:B------:R1:W-:Y:S01]  /*80610*/  STL [R1+0x1804], R31 ;  /* 0x0018041f01007387 */ /* 0x0003e20000100800 */
[----:B------:R-:W-:-:S02]  /*80620*/  ISETP.NE.U32.AND P1, PT, RZ, UR14, PT ;  /* 0x0000000eff007c0c */ /* 0x000fc4000bf25070 */
[----:B----4-:R-:W-:Y:S02]  /*80630*/  MOV R20, R31 ;  /* 0x0000001f00147202 */ /* 0x010fe40000000f00 */
[----:B------:R-:W-:-:S05]  /*80640*/  IADD3.X R34, PT, PT, R34, UR6, RZ, P2, !PT ;  /* 0x0000000622227c10 */ /* 0x000fca00097fe4ff */
[----:B------:R4:W-:Y:S04]  /*80650*/  STL [R1+0x1800], R34 ;  /* 0x0018002201007387 */ /* 0x0009e80000100800 */
[----:B------:R-:W-:Y:S01]  /*80660*/  STL [R1+0x186c], R32 ;  /* 0x00186c2001007387 */ /* 0x000fe20000100800 */
[----:B------:R-:W-:-:S03]  /*80670*/  IMAD.MOV.U32 R21, RZ, RZ, R34 ;  /* 0x000000ffff157224 */ /* 0x000fc600078e0022 */
[----:B-1----:R-:W2:Y:S01]  /*80680*/  LDL.LU R31, [R1+0x18e8] ;  /* 0x0018e800011f7983 */ /* 0x002ea20000300800 */
[----:B------:R-:W-:-:S03]  /*80690*/  IADD3.X R33, PT, PT, R33, UR6, RZ, P3, !PT ;  /* 0x0000000621217c10 */ /* 0x000fc60009ffe4ff */
[----:B------:R1:W-:Y:S01]  /*806a0*/  LDGSTS.E [R67+0x2580], desc[UR12][R20.64], P0 ;  /* 0x0258000014437fae */ /* 0x0003e200081a100c */
[----:B---3--:R-:W-:-:S03]  /*806b0*/  IADD3 R26, P0, PT, R26, UR16, RZ ;  /* 0x000000101a1a7c10 */ /* 0x008fc6000ff1e0ff */
[----:B------:R-:W-:Y:S04]  /*806c0*/  STL [R1+0x1868], R33 ;  /* 0x0018682101007387 */ /* 0x000fe80000100800 */
[----:B----4-:R-:W3:Y:S01]  /*806d0*/  LDL.LU R34, [R1+0x18f0] ;  /* 0x0018f00001227983 */ /* 0x010ee20000300800 */
        /* <DEDUP_REMOVED lines=9> */
[----:B----4-:R-:W-:-:S02]  /*80770*/  MOV R20, R26 ;  /* 0x0000001a00147202 */ /* 0x010fc40000000f00 */
[----:B-1----:R-:W4:Y:S04]  /*80780*/  LDL.LU R26, [R1+0x18fc] ;  /* 0x0018fc00011a7983 */ /* 0x002f280000300800 */
[----:B------:R1:W-:Y:S04]  /*80790*/  STL [R1+0x1878], R27 ;  /* 0x0018781b01007387 */ /* 0x0003e80000100800 */
[----:B------:R-:W4:Y:S01]  /*807a0*/  LDL.LU R33, [R1+0x18f8] ;  /* 0x0018f80001217983 */ /* 0x000f220000300800 */
[----:B------:R-:W-:-:S03]  /*807b0*/  IMAD.MOV.U32 R21, RZ, RZ, R28 ;  /* 0x000000ffff157224 */ /* 0x000fc600078e001c */
[----:B------:R-:W4:Y:S04]  /*807c0*/  LDL.LU R32, [R1+0x1900] ;  /* 0x0019000001207983 */ /* 0x000f280000300800 */
[----:B------:R1:W-:Y:S01]  /*807d0*/  LDGSTS.E [R67+0x2c80], desc[UR12][R20.64], P1 ;  /* 0x02c8000014437fae */ /* 0x0003e200089a100c */
[----:B------:R-:W-:Y:S01]  /*807e0*/  UISETP.GT.AND UP1, UPT, UR18, 0x1a, UPT ;  /* 0x0000001a1200788c */ /* 0x000fe2000bf24270 */
[----:B-1----:R-:W-:Y:S01]  /*807f0*/  MOV R20, R23 ;  /* 0x0000001700147202 */ /* 0x002fe20000000f00 */
[----:B------:R-:W-:Y:S02]  /*80800*/  IMAD.MOV.U32 R21, RZ, RZ, R27 ;  /* 0x000000ffff157224 */ /* 0x000fe400078e001b */
[----:B------:R-:W4:Y:S04]  /*80810*/  LDL.LU R27, [R1+0x1904] ;  /* 0x00190400011b7983 */ /* 0x000f280000300800 */
[----:B------:R1:W-:Y:S04]  /*80820*/  LDGSTS.E [R67+0x2d00], desc[UR12][R20.64], P1 ;  /* 0x02d0000014437fae */ /* 0x0003e800089a100c */
[----:B------:R-:W4:Y:S04]  /*80830*/  LDL.LU R28, [R1+0x1968] ;  /* 0x00196800011c7983 */ /* 0x000f280000300800 */
[----:B------:R-:W4:Y:S01]  /*80840*/  LDL.LU R23, [R1+0x196c] ;  /* 0x00196c0001177983 */ /* 0x000f220000300800 */
[----:B------:R-:W-:-:S04]  /*80850*/  USEL UR14, URZ, 0x4, !UP1 ;  /* 0x00000004ff0e7887 */ /* 0x000fc8000c800000 */
[----:B------:R-:W-:Y:S01]  /*80860*/  USEL UR14, UR14, URZ, !UP0 ;  /* 0x000000ff0e0e7287 */ /* 0x000fe2000c000000 */
[----:B--2---:R-:W-:-:S04]  /*80870*/  IADD3 R25, P0, PT, R25, UR16, RZ ;  /* 0x0000001019197c10 */ /* 0x004fc8000ff1e0ff */
[----:B------:R-:W-:Y:S02]  /*80880*/  IADD3.X R29, PT, PT, R29, UR6, RZ, P0, !PT ;  /* 0x000000061d1d7c10 */ /* 0x000fe400087fe4ff */
[----:B-1----:R-:W-:-:S03]  /*80890*/  MOV R20, R25 ;  /* 0x0000001900147202 */ /* 0x002fc60000000f00 */
[----:B------:R-:W-:-:S05]  /*808a0*/  IMAD.MOV.U32 R21, RZ, RZ, R29 ;  /* 0x000000ffff157224 */ /* 0x000fca00078e001d */
[----:B------:R1:W-:Y:S01]  /*808b0*/  LDGSTS.E [R67+0x2d80], desc[UR12][R20.64], P1 ;  /* 0x02d8000014437fae */ /* 0x0003e200089a100c */
[----:B------:R-:W-:-:S03]  /*808c0*/  IADD3 R30, P1, PT, R30, UR16, RZ ;  /* 0x000000101e1e7c10 */ /* 0x000fc6000ff3e0ff */
[----:B------:R2:W-:Y:S04]  /*808d0*/  STL [R1+0x1884], R25 ;  /* 0x0018841901007387 */ /* 0x0005e80000100800 */
[----:B------:R1:W-:Y:S01]  /*808e0*/  STL [R1+0x1880], R29 ;  /* 0x0018801d01007387 */ /* 0x0003e20000100800 */
[----:B------:R-:W-:Y:S02]  /*808f0*/  IADD3 R24, P2, PT, R24, UR16, RZ ;  /* 0x0000001018187c10 */ /* 0x000fe4000ff5e0ff */
[----:B------:R-:W-:Y:S01]  /*80900*/  ISETP.NE.U32.AND P0, PT, RZ, UR14, PT ;  /* 0x0000000eff007c0c */ /* 0x000fe2000bf05070 */
[----:B--2---:R-:W2:Y:S04]  /*80910*/  LDL.LU R25, [R1+0x1974] ;  /* 0x0019740001197983 */ /* 0x004ea80000300800 */
[----:B-1----:R-:W2:Y:S04]  /*80920*/  LDL.LU R29, [R1+0x197c] ;  /* 0x00197c00011d7983 */ /* 0x002ea80000300800 */
[----:B------:R-:W-:Y:S01]  /*80930*/  STL [R1+0x18ec], R30 ;  /* 0x0018ec1e01007387 */ /* 0x000fe20000100800 */
[----:B------:R-:W-:-:S05]  /*80940*/  IADD3.X R31, PT, PT, R31, UR6, RZ, P1, !PT ;  /* 0x000000061f1f7c10 */ /* 0x000fca0008ffe4ff */
[----:B------:R1:W-:Y:S01]  /*80950*/  STL [R1+0x18e8], R31 ;  /* 0x0018e81f01007387 */ /* 0x0003e20000100800 */
[----:B------:R-:W-:-:S03]  /*80960*/  IMAD.MOV.U32 R21, RZ, RZ, R31 ;  /* 0x000000ffff157224 */ /* 0x000fc600078e001f */
[----:B------:R1:W-:Y:S01]  /*80970*/  STL [R1+0x18f4], R24 ;  /* 0x0018f41801007387 */ /* 0x0003e20000100800 */
[----:B------:R-:W-:Y:S02]  /*80980*/  MOV R20, R30 ;  /* 0x0000001e00147202 */ /* 0x000fe40000000f00 */
[----:B---3--:R-:W-:-:S03]  /*80990*/  IADD3.X R34, PT, PT, R34, UR6, RZ, P2, !PT ;  /* 0x0000000622227c10 */ /* 0x008fc600097fe4ff */
[----:B------:R3:W-:Y:S04]  /*809a0*/  LDGSTS.E [R67+0x3400], desc[UR12][R20.64], P0 ;  /* 0x0340000014437fae */ /* 0x0007e800081a100c */
[----:B-1----:R-:W2:Y:S04]  /*809b0*/  LDL.LU R31, [R1+0x1970] ;  /* 0x00197000011f7983 */ /* 0x002ea80000300800 */
[----:B------:R-:W-:Y:S04]  /*809c0*/  STL [R1+0x18f0], R34 ;  /* 0x0018f02201007387 */ /* 0x000fe80000100800 */
[----:B------:R-:W2:Y:S01]  /*809d0*/  LDL.LU R30, [R1+0x1978] ;  /* 0x00197800011e7983 */ /* 0x000ea20000300800 */
[----:B---3--:R-:W-:Y:S01]  /*809e0*/  MOV R20, R24 ;  /* 0x0000001800147202 */ /* 0x008fe20000000f00 */
        /* <DEDUP_REMOVED lines=14> */
[----:B------:R-:W-:Y:S01]  /*80ad0*/  USEL UR14, UR14, URZ, !UP0 ;  /* 0x000000ff0e0e7287 */ /* 0x000fe2000c000000 */
[----:B------:R-:W-:Y:S02]  /*80ae0*/  IADD3 R23, P3, PT, R23, UR16, RZ ;  /* 0x0000001017177c10 */ /* 0x000fe4000ff7e0ff */
[----:B------:R-:W-:Y:S01]  /*80af0*/  IADD3.X R32, PT, PT, R32, UR6, RZ, P2, !PT ;  /* 0x0000000620207c10 */ /* 0x000fe200097fe4ff */
[----:B------:R1:W-:Y:S01]  /*80b00*/  STL [R1+0x1904], R27 ;  /* 0x0019041b01007387 */ /* 0x0003e20000100800 */
[----:B------:R-:W-:-:S03]  /*80b10*/  IADD3.X R28, PT, PT, R28, UR6, RZ, P3, !PT ;  /* 0x000000061c1c7c10 */ /* 0x000fc60009ffe4ff */
[----:B------:R-:W-:Y:S04]  /*80b20*/  STL [R1+0x1900], R32 ;  /* 0x0019002001007387 */ /* 0x000fe80000100800 */
[----:B------:R-:W-:Y:S01]  /*80b30*/  STL [R1+0x196c], R23 ;  /* 0x00196c1701007387 */ /* 0x000fe20000100800 */
[----:B-1----:R-:W-:Y:S01]  /*80b40*/  MOV R20, R27 ;  /* 0x0000001b00147202 */ /* 0x002fe20000000f00 */
[----:B------:R-:W-:Y:S01]  /*80b50*/  IMAD.MOV.U32 R21, RZ, RZ, R32 ;  /* 0x000000ffff157224 */ /* 0x000fe200078e0020 */
[----:B------:R-:W-:Y:S01]  /*80b60*/  ISETP.NE.U32.AND P1, PT, RZ, UR14, PT ;  /* 0x0000000eff007c0c */ /* 0x000fe2000bf25070 */
[----:B------:R-:W4:Y:S04]  /*80b70*/  LDL.LU R35, [R1+0x19ec] ;  /* 0x0019ec0001237983 */ /* 0x000f280000300800 */
[----:B------:R1:W-:Y:S04]  /*80b80*/  STL [R1+0x1968], R28 ;  /* 0x0019681c01007387 */ /* 0x0003e80000100800 */
[----:B------:R-:W4:Y:S04]  /*80b90*/  LDL.LU R27, [R1+0x19f4] ;  /* 0x0019f400011b7983 */ /* 0x000f280000300800 */
[----:B------:R1:W-:Y:S04]  /*80ba0*/  LDGSTS.E [R67+0x3580], desc[UR12][R20.64], P0 ;  /* 0x0358000014437fae */ /* 0x0003e800081a100c */
[----:B------:R-:W4:Y:S01]  /*80bb0*/  LDL.LU R36, [R1+0x19e8] ;  /* 0x0019e80001247983 */ /* 0x000f220000300800 */
[----:B-1----:R-:W-:Y:S01]  /*80bc0*/  MOV R20, R23 ;  /* 0x0000001700147202 */ /* 0x002fe20000000f00 */
[----:B------:R-:W-:-:S02]  /*80bd0*/  IMAD.MOV.U32 R21, RZ, RZ, R28 ;  /* 0x000000ffff157224 */ /* 0x000fc400078e001c */
[----:B------:R-:W4:Y:S04]  /*80be0*/  LDL.LU R28, [R1+0x19f0] ;  /* 0x0019f000011c7983 */ /* 0x000f280000300800 */
[----:B------:R-:W4:Y:S04]  /*80bf0*/  LDL.LU R23, [R1+0x19fc] ;  /* 0x0019fc0001177983 */ /* 0x000f280000300800 */
[----:B------:R1:W-:Y:S01]  /*80c00*/  LDGSTS.E [R67+0x3c00], desc[UR12][R20.64], P1 ;  /* 0x03c0000014437fae */ /* 0x0003e200089a100c */
[----:B--2---:R-:W-:Y:S02]  /*80c10*/  IADD3 R25, P0, PT, R25, UR16, RZ ;  /* 0x0000001019197c10 */ /* 0x004fe4000ff1e0ff */
[----:B------:R-:W-:-:S03]  /*80c20*/  IADD3 R29, P2, PT, R29, UR16, RZ ;  /* 0x000000101d1d7c10 */ /* 0x000fc6000ff5e0ff */
[----:B------:R2:W-:Y:S01]  /*80c30*/  STL [R1+0x1974], R25 ;  /* 0x0019741901007387 */ /* 0x0005e20000100800 */
[----:B-1----:R-:W-:Y:S02]  /*80c40*/  MOV R20, R25 ;  /* 0x0000001900147202 */ /* 0x002fe40000000f00 */
[----:B------:R-:W-:-:S05]  /*80c50*/  IADD3.X R31, PT, PT, R31, UR6, RZ, P0, !PT ;  /* 0x000000061f1f7c10 */ /* 0x000fca00087fe4ff */
[----:B------:R1:W-:Y:S04]  /*80c60*/  STL [R1+0x1970], R31 ;  /* 0x0019701f01007387 */ /* 0x0003e80000100800 */
[----:B------:R-:W-:Y:S04]  /*80c70*/  STL [R1+0x197c], R29 ;  /* 0x00197c1d01007387 */ /* 0x000fe80000100800 */
[----:B--2---:R-:W2:Y:S01]  /*80c80*/  LDL.LU R25, [R1+0x19f8] ;  /* 0x0019f80001197983 */ /* 0x004ea20000300800 */
[----:B------:R-:W-:Y:S02]  /*80c90*/  IADD3.X R30, PT, PT, R30, UR6, RZ, P2, !PT ;  /* 0x000000061e1e7c10 */ /* 0x000fe400097fe4ff */
[----:B---3--:R-:W-:Y:S01]  /*80ca0*/  IADD3 R24, P0, PT, R24, UR16, RZ ;  /* 0x0000001018187c10 */ /* 0x008fe2000ff1e0ff */
[----:B------:R-:W-:-:S02]  /*80cb0*/  IMAD.MOV.U32 R21, RZ, RZ, R31 ;  /* 0x000000ffff157224 */ /* 0x000fc400078e001f */
[----:B------:R3:W-:Y:S04]  /*80cc0*/  STL [R1+0x1978], R30 ;  /* 0x0019781e01007387 */ /* 0x0007e80000100800 */
[----:B-1----:R-:W2:Y:S04]  /*80cd0*/  LDL.LU R31, [R1+0x1a04] ;  /* 0x001a0400011f7983 */ /* 0x002ea80000300800 */
[----:B------:R-:W2:Y:S04]  /*80ce0*/  LDL.LU R32, [R1+0x1a6c] ;  /* 0x001a6c0001207983 */ /* 0x000ea80000300800 */
[----:B------:R-:W-:Y:S04]  /*80cf0*/  STL [R1+0x1984], R24 ;  /* 0x0019841801007387 */ /* 0x000fe80000100800 */
[----:B------:R1:W-:Y:S01]  /*80d00*/  LDGSTS.E [R67+0x3c80], desc[UR12][R20.64], P1 ;  /* 0x03c8000014437fae */ /* 0x0003e200089a100c */
[----:B----4-:R-:W-:-:S05]  /*80d10*/  IADD3.X R26, PT, PT, R26, UR6, RZ, P0, !PT ;  /* 0x000000061a1a7c10 */ /* 0x010fca00087fe4ff */
[----:B------:R4:W-:Y:S04]  /*80d20*/  STL [R1+0x1980], R26 ;  /* 0x0019801a01007387 */ /* 0x0009e80000100800 */
[----:B------:R-:W2:Y:S01]  /*80d30*/  LDL.LU R34, [R1+0x1a00] ;  /* 0x001a000001227983 */ /* 0x000ea20000300800 */
[----:B-1----:R-:W-:Y:S01]  /*80d40*/  MOV R20, R29 ;  /* 0x0000001d00147202 */ /* 0x002fe20000000f00 */
[----:B------:R-:W-:Y:S02]  /*80d50*/  IMAD.MOV.U32 R21, RZ, RZ, R30 ;  /* 0x000000ffff157224 */ /* 0x000fe400078e001e */
[----:B------:R-:W2:Y:S04]  /*80d60*/  LDL.LU R33, [R1+0x1a68] ;  /* 0x001a680001217983 */ /* 0x000ea80000300800 */
[----:B---3--:R-:W3:Y:S04]  /*80d70*/  LDL.LU R30, [R1+0x1a70] ;  /* 0x001a7000011e7983 */ /* 0x008ee80000300800 */
[----:B------:R1:W-:Y:S02]  /*80d80*/  LDGSTS.E [R67+0x3d00], desc[UR12][R20.64], P1 ;  /* 0x03d0000014437fae */ /* 0x0003e400089a100c */
[----:B-1----:R-:W-:-:S02]  /*80d90*/  IMAD.MOV.U32 R21, RZ, RZ, R26 ;  /* 0x000000ffff157224 */ /* 0x002fc400078e001a */
[----:B----4-:R-:W4:Y:S01]  /*80da0*/  LDL.LU R26, [R1+0x1a74] ;  /* 0x001a7400011a7983 */ /* 0x010f220000300800 */
        /* <DEDUP_REMOVED lines=32> */
[----:B------:R-:W-:Y:S02]  /*80fb0*/  IADD3 R31, P2, PT, R31, UR16, RZ ;  /* 0x000000101f1f7c10 */ /* 0x000fe4000ff5e0ff */
[----:B------:R-:W-:Y:S01]  /*80fc0*/  IADD3 R32, P3, PT, R32, UR16, RZ ;  /* 0x0000001020207c10 */ /* 0x000fe2000ff7e0ff */
[----:B------:R1:W-:Y:S04]  /*80fd0*/  LDGSTS.E [R67+0x4500], desc[UR12][R20.64], P0 ;  /* 0x0450000014437fae */ /* 0x0003e800081a100c */
[----:B-1----:R-:W2:Y:S04]  /*80fe0*/  LDL.LU R25, [R1+0x1a88] ;  /* 0x001a880001197983 */ /* 0x002ea80000300800 */
[----:B------:R-:W2:Y:S04]  /*80ff0*/  LDL.LU R28, [R1+0x1af0] ;  /* 0x001af000011c7983 */ /* 0x000ea80000300800 */
[----:B------:R-:W2:Y:S04]  /*81000*/  LDL.LU R23, [R1+0x1af8] ;  /* 0x001af80001177983 */ /* 0x000ea80000300800 */
[----:B------:R1:W-:Y:S01]  /*81010*/  STL [R1+0x1a04], R31 ;  /* 0x001a041f01007387 */ /* 0x0003e20000100800 */
[----:B------:R-:W-:-:S02]  /*81020*/  ISETP.NE.U32.AND P1, PT, RZ, UR14, PT ;  /* 0x0000000eff007c0c */ /* 0x000fc4000bf25070 */
[----:B------:R-:W-:Y:S02]  /*81030*/  MOV R20, R31 ;  /* 0x0000001f00147202 */ /* 0x000fe40000000f00 */
[----:B------:R-:W-:-:S05]  /*81040*/  IADD3.X R34, PT, PT, R34, UR6, RZ, P2, !PT ;  /* 0x0000000622227c10 */ /* 0x000fca00097fe4ff */
[----:B------:R4:W-:Y:S04]  /*81050*/  STL [R1+0x1a00], R34 ;  /* 0x001a002201007387 */ /* 0x0009e80000100800 */
[----:B------:R-:W-:Y:S01]  /*81060*/  STL [R1+0x1a6c], R32 ;  /* 0x001a6c2001007387 */ /* 0x000fe20000100800 */
[----:B------:R-:W-:-:S03]  /*81070*/  IMAD.MOV.U32 R21, RZ, RZ, R34 ;  /* 0x000000ffff157224 */ /* 0x000fc600078e0022 */
[----:B-1----:R-:W2:Y:S01]  /*81080*/  LDL.LU R31, [R1+0x1aec] ;  /* 0x001aec00011f7983 */ /* 0x002ea20000300800 */
[----:B------:R-:W-:-:S03]  /*81090*/  IADD3.X R33, PT, PT, R33, UR6, RZ, P3, !PT ;  /* 0x0000000621217c10 */ /* 0x000fc60009ffe4ff */
[----:B------:R1:W-:Y:S04]  /*810a0*/  LDGSTS.E [R67+0x4580], desc[UR12][R20.64], P0 ;  /* 0x0458000014437fae */ /* 0x0003e800081a100c */
[----:B------:R-:W-:Y:S04]  /*810b0*/  STL [R1+0x1a68], R33 ;  /* 0x001a682101007387 */ /* 0x000fe80000100800 */
[----:B----4-:R-:W4:Y:S01]  /*810c0*/  LDL.LU R34, [R1+0x1af4] ;  /* 0x001af40001227983 */ /* 0x010f220000300800 */
[----:B------:R-:W-:Y:S02]  /*810d0*/  IADD3 R26, P0, PT, R26, UR16, RZ ;  /* 0x000000101a1a7c10 */ /* 0x000fe4000ff1e0ff */
[----:B-1----:R-:W-:Y:S01]  /*810e0*/  MOV R20, R32 ;  /* 0x0000002000147202 */ /* 0x002fe20000000f00 */
[----:B------:R-:W-:Y:S01]  /*810f0*/  IMAD.MOV.U32 R21, RZ, RZ, R33 ;  /* 0x000000ffff157224 */ /* 0x000fe200078e0021 */
[----:B---3--:R-:W-:-:S02]  /*81100*/  IADD3.X R30, PT, PT, R30, UR6, RZ, P0, !PT ;  /* 0x000000061e1e7c10 */ /* 0x008fc400087fe4ff */
[----:B------:R-:W-:Y:S01]  /*81110*/  IADD3 R24, P2, PT, R24, UR16, RZ ;  /* 0x0000001018187c10 */ /* 0x000fe2000ff5e0ff */
[----:B------:R1:W-:Y:S04]  /*81120*/  STL [R1+0x1a74], R26 ;  /* 0x001a741a01007387 */ /* 0x0003e80000100800 */
[----:B------:R3:W-:Y:S04]  /*81130*/  LDGSTS.E [R67+0x4c00], desc[UR12][R20.64], P1 ;  /* 0x04c0000014437fae */ /* 0x0007e800089a100c */
[----:B------:R-:W-:Y:S01]  /*81140*/  STL [R1+0x1a70], R30 ;  /* 0x001a701e01007387 */ /* 0x000fe20000100800 */
[----:B------:R-:W-:-:S03]  /*81150*/  IADD3.X R29, PT, PT, R29, UR6, RZ, P2, !PT ;  /* 0x000000061d1d7c10 */ /* 0x000fc600097fe4ff */
[----:B------:R-:W-:Y:S01]  /*81160*/  STL [R1+0x1a80], R24 ;  /* 0x001a801801007387 */ /* 0x000fe20000100800 */
[----:B---3--:R-:W-:-:S03]  /*81170*/  MOV R20, R26 ;  /* 0x0000001a00147202 */ /* 0x008fc60000000f00 */
[----:B-1----:R-:W3:Y:S04]  /*81180*/  LDL.LU R26, [R1+0x1b00] ;  /* 0x001b0000011a7983 */ /* 0x002ee80000300800 */
[----:B------:R1:W-:Y:S04]  /*81190*/  STL [R1+0x1a78], R29 ;  /* 0x001a781d01007387 */ /* 0x0003e80000100800 */
[----:B------:R-:W3:Y:S01]  /*811a0*/  LDL.LU R33, [R1+0x1afc] ;  /* 0x001afc0001217983 */ /* 0x000ee20000300800 */
[----:B------:R-:W-:-:S03]  /*811b0*/  IMAD.MOV.U32 R21, RZ, RZ, R30 ;  /* 0x000000ffff157224 */ /* 0x000fc600078e001e */
[----:B------:R-:W3:Y:S04]  /*811c0*/  LDL.LU R32, [R1+0x1b04] ;  /* 0x001b040001207983 */ /* 0x000ee80000300800 */
[----:B------:R1:W-:Y:S01]  /*811d0*/  LDGSTS.E [R67+0x4c80], desc[UR12][R20.64], P1 ;  /* 0x04c8000014437fae */ /* 0x0003e200089a100c */
[----:B------:R-:W-:Y:S01]  /*811e0*/  UISETP.GT.AND UP1, UPT, UR18, 0x2a, UPT ;  /* 0x0000002a1200788c */ /* 0x000fe2000bf24270 */
[----:B-1----:R-:W-:Y:S01]  /*811f0*/  MOV R20, R24 ;  /* 0x0000001800147202 */ /* 0x002fe20000000f00 */
[----:B------:R-:W-:Y:S02]  /*81200*/  IMAD.MOV.U32 R21, RZ, RZ, R29 ;  /* 0x000000ffff157224 */ /* 0x000fe400078e001d */
[----:B------:R-:W3:Y:S04]  /*81210*/  LDL.LU R29, [R1+0x1b08] ;  /* 0x001b0800011d7983 */ /* 0x000ee80000300800 */
[----:B------:R1:W-:Y:S04]  /*81220*/  LDGSTS.E [R67+0x4d00], desc[UR12][R20.64], P1 ;  /* 0x04d0000014437fae */ /* 0x0003e800089a100c */
[----:B------:R-:W3:Y:S04]  /*81230*/  LDL.LU R30, [R1+0x1b6c] ;  /* 0x001b6c00011e7983 */ /* 0x000ee80000300800 */
[----:B------:R-:W3:Y:S01]  /*81240*/  LDL.LU R24, [R1+0x1b70] ;  /* 0x001b700001187983 */ /* 0x000ee20000300800 */
        /* <DEDUP_REMOVED lines=13> */
[----:B-1----:R-:W2:Y:S01]  /*81320*/  LDL.LU R27, [R1+0x1b80] ;  /* 0x001b8000011b7983 */ /* 0x002ea20000300800 */
[----:B------:R-:W-:-:S03]  /*81330*/  IADD3.X R31, PT, PT, R31, UR6, RZ, P1, !PT ;  /* 0x000000061f1f7c10 */ /* 0x000fc60008ffe4ff */
[----:B------:R-:W-:Y:S04]  /*81340*/  STL [R1+0x1af0], R28 ;  /* 0x001af01c01007387 */ /* 0x000fe80000100800 */
[----:B------:R1:W-:Y:S01]  /*81350*/  STL [R1+0x1aec], R31 ;  /* 0x001aec1f01007387 */ /* 0x0003e20000100800 */
[----:B------:R-:W-:-:S03]  /*81360*/  IMAD.MOV.U32 R21, RZ, RZ, R31 ;  /* 0x000000ffff157224 */ /* 0x000fc600078e001f */
[----:B------:R1:W-:Y:S01]  /*81370*/  STL [R1+0x1af8], R23 ;  /* 0x001af81701007387 */ /* 0x0003e20000100800 */
[----:B------:R-:W-:Y:S02]  /*81380*/  MOV R20, R28 ;  /* 0x0000001c00147202 */ /* 0x000fe40000000f00 */
[----:B----4-:R-:W-:-:S03]  /*81390*/  IADD3.X R34, PT, PT, R34, UR6, RZ, P2, !PT ;  /* 0x0000000622227c10 */ /* 0x010fc600097fe4ff */
[----:B------:R4:W-:Y:S04]  /*813a0*/  LDGSTS.E [R67+0x5400], desc[UR12][R20.64], P0 ;  /* 0x0540000014437fae */ /* 0x0009e800081a100c */
[----:B-1----:R-:W2:Y:S04]  /*813b0*/  LDL.LU R31, [R1+0x1b74] ;  /* 0x001b7400011f7983 */ /* 0x002ea80000300800 */
[----:B------:R-:W-:Y:S04]  /*813c0*/  STL [R1+0x1af4], R34 ;  /* 0x001af42201007387 */ /* 0x000fe80000100800 */
[----:B------:R-:W2:Y:S01]  /*813d0*/  LDL.LU R28, [R1+0x1b7c] ;  /* 0x001b7c00011c7983 */ /* 0x000ea20000300800 */
[----:B----4-:R-:W-:Y:S01]  /*813e0*/  MOV R20, R23 ;  /* 0x0000001700147202 */ /* 0x010fe20000000f00 */
[----:B------:R-:W-:-:S02]  /*813f0*/  IMAD.MOV.U32 R21, RZ, RZ, R34 ;  /* 0x000000ffff157224 */ /* 0x000fc400078e0022 */
[----:B------:R-:W4:Y:S04]  /*81400*/  LDL.LU R23, [R1+0x1b88] ;  /* 0x001b880001177983 */ /* 0x000f280000300800 */
[----:B------:R1:W-:Y:S01]  /*81410*/  LDGSTS.E [R67+0x5480], desc[UR12][R20.64], P0 ;  /* 0x0548000014437fae */ /* 0x0003e200081a100c */
[----:B---3--:R-:W-:-:S04]  /*81420*/  IADD3 R26, P1, PT, R26, UR16, RZ ;  /* 0x000000101a1a7c10 */ /* 0x008fc8000ff3e0ff */
[----:B------:R-:W-:Y:S01]  /*81430*/  IADD3.X R33, PT, PT, R33, UR6, RZ, P1, !PT ;  /* 0x0000000621217c10 */ /* 0x000fe20008ffe4ff */
[----:B------:R3:W-:Y:S01]  /*81440*/  STL [R1+0x1b00], R26 ;  /* 0x001b001a01007387 */ /* 0x0007e20000100800 */
[----:B-1----:R-:W-:-:S03]  /*81450*/  MOV R20, R26 ;  /* 0x0000001a00147202 */ /* 0x002fc60000000f00 */
[----:B------:R-:W-:Y:S04]  /*81460*/  STL [R1+0x1afc], R33 ;  /* 0x001afc2101007387 */ /* 0x000fe80000100800 */
[----:B---3--:R-:W3:Y:S01]  /*81470*/  LDL.LU R26, [R1+0x1b84] ;  /* 0x001b8400011a7983 */ /* 0x008ee20000300800 */
        /* <DEDUP_REMOVED lines=15> */
[----:B------:R-:W3:Y:S04]  /*81570*/  LDL.LU R35, [R1+0x1bf0] ;  /* 0x001bf00001237983 */ /* 0x000ee80000300800 */
[----:B------:R1:W-:Y:S04]  /*81580*/  STL [R1+0x1b6c], R30 ;  /* 0x001b6c1e01007387 */ /* 0x0003e80000100800 */
[----:B------:R-:W3:Y:S04]  /*81590*/  LDL.LU R29, [R1+0x1bf8] ;  /* 0x001bf800011d7983 */ /* 0x000ee80000300800 */
[----:B------:R1:W-:Y:S04]  /*815a0*/  LDGSTS.E [R67+0x5580], desc[UR12][R20.64], P0 ;  /* 0x0558000014437fae */ /* 0x0003e800081a100c */
[----:B------:R-:W3:Y:S01]  /*815b0*/  LDL.LU R36, [R1+0x1bec] ;  /* 0x001bec0001247983 */ /* 0x000ee20000300800 */
[----:B-1----:R-:W-:Y:S01]  /*815c0*/  MOV R20, R24 ;  /* 0x0000001800147202 */ /* 0x002fe20000000f00 */
[----:B------:R-:W-:-:S02]  /*815d0*/  IMAD.MOV.U32 R21, RZ, RZ, R30 ;  /* 0x000000ffff157224 */ /* 0x000fc400078e001e */
[----:B------:R-:W3:Y:S04]  /*815e0*/  LDL.LU R30, [R1+0x1bf4] ;  /* 0x001bf400011e7983 */ /* 0x000ee80000300800 */
[----:B------:R-:W3:Y:S04]  /*815f0*/  LDL.LU R24, [R1+0x1c00] ;  /* 0x001c000001187983 */ /* 0x000ee80000300800 */
        /* <DEDUP_REMOVED lines=10> */
[----:B----4-:R-:W-:Y:S01]  /*816a0*/  IADD3 R23, P0, PT, R23, UR16, RZ ;  /* 0x0000001017177c10 */ /* 0x010fe2000ff1e0ff */
[----:B------:R-:W-:-:S02]  /*816b0*/  IMAD.MOV.U32 R21, RZ, RZ, R31 ;  /* 0x000000ffff157224 */ /* 0x000fc400078e001f */
[----:B------:R4:W-:Y:S04]  /*816c0*/  STL [R1+0x1b7c], R28 ;  /* 0x001b7c1c01007387 */ /* 0x0009e80000100800 */
[----:B-1----:R-:W2:Y:S04]  /*816d0*/  LDL.LU R31, [R1+0x1c08] ;  /* 0x001c0800011f7983 */ /* 0x002ea80000300800 */
[----:B------:R-:W2:Y:S04]  /*816e0*/  LDL.LU R32, [R1+0x1c70] ;  /* 0x001c700001207983 */ /* 0x000ea80000300800 */
[----:B------:R-:W-:Y:S04]  /*816f0*/  STL [R1+0x1b88], R23 ;  /* 0x001b881701007387 */ /* 0x000fe80000100800 */
[----:B------:R1:W-:Y:S01]  /*81700*/  LDGSTS.E [R67+0x5c80], desc[UR12][R20.64], P1 ;  /* 0x05c8000014437fae */ /* 0x0003e200089a100c */
[----:B---3--:R-:W-:-:S05]  /*81710*/  IADD3.X R26, PT, PT, R26, UR6, RZ, P0, !PT ;  /* 0x000000061a1a7c10 */ /* 0x008fca00087fe4ff */
[----:B------:R3:W-:Y:S04]  /*81720*/  STL [R1+0x1b84], R26 ;  /* 0x001b841a01007387 */ /* 0x0007e80000100800 */
[----:B------:R-:W2:Y:S01]  /*81730*/  LDL.LU R34, [R1+0x1c04] ;  /* 0x001c040001227983 */ /* 0x000ea20000300800 */
[----:B-1----:R-:W-:Y:S01]  /*81740*/  MOV R20, R27 ;  /* 0x0000001b00147202 */ /* 0x002fe20000000f00 */
[----:B------:R-:W-:Y:S02]  /*81750*/  IMAD.MOV.U32 R21, RZ, RZ, R28 ;  /* 0x000000ffff157224 */ /* 0x000fe400078e001c */
[----:B------:R-:W2:Y:S04]  /*81760*/  LDL.LU R33, [R1+0x1c6c] ;  /* 0x001c6c0001217983 */ /* 0x000ea80000300800 */
[----:B----4-:R-:W4:Y:S04]  /*81770*/  LDL.LU R28, [R1+0x1c74] ;  /* 0x001c7400011c7983 */ /* 0x010f280000300800 */
[----:B------:R1:W-:Y:S02]  /*81780*/  LDGSTS.E [R67+0x5d00], desc[UR12][R20.64], P1 ;  /* 0x05d0000014437fae */ /* 0x0003e400089a100c */
[----:B-1----:R-:W-:-:S02]  /*81790*/  IMAD.MOV.U32 R21, RZ, RZ, R26 ;  /* 0x000000ffff157224 */ /* 0x002fc400078e001a */
[----:B---3--:R-:W3:Y:S01]  /*817a0*/  LDL.LU R26, [R1+0x1c78] ;  /* 0x001c7800011a7983 */ /* 0x008ee20000300800 */
        /* <DEDUP_REMOVED lines=49> */
[----:B---3--:R-:W3:Y:S01]  /*81ac0*/  LDL.LU R34, [R1+0x1cf4] ;  /* 0x001cf40001227983 */ /* 0x008ee20000300800 */
[----:B------:R-:W-:Y:S02]  /*81ad0*/  IADD3 R26, P0, PT, R26, UR16, RZ ;  /* 0x000000101a1a7c10 */ /* 0x000fe4000ff1e0ff */
[----:B-1----:R-:W-:Y:S01]  /*81ae0*/  MOV R20, R32 ;  /* 0x0000002000147202 */ /* 0x002fe20000000f00 */
[----:B------:R-:W-:Y:S01]  /*81af0*/  IMAD.MOV.U32 R21, RZ, RZ, R33 ;  /* 0x000000ffff157224 */ /* 0x000fe200078e0021 */
[----:B----4-:R-:W-:-:S02]  /*81b00*/  IADD3.X R28, PT, PT, R28, UR6, RZ, P0, !PT ;  /* 0x000000061c1c7c10 */ /* 0x010fc400087fe4ff */
[----:B------:R-:W-:Y:S01]  /*81b10*/  IADD3 R23, P2, PT, R23, UR16, RZ ;  /* 0x0000001017177c10 */ /* 0x000fe2000ff5e0ff */
[----:B------:R1:W-:Y:S04]  /*81b20*/  STL [R1+0x1c78], R26 ;  /* 0x001c781a01007387 */ /* 0x0003e80000100800 */
[----:B------:R4:W-:Y:S04]  /*81b30*/  LDGSTS.E [R67+0x6c00], desc[UR12][R20.64], P1 ;  /* 0x06c0000014437fae */ /* 0x0009e800089a100c */
[----:B------:R-:W-:Y:S01]  /*81b40*/  STL [R1+0x1c74], R28 ;  /* 0x001c741c01007387 */ /* 0x000fe20000100800 */
[----:B------:R-:W-:-:S03]  /*81b50*/  IADD3.X R27, PT, PT, R27, UR6, RZ, P2, !PT ;  /* 0x000000061b1b7c10 */ /* 0x000fc600097fe4ff */
[----:B------:R-:W-:Y:S01]  /*81b60*/  STL [R1+0x1c80], R23 ;  /* 0x001c801701007387 */ /* 0x000fe20000100800 */
[----:B----4-:R-:W-:-:S03]  /*81b70*/  MOV R20, R26 ;  /* 0x0000001a00147202 */ /* 0x010fc60000000f00 */
        /* <DEDUP_REMOVED lines=398> */
[----:B------:R-:W-:Y:S04]  /*83460*/  STL [R1+0x2174], R31 ;  /* 0x0021741f01007387 */ /* 0x000fe80000100800 */
[----:B------:R1:W-:Y:S04]  /*83470*/  STL [R1+0x2180], R29 ;  /* 0x0021801d01007387 */ /* 0x0003e80000100800 */
[----:B--2---:R-:W2:Y:S01]  /*83480*/  LDL.LU R25, [R1+0x21fc] ;  /* 0x0021fc0001197983 */ /* 0x004ea20000300800 */
[----:B------:R-:W-:Y:S01]  /*83490*/  IMAD.MOV.U32 R21, RZ, RZ, R31 ;  /* 0x000000ffff157224 */ /* 0x000fe200078e001f */
[----:B------:R-:W-:-:S02]  /*834a0*/  IADD3.X R30, PT, PT, R30, UR6, RZ, P2, !PT ;  /* 0x000000061e1e7c10 */ /* 0x000fc400097fe4ff */
[----:B---3--:R-:W-:Y:S02]  /*834b0*/  IADD3 R24, P0, PT, R24, UR16, RZ ;  /* 0x0000001018187c10 */ /* 0x008fe4000ff1e0ff */
[----:B------:R3:W-:Y:S04]  /*834c0*/  LDGSTS.E [R67+0xbc80], desc[UR12][R20.64], P1 ;  /* 0x0bc8000014437fae */ /* 0x0007e800089a100c */
[----:B------:R-:W-:Y:S01]  /*834d0*/  STL [R1+0x217c], R30 ;  /* 0x00217c1e01007387 */ /* 0x000fe20000100800 */
[----:B---3--:R-:W-:-:S03]  /*834e0*/  MOV R20, R29 ;  /* 0x0000001d00147202 */ /* 0x008fc60000000f00 */
[----:B-1----:R-:W3:Y:S04]  /*834f0*/  LDL.LU R29, [R1+0x2208] ;  /* 0x00220800011d7983 */ /* 0x002ee80000300800 */
[----:B------:R-:W3:Y:S04]  /*83500*/  LDL.LU R32, [R1+0x2270] ;  /* 0x0022700001207983 */ /* 0x000ee80000300800 */
[----:B------:R-:W-:Y:S01]  /*83510*/  STL [R1+0x2188], R24 ;  /* 0x0021881801007387 */ /* 0x000fe20000100800 */
[----:B----4-:R-:W-:-:S05]  /*83520*/  IADD3.X R26, PT, PT, R26, UR6, RZ, P0, !PT ;  /* 0x000000061a1a7c10 */ /* 0x010fca00087fe4ff */
[----:B------:R1:W-:Y:S04]  /*83530*/  STL [R1+0x2184], R26 ;  /* 0x0021841a01007387 */ /* 0x0003e80000100800 */
[----:B------:R-:W4:Y:S01]  /*83540*/  LDL.LU R34, [R1+0x2204] ;  /* 0x0022040001227983 */ /* 0x000f220000300800 */
[----:B------:R-:W-:-:S03]  /*83550*/  IMAD.MOV.U32 R21, RZ, RZ, R30 ;  /* 0x000000ffff157224 */ /* 0x000fc600078e001e */
[----:B------:R-:W4:Y:S04]  /*83560*/  LDL.LU R33, [R1+0x226c] ;  /* 0x00226c0001217983 */ /* 0x000f280000300800 */
[----:B------:R-:W4:Y:S04]  /*83570*/  LDL.LU R31, [R1+0x2274] ;  /* 0x00227400011f7983 */ /* 0x000f280000300800 */
[----:B------:R1:W-:Y:S02]  /*83580*/  LDGSTS.E [R67+0xbd00], desc[UR12][R20.64], P1 ;  /* 0x0bd0000014437fae */ /* 0x0003e400089a100c */
[----:B-1----:R-:W-:-:S02]  /*83590*/  IMAD.MOV.U32 R21, RZ, RZ, R26 ;  /* 0x000000ffff157224 */ /* 0x002fc400078e001a */
[----:B------:R-:W4:Y:S01]  /*835a0*/  LDL.LU R26, [R1+0x2278] ;  /* 0x00227800011a7983 */ /* 0x000f220000300800 */
        /* <DEDUP_REMOVED lines=31> */
[----:B------:R-:W2:Y:S04]  /*837a0*/  LDL.LU R27, [R1+0x2284] ;  /* 0x00228400011b7983 */ /* 0x000ea80000300800 */
[----:B------:R3:W-:Y:S04]  /*837b0*/  LDGSTS.E [R67+0xc500], desc[UR12][R20.64], P0 ;  /* 0x0c50000014437fae */ /* 0x0007e800081a100c */
[----:B-1----:R-:W2:Y:S04]  /*837c0*/  LDL.LU R25, [R1+0x2288] ;  /* 0x0022880001197983 */ /* 0x002ea80000300800 */
[----:B------:R-:W2:Y:S04]  /*837d0*/  LDL.LU R28, [R1+0x22f0] ;  /* 0x0022f000011c7983 */ /* 0x000ea80000300800 */
[----:B------:R-:W2:Y:S01]  /*837e0*/  LDL.LU R23, [R1+0x22f8] ;  /* 0x0022f80001177983 */ /* 0x000ea20000300800 */
[----:B---3--:R-:W-:-:S02]  /*837f0*/  IADD3 R29, P2, PT, R29, UR16, RZ ;  /* 0x000000101d1d7c10 */ /* 0x008fc4000ff5e0ff */
[----:B------:R-:W-:-:S03]  /*83800*/  IADD3 R32, P3, PT, R32, UR16, RZ ;  /* 0x0000001020207c10 */ /* 0x000fc6000ff7e0ff */
[----:B------:R1:W-:Y:S01]  /*83810*/  STL [R1+0x2208], R29 ;  /* 0x0022081d01007387 */ /* 0x0003e20000100800 */
[----:B------:R-:W-:Y:S02]  /*83820*/  MOV R20, R29 ;  /* 0x0000001d00147202 */ /* 0x000fe40000000f00 */
[----:B----4-:R-:W-:Y:S02]  /*83830*/  IADD3.X R34, PT, PT, R34, UR6, RZ, P2, !PT ;  /* 0x0000000622227c10 */ /* 0x010fe400097fe4ff */
[----:B------:R-:W-:-:S03]  /*83840*/  ISETP.NE.U32.AND P1, PT, RZ, UR14, PT ;  /* 0x0000000eff007c0c */ /* 0x000fc6000bf25070 */
[----:B------:R3:W-:Y:S04]  /*83850*/  STL [R1+0x2204], R34 ;  /* 0x0022042201007387 */ /* 0x0007e80000100800 */
[----:B------:R-:W-:Y:S01]  /*83860*/  STL [R1+0x2270], R32 ;  /* 0x0022702001007387 */ /* 0x000fe20000100800 */
[----:B------:R-:W-:-:S03]  /*83870*/  IMAD.MOV.U32 R21, RZ, RZ, R34 ;  /* 0x000000ffff157224 */ /* 0x000fc600078e0022 */
[----:B-1----:R-:W4:Y:S01]  /*83880*/  LDL.LU R29, [R1+0x22ec] ;  /* 0x0022ec00011d7983 */ /* 0x002f220000300800 */
[----:B------:R-:W-:-:S03]  /*83890*/  IADD3.X R33, PT, PT, R33, UR6, RZ, P3, !PT ;  /* 0x0000000621217c10 */ /* 0x000fc60009ffe4ff */
[----:B------:R1:W-:Y:S01]  /*838a0*/  LDGSTS.E [R67+0xc580], desc[UR12][R20.64], P0 ;  /* 0x0c58000014437fae */ /* 0x0003e200081a100c */
[----:B------:R-:W-:-:S03]  /*838b0*/  IADD3 R26, P0, PT, R26, UR16, RZ ;  /* 0x000000101a1a7c10 */ /* 0x000fc6000ff1e0ff */
[----:B------:R-:W-:Y:S04]  /*838c0*/  STL [R1+0x226c], R33 ;  /* 0x00226c2101007387 */ /* 0x000fe80000100800 */
[----:B---3--:R-:W3:Y:S01]  /*838d0*/  LDL.LU R34, [R1+0x22f4] ;  /* 0x0022f40001227983 */ /* 0x008ee20000300800 */
[----:B------:R-:W-:Y:S02]  /*838e0*/  IADD3 R24, P2, PT, R24, UR16, RZ ;  /* 0x0000001018187c10 */ /* 0x000fe4000ff5e0ff */
[----:B------:R-:W-:Y:S02]  /*838f0*/  IADD3.X R31, PT, PT, R31, UR6, RZ, P0, !PT ;  /* 0x000000061f1f7c10 */ /* 0x000fe400087fe4ff */
[----:B-1----:R-:W-:Y:S01]  /*83900*/  MOV R20, R32 ;  /* 0x0000002000147202 */ /* 0x002fe20000000f00 */
[----:B------:R-:W-:Y:S01]  /*83910*/  IMAD.MOV.U32 R21, RZ, RZ, R33 ;  /* 0x000000ffff157224 */ /* 0x000fe200078e0021 */
[----:B------:R1:W-:Y:S01]  /*83920*/  STL [R1+0x2278], R26 ;  /* 0x0022781a01007387 */ /* 0x0003e20000100800 */
[----:B------:R-:W-:-:S03]  /*83930*/  IADD3.X R30, PT, PT, R30, UR6, RZ, P2, !PT ;  /* 0x000000061e1e7c10 */ /* 0x000fc600097fe4ff */
[----:B------:R1:W-:Y:S04]  /*83940*/  STL [R1+0x2274], R31 ;  /* 0x0022741f01007387 */ /* 0x0003e80000100800 */
[----:B------:R-:W-:Y:S04]  /*83950*/  STL [R1+0x2280], R24 ;  /* 0x0022801801007387 */ /* 0x000fe80000100800 */
[----:B------:R1:W-:Y:S02]  /*83960*/  LDGSTS.E [R67+0xcc00], desc[UR12][R20.64], P1 ;  /* 0x0cc0000014437fae */ /* 0x0003e400089a100c */
[----:B-1----:R-:W-:-:S02]  /*83970*/  MOV R20, R26 ;  /* 0x0000001a00147202 */ /* 0x002fc40000000f00 */
[----:B------:R-:W3:Y:S04]  /*83980*/  LDL.LU R26, [R1+0x2300] ;  /* 0x00230000011a7983 */ /* 0x000ee80000300800 */
[----:B------:R1:W-:Y:S04]  /*83990*/  STL [R1+0x227c], R30 ;  /* 0x00227c1e01007387 */ /* 0x0003e80000100800 */
[----:B------:R-:W3:Y:S01]  /*839a0*/  LDL.LU R33, [R1+0x22fc] ;  /* 0x0022fc0001217983 */ /* 0x000ee20000300800 */
[----:B------:R-:W-:-:S03]  /*839b0*/  IMAD.MOV.U32 R21, RZ, RZ, R31 ;  /* 0x000000ffff157224 */ /* 0x000fc600078e001f */
[----:B------:R-:W3:Y:S04]  /*839c0*/  LDL.LU R32, [R1+0x2304] ;  /* 0x0023040001207983 */ /* 0x000ee80000300800 */
[----:B------:R-:W3:Y:S04]  /*839d0*/  LDL.LU R31, [R1+0x2308] ;  /* 0x00230800011f7983 */ /* 0x000ee80000300800 */
[----:B------:R1:W-:Y:S01]  /*839e0*/  LDGSTS.E [R67+0xcc80], desc[UR12][R20.64], P1 ;  /* 0x0cc8000014437fae */ /* 0x0003e200089a100c */
[----:B------:R-:W-:Y:S01]  /*839f0*/  UISETP.GT.AND UP1, UPT, UR18, 0x6a, UPT ;  /* 0x0000006a1200788c */ /* 0x000fe2000bf24270 */
[----:B-1----:R-:W-:Y:S01]  /*83a00*/  MOV R20, R24 ;  /* 0x0000001800147202 */ /* 0x002fe20000000f00 */
[----:B------:R-:W-:-:S02]  /*83a10*/  IMAD.MOV.U32 R21, RZ, RZ, R30 ;  /* 0x000000ffff157224 */ /* 0x000fc400078e001e */
[----:B------:R-:W3:Y:S04]  /*83a20*/  LDL.LU R30, [R1+0x236c] ;  /* 0x00236c00011e7983 */ /* 0x000ee80000300800 */
[----:B------:R1:W-:Y:S04]  /*83a30*/  LDGSTS.E [R67+0xcd00], desc[UR12][R20.64], P1 ;  /* 0x0cd0000014437fae */ /* 0x0003e800089a100c */
        /* <DEDUP_REMOVED lines=15> */
[----:B----4-:R-:W-:-:S03]  /*83b30*/  IADD3.X R29, PT, PT, R29, UR6, RZ, P1, !PT ;  /* 0x000000061d1d7c10 */ /* 0x010fc60008ffe4ff */
        /* <DEDUP_REMOVED lines=12> */
[----:B----4-:R-:W3:Y:S04]  /*83c00*/  LDL.LU R23, [R1+0x2388] ;  /* 0x0023880001177983 */ /* 0x010ee80000300800 */
[----:B------:R1:W-:Y:S01]  /*83c10*/  LDGSTS.E [R67+0xd480], desc[UR12][R20.64], P0 ;  /* 0x0d48000014437fae */ /* 0x0003e200081a100c */
[----:B------:R-:W-:-:S04]  /*83c20*/  IADD3 R26, P1, PT, R26, UR16, RZ ;  /* 0x000000101a1a7c10 */ /* 0x000fc8000ff3e0ff */
[----:B------:R-:W-:Y:S01]  /*83c30*/  IADD3.X R33, PT, PT, R33, UR6, RZ, P1, !PT ;  /* 0x0000000621217c10 */ /* 0x000fe20008ffe4ff */
[----:B------:R4:W-:Y:S01]  /*83c40*/  STL [R1+0x2300], R26 ;  /* 0x0023001a01007387 */ /* 0x0009e20000100800 */
[----:B-1----:R-:W-:-:S03]  /*83c50*/  MOV R20, R26 ;  /* 0x0000001a00147202 */ /* 0x002fc60000000f00 */
[----:B------:R-:W-:Y:S04]  /*83c60*/  STL [R1+0x22fc], R33 ;  /* 0x0022fc2101007387 */ /* 0x000fe80000100800 */
[----:B----4-:R-:W4:Y:S01]  /*83c70*/  LDL.LU R26, [R1+0x2384] ;  /* 0x00238400011a7983 */ /* 0x010f220000300800 */
[----:B------:R-:W-:Y:S01]  /*83c80*/  UISETP.GT.AND UP1, UPT, UR18, 0x6e, UPT ;  /* 0x0000006e1200788c */ /* 0x000fe2000bf24270 */
[----:B------:R-:W-:Y:S01]  /*83c90*/  IADD3 R31, P2, PT, R31, UR16, RZ ;  /* 0x000000101f1f7c10 */ /* 0x000fe2000ff5e0ff */
[----:B------:R-:W-:Y:S02]  /*83ca0*/  IMAD.MOV.U32 R21, RZ, RZ, R33 ;  /* 0x000000ffff157224 */ /* 0x000fe400078e0021 */
[----:B------:R-:W-:Y:S01]  /*83cb0*/  USEL UR14, URZ, 0x4, !UP1 ;  /* 0x00000004ff0e7887 */ /* 0x000fe2000c800000 */
[----:B------:R-:W-:-:S02]  /*83cc0*/  IADD3.X R32, PT, PT, R32, UR6, RZ, P2, !PT ;  /* 0x0000000620207c10 */ /* 0x000fc400097fe4ff */
[----:B------:R-:W-:Y:S01]  /*83cd0*/  IADD3 R24, P3, PT, R24, UR16, RZ ;  /* 0x0000001018187c10 */ /* 0x000fe2000ff7e0ff */
[----:B------:R-:W-:Y:S01]  /*83ce0*/  USEL UR14, UR14, URZ, !UP0 ;  /* 0x000000ff0e0e7287 */ /* 0x000fe2000c000000 */
[----:B------:R1:W-:Y:S04]  /*83cf0*/  LDGSTS.E [R67+0xd500], desc[UR12][R20.64], P0 ;  /* 0x0d50000014437fae */ /* 0x0003e800081a100c */
[----:B------:R-:W-:Y:S01]  /*83d00*/  STL [R1+0x2308], R31 ;  /* 0x0023081f01007387 */ /* 0x000fe20000100800 */
[----:B------:R-:W-:-:S03]  /*83d10*/  IADD3.X R30, PT, PT, R30, UR6, RZ, P3, !PT ;  /* 0x000000061e1e7c10 */ /* 0x000fc60009ffe4ff */
[----:B------:R1:W-:Y:S04]  /*83d20*/  STL [R1+0x2304], R32 ;  /* 0x0023042001007387 */ /* 0x0003e80000100800 */
[----:B------:R1:W-:Y:S01]  /*83d30*/  STL [R1+0x2370], R24 ;  /* 0x0023701801007387 */ /* 0x0003e20000100800 */
[----:B------:R-:W-:-:S03]  /*83d40*/  ISETP.NE.U32.AND P1, PT, RZ, UR14, PT ;  /* 0x0000000eff007c0c */ /* 0x000fc6000bf25070 */
[----:B------:R-:W4:Y:S04]  /*83d50*/  LDL.LU R35, [R1+0x23f0] ;  /* 0x0023f00001237983 */ /* 0x000f280000300800 */
[----:B------:R-:W-:Y:S01]  /*83d60*/  STL [R1+0x236c], R30 ;  /* 0x00236c1e01007387 */ /* 0x000fe20000100800 */
[----:B-1----:R-:W-:Y:S01]  /*83d70*/  MOV R20, R31 ;  /* 0x0000001f00147202 */ /* 0x002fe20000000f00 */
[----:B------:R-:W-:Y:S02]  /*83d80*/  IMAD.MOV.U32 R21, RZ, RZ, R32 ;  /* 0x000000ffff157224 */ /* 0x000fe400078e0020 */
[----:B------:R-:W4:Y:S04]  /*83d90*/  LDL.LU R32, [R1+0x23f8] ;  /* 0x0023f80001207983 */ /* 0x000f280000300800 */
[----:B------:R1:W-:Y:S04]  /*83da0*/  LDGSTS.E [R67+0xd580], desc[UR12][R20.64], P0 ;  /* 0x0d58000014437fae */ /* 0x0003e800081a100c */
[----:B------:R-:W4:Y:S04]  /*83db0*/  LDL.LU R36, [R1+0x23ec] ;  /* 0x0023ec0001247983 */ /* 0x000f280000300800 */
[----:B------:R-:W4:Y:S01]  /*83dc0*/  LDL.LU R33, [R1+0x23f4] ;  /* 0x0023f40001217983 */ /* 0x000f220000300800 */
[----:B-1----:R-:W-:Y:S01]  /*83dd0*/  MOV R20, R24 ;  /* 0x0000001800147202 */ /* 0x002fe20000000f00 */
[----:B------:R-:W-:-:S02]  /*83de0*/  IMAD.MOV.U32 R21, RZ, RZ, R30 ;  /* 0x000000ffff157224 */ /* 0x000fc400078e001e */
        /* <DEDUP_REMOVED lines=11> */
[----:B---3--:R-:W-:-:S03]  /*83ea0*/  IADD3 R23, P0, PT, R23, UR16, RZ ;  /* 0x0000001017177c10 */ /* 0x008fc6000ff1e0ff */
[----:B------:R3:W-:Y:S01]  /*83eb0*/  STL [R1+0x237c], R28 ;  /* 0x00237c1c01007387 */ /* 0x0007e20000100800 */
[----:B------:R-:W-:-:S03]  /*83ec0*/  IMAD.MOV.U32 R21, RZ, RZ, R29 ;  /* 0x000000ffff157224 */ /* 0x000fc600078e001d */
[----:B------:R-:W2:Y:S04]  /*83ed0*/  LDL.LU R31, [R1+0x2408] ;  /* 0x00240800011f7983 */ /* 0x000ea80000300800 */
[----:B-1----:R-:W2:Y:S04]  /*83ee0*/  LDL.LU R29, [R1+0x2470] ;  /* 0x00247000011d7983 */ /* 0x002ea80000300800 */
[----:B------:R-:W-:Y:S04]  /*83ef0*/  STL [R1+0x2388], R23 ;  /* 0x0023881701007387 */ /* 0x000fe80000100800 */
[----:B------:R1:W-:Y:S01]  /*83f00*/  LDGSTS.E [R67+0xdc80], desc[UR12][R20.64], P1 ;  /* 0x0dc8000014437fae */ /* 0x0003e200089a100c */
[----:B----4-:R-:W-:-:S05]  /*83f10*/  IADD3.X R26, PT, PT, R26, UR6, RZ, P0, !PT ;  /* 0x000000061a1a7c10 */ /* 0x010fca00087fe4ff */
[----:B------:R4:W-:Y:S04]  /*83f20*/  STL [R1+0x2384], R26 ;  /* 0x0023841a01007387 */ /* 0x0009e80000100800 */
[----:B------:R-:W2:Y:S04]  /*83f30*/  LDL.LU R34, [R1+0x2404] ;  /* 0x0024040001227983 */ /* 0x000ea80000300800 */
[----:B------:R-:W2:Y:S01]  /*83f40*/  LDL.LU R30, [R1+0x246c] ;  /* 0x00246c00011e7983 */ /* 0x000ea20000300800 */
[----:B------:R-:W-:Y:S01]  /*83f50*/  UISETP.GT.AND UP1, UPT, UR18, 0x72, UPT ;  /* 0x000000721200788c */ /* 0x000fe2000bf24270 */
[----:B-1----:R-:W-:Y:S01]  /*83f60*/  MOV R20, R27 ;  /* 0x0000001b00147202 */ /* 0x002fe20000000f00 */
[----:B------:R-:W-:-:S02]  /*83f70*/  IMAD.MOV.U32 R21, RZ, RZ, R28 ;  /* 0x000000ffff157224 */ /* 0x000fc400078e001c */
[----:B------:R-:W-:Y:S01]  /*83f80*/  USEL UR14, URZ, 0x4, !UP1 ;  /* 0x00000004ff0e7887 */ /* 0x000fe2000c800000 */
[----:B---3--:R-:W3:Y:S04]  /*83f90*/  LDL.LU R28, [R1+0x2474] ;  /* 0x00247400011c7983 */ /* 0x008ee80000300800 */
[----:B------:R1:W-:Y:S04]  /*83fa0*/  LDGSTS.E [R67+0xdd00], desc[UR12][R20.64], P1 ;  /* 0x0dd0000014437fae */ /* 0x0003e800089a100c */
[----:B------:R-:W3:Y:S01]  /*83fb0*/  LDL.LU R27, [R1+0x2478] ;  /* 0x00247800011b7983 */ /* 0x000ee20000300800 */
[----:B------:R-:W-:Y:S01]  /*83fc0*/  USEL UR14, UR14, URZ, !UP0 ;  /* 0x000000ff0e0e7287 */ /* 0x000fe2000c000000 */
[----:B-1----:R-:W-:Y:S01]  /*83fd0*/  MOV R20, R23 ;  /* 0x0000001700147202 */ /* 0x002fe20000000f00 */
[----:B------:R-:W-:-:S04]  /*83fe0*/  IMAD.MOV.U32 R21, RZ, RZ, R26 ;  /* 0x000000ffff157224 */ /* 0x000fc800078e001a */
[----:B------:R-:W-:Y:S01]  /*83ff0*/  ISETP.NE.U32.AND P0, PT, RZ, UR14, PT ;  /* 0x0000000eff007c0c */ /* 0x000fe2000bf05070 */
[----:B----4-:R-:W4:Y:S04]  /*84000*/  LDL.LU R26, [R1+0x247c] ;  /* 0x00247c00011a7983 */ /* 0x010f280000300800 */
[----:B------:R1:W-:Y:S01]  /*84010*/  LDGSTS.E [R67+0xdd80], desc[UR12][R20.64], P1 ;  /* 0x0dd8000014437fae */ /* 0x0003e200089a100c */
[----:B------:R-:W-:-:S03]  /*84020*/  IADD3 R35, P1, PT, R35, UR16, RZ ;  /* 0x0000001023237c10 */ /* 0x000fc6000ff3e0ff */
[----:B------:R-:W4:Y:S01]  /*84030*/  LDL.LU R23, [R1+0x2480] ;  /* 0x0024800001177983 */ /* 0x000f220000300800 */
[----:B------:R-:W-:Y:S02]  /*84040*/  IADD3 R32, P2, PT, R32, UR16, RZ ;  /* 0x0000001020207c10 */ /* 0x000fe4000ff5e0ff */
[----:B------:R-:W-:Y:S02]  /*84050*/  IADD3.X R36, PT, PT, R36, UR6, RZ, P1, !PT ;  /* 0x0000000624247c10 */ /* 0x000fe40008ffe4ff */
[----:B------:R-:W-:Y:S02]  /*84060*/  IADD3.X R33, PT, PT, R33, UR6, RZ, P2, !PT ;  /* 0x0000000621217c10 */ /* 0x000fe400097fe4ff */
[----:B-1----:R-:W-:Y:S01]  /*84070*/  MOV R20, R35 ;  /* 0x0000002300147202 */ /* 0x002fe20000000f00 */
[----:B------:R-:W-:Y:S01]  /*84080*/  IMAD.MOV.U32 R21, RZ, RZ, R36 ;  /* 0x000000ffff157224 */ /* 0x000fe200078e0024 */
[----:B------:R-:W-:Y:S01]  /*84090*/  IADD3 R24, P1, PT, R24, UR16, RZ ;  /* 0x0000001018187c10 */ /* 0x000fe2000ff3e0ff */
[----:B------:R-:W-:Y:S04]  /*840a0*/  STL [R1+0x23f0], R35 ;  /* 0x0023f02301007387 */ /* 0x000fe80000100800 */
[----:B------:R1:W-:Y:S04]  /*840b0*/  LDGSTS.E [R67+0xe400], desc[UR12][R20.64], P0 ;  /* 0x0e40000014437fae */ /* 0x0003e800081a100c */
[----:B------:R-:W-:Y:S04]  /*840c0*/  STL [R1+0x23ec], R36 ;  /* 0x0023ec2401007387 */ /* 0x000fe80000100800 */
[----:B------:R-:W-:Y:S04]  /*840d0*/  STL [R1+0x23f8], R32 ;  /* 0x0023f82001007387 */ /* 0x000fe80000100800 */
[----:B------:R2:W-:Y:S04]  /*840e0*/  STL [R1+0x23f4], R33 ;  /* 0x0023f42101007387 */ /* 0x0005e80000100800 */
[----:B------:R2:W-:Y:S01]  /*840f0*/  STL [R1+0x2400], R24 ;  /* 0x0024001801007387 */ /* 0x0005e20000100800 */
[----:B-1----:R-:W-:Y:S01]  /*84100*/  MOV R20, R32 ;  /* 0x0000002000147202 */ /* 0x002fe20000000f00 */
[----:B------:R-:W-:-:S05]  /*84110*/  IMAD.MOV.U32 R21, RZ, RZ, R33 ;  /* 0x000000ffff157224 */ /* 0x000fca00078e0021 */
[----:B------:R1:W-:Y:S02]  /*84120*/  LDGSTS.E [R67+0xe480], desc[UR12][R20.64], P0 ;  /* 0x0e48000014437fae */ /* 0x0003e400081a100c */
[----:B-1----:R-:W-:Y:S02]  /*84130*/  MOV R20, R24 ;  /* 0x0000001800147202 */ /* 0x002fe40000000f00 */
[----:B--2---:R-:W-:-:S05]  /*84140*/  IADD3.X R25, PT, PT, R25, UR6, RZ, P1, !PT ;  /* 0x0000000619197c10 */ /* 0x004fca0008ffe4ff */
[----:B------:R1:W-:Y:S04]  /*84150*/  STL [R1+0x23fc], R25 ;  /* 0x0023fc1901007387 */ /* 0x0003e80000100800 */
[----:B------:R-:W2:Y:S04]  /*84160*/  LDL.LU R33, [R1+0x2484] ;  /* 0x0024840001217983 */ /* 0x000ea80000300800 */
[----:B------:R-:W2:Y:S01]  /*84170*/  LDL.LU R24, [R1+0x2488] ;  /* 0x0024880001187983 */ /* 0x000ea20000300800 */
[----:B------:R-:W-:Y:S01]  /*84180*/  IADD3 R31, P2, PT, R31, UR16, RZ ;  /* 0x000000101f1f7c10 */ /* 0x000fe2000ff5e0ff */
[----:B------:R-:W-:Y:S01]  /*84190*/  IMAD.MOV.U32 R21, RZ, RZ, R25 ;  /* 0x000000ffff157224 */ /* 0x000fe200078e0019 */
[----:B------:R-:W-:Y:S01]  /*841a0*/  IADD3 R29, P3, PT, R29, UR16, RZ ;  /* 0x000000101d1d7c10 */ /* 0x000fe2000ff7e0ff */
[----:B------:R-:W2:Y:S04]  /*841b0*/  LDL.LU R32, [R1+0x24f0] ;  /* 0x0024f00001207983 */ /* 0x000ea80000300800 */
[----:B-1----:R-:W2:Y:S04]  /*841c0*/  LDL.LU R25, [R1+0x24f8] ;  /* 0x0024f80001197983 */ /* 0x002ea80000300800 */
[----:B------:R-:W-:Y:S04]  /*841d0*/  STL [R1+0x2408], R31 ;  /* 0x0024081f01007387 */ /* 0x000fe80000100800 */
[----:B------:R1:W-:Y:S01]  /*841e0*/  LDGSTS.E [R67+0xe500], desc[UR12][R20.64], P0 ;  /* 0x0e50000014437fae */ /* 0x0003e200081a100c */
[----:B------:R-:W-:-:S02]  /*841f0*/  IADD3.X R34, PT, PT, R34, UR6, RZ, P2, !PT ;  /* 0x0000000622227c10 */ /* 0x000fc400097fe4ff */
[----:B------:R-:W-:-:S03]  /*84200*/  IADD3.X R30, PT, PT, R30, UR6, RZ, P3, !PT ;  /* 0x000000061e1e7c10 */ /* 0x000fc60009ffe4ff */
[----:B------:R3:W-:Y:S01]  /*84210*/  STL [R1+0x2404], R34 ;  /* 0x0024042201007387 */ /* 0x0007e20000100800 */
[----:B-1----:R-:W-:-:S03]  /*84220*/  IMAD.MOV.U32 R21, RZ, RZ, R34 ;  /* 0x000000ffff157224 */ /* 0x002fc600078e0022 */
[----:B------:R1:W-:Y:S01]  /*84230*/  STL [R1+0x2470], R29 ;  /* 0x0024701d01007387 */ /* 0x0003e20000100800 */
[----:B------:R-:W-:Y:S01]  /*84240*/  MOV R20, R31 ;  /* 0x0000001f00147202 */ /* 0x000fe20000000f00 */
[----:B------:R-:W-:Y:S02]  /*84250*/  UISETP.GT.AND UP1, UPT, UR18, 0x76, UPT ;  /* 0x000000761200788c */ /* 0x000fe4000bf24270 */
[----:B---3--:R-:W3:Y:S04]  /*84260*/  LDL.LU R34, [R1+0x24ec] ;  /* 0x0024ec0001227983 */ /* 0x008ee80000300800 */
[----:B------:R1:W-:Y:S04]  /*84270*/  STL [R1+0x246c], R30 ;  /* 0x00246c1e01007387 */ /* 0x0003e80000100800 */
[----:B------:R-:W3:Y:S01]  /*84280*/  LDL.LU R31, [R1+0x24f4] ;  /* 0x0024f400011f7983 */ /* 0x000ee20000300800 */
[----:B------:R-:W-:-:S03]  /*84290*/  USEL UR14, URZ, 0x4, !UP1 ;  /* 0x00000004ff0e7887 */ /* 0x000fc6000c800000 */
[----:B------:R1:W-:Y:S01]  /*842a0*/  LDGSTS.E [R67+0xe580], desc[UR12][R20.64], P0 ;  /* 0x0e58000014437fae */ /* 0x0003e200081a100c */
[----:B------:R-:W-:Y:S01]  /*842b0*/  USEL UR14, UR14, URZ, !UP0 ;  /* 0x000000ff0e0e7287 */ /* 0x000fe2000c000000 */
[----:B------:R-:W-:-:S05]  /*842c0*/  IADD3 R27, P0, PT, R27, UR16, RZ ;  /* 0x000000101b1b7c10 */ /* 0x000fca000ff1e0ff */
[----:B------:R-:W-:Y:S02]  /*842d0*/  ISETP.NE.U32.AND P1, PT, RZ, UR14, PT ;  /* 0x0000000eff007c0c */ /* 0x000fe4000bf25070 */
[----:B------:R-:W-:Y:S02]  /*842e0*/  IADD3.X R28, PT, PT, R28, UR6, RZ, P0, !PT ;  /* 0x000000061c1c7c10 */ /* 0x000fe400087fe4ff */
[----:B----4-:R-:W-:Y:S02]  /*842f0*/  IADD3 R23, P2, PT, R23, UR16, RZ ;  /* 0x0000001017177c10 */ /* 0x010fe4000ff5e0ff */
[----:B-1----:R-:W-:Y:S01]  /*84300*/  MOV R20, R29 ;  /* 0x0000001d00147202 */ /* 0x002fe20000000f00 */
[----:B------:R-:W-:Y:S01]  /*84310*/  IMAD.MOV.U32 R21, RZ, RZ, R30 ;  /* 0x000000ffff157224 */ /* 0x000fe200078e001e */
[----:B------:R-:W-:Y:S01]  /*84320*/  STL [R1+0x2478], R27 ;  /* 0x0024781b01007387 */ /* 0x000fe20000100800 */
[----:B------:R-:W-:-:S03]  /*84330*/  IADD3.X R26, PT, PT, R26, UR6, RZ, P2, !PT ;  /* 0x000000061a1a7c10 */ /* 0x000fc600097fe4ff */
[----:B------:R1:W-:Y:S04]  /*84340*/  STL [R1+0x2474], R28 ;  /* 0x0024741c01007387 */ /* 0x0003e80000100800 */
[----:B------:R-:W-:Y:S04]  /*84350*/  STL [R1+0x2480], R23 ;  /* 0x0024801701007387 */ /* 0x000fe80000100800 */
[----:B------:R-:W4:Y:S04]  /*84360*/  LDL.LU R29, [R1+0x2500] ;  /* 0x00250000011d7983 */ /* 0x000f280000300800 */
[----:B------:R1:W-:Y:S04]  /*84370*/  STL [R1+0x247c], R26 ;  /* 0x00247c1a01007387 */ /* 0x0003e80000100800 */
[----:B------:R-:W4:Y:S04]  /*84380*/  LDL.LU R30, [R1+0x24fc] ;  /* 0x0024fc00011e7983 */ /* 0x000f280000300800 */
[----:B------:R1:W-:Y:S02]  /*84390*/  LDGSTS.E [R67+0xec00], desc[UR12][R20.64], P1 ;  /* 0x0ec0000014437fae */ /* 0x0003e400089a100c */
[----:B-1----:R-:W-:Y:S01]  /*843a0*/  MOV R20, R27 ;  /* 0x0000001b00147202 */ /* 0x002fe20000000f00 */
[----:B------:R-:W-:-:S02]  /*843b0*/  IMAD.MOV.U32 R21, RZ, RZ, R28 ;  /* 0x000000ffff157224 */ /* 0x000fc400078e001c */
[----:B------:R-:W4:Y:S04]  /*843c0*/  LDL.LU R28, [R1+0x2504] ;  /* 0x00250400011c7983 */ /* 0x000f280000300800 */
[----:B------:R-:W4:Y:S04]  /*843d0*/  LDL.LU R27, [R1+0x2508] ;  /* 0x00250800011b7983 */ /* 0x000f280000300800 */
[----:B------:R1:W-:Y:S01]  /*843e0*/  LDGSTS.E [R67+0xec80], desc[UR12][R20.64], P1 ;  /* 0x0ec8000014437fae */ /* 0x0003e200089a100c */
[----:B------:R-:W-:Y:S01]  /*843f0*/  UISETP.GT.AND UP1, UPT, UR18, 0x7a, UPT ;  /* 0x0000007a1200788c */ /* 0x000fe2000bf24270 */
[----:B-1----:R-:W-:Y:S01]  /*84400*/  IMAD.MOV.U32 R21, RZ, RZ, R26 ;  /* 0x000000ffff157224 */ /* 0x002fe200078e001a */
[----:B------:R-:W-:Y:S01]  /*84410*/  MOV R20, R23 ;  /* 0x0000001700147202 */ /* 0x000fe20000000f00 */
[----:B------:R-:W4:Y:S04]  /*84420*/  LDL.LU R26, [R1+0x256c] ;  /* 0x00256c00011a7983 */ /* 0x000f280000300800 */
[----:B------:R-:W4:Y:S01]  /*84430*/  LDL.LU R23, [R1+0x2570] ;  /* 0x0025700001177983 */ /* 0x000f220000300800 */
[----:B------:R-:W-:-:S03]  /*84440*/  USEL UR14, URZ, 0x4, !UP1 ;  /* 0x00000004ff0e7887 */ /* 0x000fc6000c800000 */
[----:B------:R1:W-:Y:S01]  /*84450*/  LDGSTS.E [R67+0xed00], desc[UR12][R20.64], P1 ;  /* 0x0ed0000014437fae */ /* 0x0003e200089a100c */
[----:B------:R-:W-:Y:S01]  /*84460*/  USEL UR14, UR14, URZ, !UP0 ;  /* 0x000000ff0e0e7287 */ /* 0x000fe2000c000000 */
[----:B--2---:R-:W-:-:S04]  /*84470*/  IADD3 R24, P0, PT, R24, UR16, RZ ;  /* 0x0000001018187c10 */ /* 0x004fc8000ff1e0ff */
[----:B------:R-:W-:Y:S02]  /*84480*/  IADD3.X R33, PT, PT, R33, UR6, RZ, P0, !PT ;  /* 0x0000000621217c10 */ /* 0x000fe400087fe4ff */
[----:B-1----:R-:W-:-:S03]  /*84490*/  MOV R20, R24 ;  /* 0x0000001800147202 */ /* 0x002fc60000000f00 */
[----:B------:R-:W-:Y:S01]  /*844a0*/  IMAD.MOV.U32 R21, RZ, RZ, R33 ;  /* 0x000000ffff157224 */ /* 0x000fe200078e0021 */
[----:B------:R-:W-:-:S04]  /*844b0*/  ISETP.NE.U32.AND P0, PT, RZ, UR14, PT ;  /* 0x0000000eff007c0c */ /* 0x000fc8000bf05070 */
[----:B------:R1:W-:Y:S01]  /*844c0*/  LDGSTS.E [R67+0xed80], desc[UR12][R20.64], P1 ;  /* 0x0ed8000014437fae */ /* 0x0003e200089a100c */
[----:B------:R-:W-:-:S03]  /*844d0*/  IADD3 R32, P1, PT, R32, UR16, RZ ;  /* 0x0000001020207c10 */ /* 0x000fc6000ff3e0ff */
[----:B------:R-:W-:Y:S04]  /*844e0*/  STL [R1+0x2488], R24 ;  /* 0x0024881801007387 */ /* 0x000fe80000100800 */
[----:B------:R2:W-:Y:S01]  /*844f0*/  STL [R1+0x2484], R33 ;  /* 0x0024842101007387 */ /* 0x0005e20000100800 */
[----:B------:R-:W-:-:S03]  /*84500*/  IADD3 R25, P2, PT, R25, UR16, RZ ;  /* 0x0000001019197c10 */ /* 0x000fc6000ff5e0ff */
[----:B--2---:R-:W2:Y:S04]  /*84510*/  LDL.LU R33, [R1+0x2578] ;  /* 0x0025780001217983 */ /* 0x004ea80000300800 */
[----:B------:R-:W2:Y:S04]  /*84520*/  LDL.LU R24, [R1+0x2580] ;  /* 0x0025800001187983 */ /* 0x000ea80000300800 */
[----:B------:R-:W-:Y:S01]  /*84530*/  STL [R1+0x24f0], R32 ;  /* 0x0024f02001007387 */ /* 0x000fe20000100800 */
[----:B-1----:R-:W-:Y:S02]  /*84540*/  MOV R20, R32 ;  /* 0x0000002000147202 */ /* 0x002fe40000000f00 */
[----:B---3--:R-:W-:-:S02]  /*84550*/  IADD3.X R34, PT, PT, R34, UR6, RZ, P1, !PT ;  /* 0x0000000622227c10 */ /* 0x008fc40008ffe4ff */
[----:B------:R-:W-:-:S03]  /*84560*/  IADD3.X R31, PT, PT, R31, UR6, RZ, P2, !PT ;  /* 0x000000061f1f7c10 */ /* 0x000fc600097fe4ff */
[----:B------:R1:W-:Y:S01]  /*84570*/  STL [R1+0x24ec], R34 ;  /* 0x0024ec2201007387 */ /* 0x0003e20000100800 */
[----:B------:R-:W-:-:S03]  /*84580*/  IMAD.MOV.U32 R21, RZ, RZ, R34 ;  /* 0x000000ffff157224 */ /* 0x000fc600078e0022 */
[----:B------:R-:W-:Y:S04]  /*84590*/  STL [R1+0x24f8], R25 ;  /* 0x0024f81901007387 */ /* 0x000fe80000100800 */
[----:B------:R3:W-:Y:S04]  /*845a0*/  LDGSTS.E [R67+0xf400], desc[UR12][R20.64], P0 ;  /* 0x0f40000014437fae */ /* 0x0007e800081a100c */
[----:B-1----:R-:W2:Y:S04]  /*845b0*/  LDL.LU R34, [R1+0x2574] ;  /* 0x0025740001227983 */ /* 0x002ea80000300800 */
[----:B------:R1:W-:Y:S04]  /*845c0*/  STL [R1+0x24f4], R31 ;  /* 0x0024f41f01007387 */ /* 0x0003e80000100800 */
[----:B------:R-:W2:Y:S01]  /*845d0*/  LDL.LU R32, [R1+0x257c] ;  /* 0x00257c0001207983 */ /* 0x000ea20000300800 */
[----:B---3--:R-:W-:Y:S01]  /*845e0*/  IMAD.MOV.U32 R21, RZ, RZ, R31 ;  /* 0x000000ffff157224 */ /* 0x008fe200078e001f */
[----:B------:R-:W-:-:S02]  /*845f0*/  MOV R20, R25 ;  /* 0x0000001900147202 */ /* 0x000fc40000000f00 */
[----:B-1----:R-:W3:Y:S04]  /*84600*/  LDL.LU R31, [R1+0x2584] ;  /* 0x00258400011f7983 */ /* 0x002ee80000300800 */
[----:B------:R-:W3:Y:S01]  /*84610*/  LDL.LU R25, [R1+0x2588] ;  /* 0x0025880001197983 */ /* 0x000ee20000300800 */
[----:B----4-:R-:W-:-:S03]  /*84620*/  IADD3 R29, P1, PT, R29, UR16, RZ ;  /* 0x000000101d1d7c10 */ /* 0x010fc6000ff3e0ff */
[----:B------:R1:W-:Y:S01]  /*84630*/  LDGSTS.E [R67+0xf480], desc[UR12][R20.64], P0 ;  /* 0x0f48000014437fae */ /* 0x0003e200081a100c */
[----:B------:R-:W-:-:S03]  /*84640*/  IADD3.X R30, PT, PT, R30, UR6, RZ, P1, !PT ;  /* 0x000000061e1e7c10 */ /* 0x000fc60008ffe4ff */
[----:B------:R4:W-:Y:S01]  /*84650*/  STL [R1+0x2500], R29 ;  /* 0x0025001d01007387 */ /* 0x0009e20000100800 */
[----:B------:R-:W-:Y:S02]  /*84660*/  IADD3 R27, P2, PT, R27, UR16, RZ ;  /* 0x000000101b1b7c10 */ /* 0x000fe4000ff5e0ff */
[----:B-1----:R-:W-:Y:S01]  /*84670*/  MOV R20, R29 ;  /* 0x0000001d00147202 */ /* 0x002fe20000000f00 */
[----:B------:R-:W-:Y:S01]  /*84680*/  IMAD.MOV.U32 R21, RZ, RZ, R30 ;  /* 0x000000ffff157224 */ /* 0x000fe200078e001e */
[----:B------:R-:W-:Y:S01]  /*84690*/  IADD3.X R28, PT, PT, R28, UR6, RZ, P2, !PT ;  /* 0x000000061c1c7c10 */ /* 0x000fe200097fe4ff */
[----:B------:R1:W-:Y:S04]  /*846a0*/  STL [R1+0x24fc], R30 ;  /* 0x0024fc1e01007387 */ /* 0x0003e80000100800 */
[----:B------:R1:W-:Y:S04]  /*846b0*/  LDGSTS.E [R67+0xf500], desc[UR12][R20.64], P0 ;  /* 0x0f50000014437fae */ /* 0x0003e800081a100c */
[----:B----4-:R-:W4:Y:S01]  /*846c0*/  LDL.LU R29, [R1+0x160c] ;  /* 0x00160c00011d7983 */ /* 0x010f220000300800 */
[----:B------:R-:W-:-:S03]  /*846d0*/  UISETP.GT.AND UP1, UPT, UR18, 0x7e, UPT ;  /* 0x0000007e1200788c */ /* 0x000fc6000bf24270 */
[----:B------:R-:W-:Y:S04]  /*846e0*/  STL [R1+0x2508], R27 ;  /* 0x0025081b01007387 */ /* 0x000fe80000100800 */
[----:B------:R1:W-:Y:S01]  /*846f0*/  STL [R1+0x2504], R28 ;  /* 0x0025041c01007387 */ /* 0x0003e20000100800 */
[----:B------:R-:W-:Y:S02]  /*84700*/  IADD3 R23, P3, PT, R23, UR16, RZ ;  /* 0x0000001017177c10 */ /* 0x000fe4000ff7e0ff */
[----:B-1----:R-:W-:Y:S01]  /*84710*/  MOV R20, R27 ;  /* 0x0000001b00147202 */ /* 0x002fe20000000f00 */
[----:B------:R-:W-:Y:S01]  /*84720*/  IMAD.MOV.U32 R21, RZ, RZ, R28 ;  /* 0x000000ffff157224 */ /* 0x000fe200078e001c */
[----:B------:R-:W-:Y:S01]  /*84730*/  IADD3.X R26, PT, PT, R26, UR6, RZ, P3, !PT ;  /* 0x000000061a1a7c10 */ /* 0x000fe20009ffe4ff */
[----:B------:R-:W-:Y:S04]  /*84740*/  STL [R1+0x2570], R23 ;  /* 0x0025701701007387 */ /* 0x000fe80000100800 */
[----:B------:R-:W4:Y:S01]  /*84750*/  LDL.LU R30, [R1+0x1608] ;  /* 0x00160800011e7983 */ /* 0x000f220000300800 */
[----:B------:R-:W-:-:S03]  /*84760*/  USEL UR14, URZ, 0x4, !UP1 ;  /* 0x00000004ff0e7887 */ /* 0x000fc6000c800000 */
[----:B------:R1:W-:Y:S04]  /*84770*/  LDGSTS.E [R67+0xf580], desc[UR12][R20.64], P0 ;  /* 0x0f58000014437fae */ /* 0x0003e800081a100c */
[----:B------:R1:W-:Y:S04]  /*84780*/  STL [R1+0x256c], R26 ;  /* 0x00256c1a01007387 */ /* 0x0003e80000100800 */
[----:B------:R-:W4:Y:S01]  /*84790*/  LDL.LU R28, [R1+0x1610] ;  /* 0x00161000011c7983 */ /* 0x000f220000300800 */
[----:B------:R-:W-:Y:S01]  /*847a0*/  USEL UR14, UR14, URZ, !UP0 ;  /* 0x000000ff0e0e7287 */ /* 0x000fe2000c000000 */
[----:B-1----:R-:W-:-:S02]  /*847b0*/  IMAD.MOV.U32 R21, RZ, RZ, R26 ;  /* 0x000000ffff157224 */ /* 0x002fc400078e001a */
[----:B------:R-:W4:Y:S01]  /*847c0*/  LDL.LU R26, [R1+0x1614] ;  /* 0x00161400011a7983 */ /* 0x000f220000300800 */
[----:B------:R-:W-:-:S03]  /*847d0*/  MOV R20, R23 ;  /* 0x0000001700147202 */ /* 0x000fc60000000f00 */
[----:B------:R-:W4:Y:S04]  /*847e0*/  LDL.LU R27, [R1+0x1618] ;  /* 0x00161800011b7983 */ /* 0x000f280000300800 */
[----:B------:R-:W4:Y:S01]  /*847f0*/  LDL.LU R23, [R1+0x161c] ;  /* 0x00161c0001177983 */ /* 0x000f220000300800 */
[----:B------:R-:W-:-:S13]  /*84800*/  ISETP.NE.U32.AND P1, PT, RZ, UR14, PT ;  /* 0x0000000eff007c0c */ /* 0x000fda000bf25070 */
[----:B------:R1:W-:Y:S01]  /*84810*/  LDGSTS.E [R67+0xfc00], desc[UR12][R20.64], P1 ;  /* 0x0fc0000014437fae */ /* 0x0003e200089a100c */
[----:B--2---:R-:W-:Y:S02]  /*84820*/  IADD3 R33, P0, PT, R33, UR16, RZ ;  /* 0x0000001021217c10 */ /* 0x004fe4000ff1e0ff */
[----:B------:R-:W-:Y:S02]  /*84830*/  IADD3 R24, P2, PT, R24, UR16, RZ ;  /* 0x0000001018187c10 */ /* 0x000fe4000ff5e0ff */
[----:B-1----:R-:W-:Y:S01]  /*84840*/  MOV R20, R33 ;  /* 0x0000002100147202 */ /* 0x002fe20000000f00 */
[----:B------:R-:W-:Y:S01]  /*84850*/  STL [R1+0x2578], R33 ;  /* 0x0025782101007387 */ /* 0x000fe20000100800 */
[----:B------:R-:W-:Y:S02]  /*84860*/  IADD3.X R34, PT, PT, R34, UR6, RZ, P0, !PT ;  /* 0x0000000622227c10 */ /* 0x000fe400087fe4ff */
[----:B------:R-:W-:-:S03]  /*84870*/  IADD3.X R32, PT, PT, R32, UR6, RZ, P2, !PT ;  /* 0x0000000620207c10 */ /* 0x000fc600097fe4ff */
[----:B------:R-:W-:Y:S01]  /*84880*/  IMAD.MOV.U32 R21, RZ, RZ, R34 ;  /* 0x000000ffff157224 */ /* 0x000fe200078e0022 */
[----:B------:R-:W-:Y:S04]  /*84890*/  STL [R1+0x2574], R34 ;  /* 0x0025742201007387 */ /* 0x000fe80000100800 */
[----:B------:R1:W-:Y:S04]  /*848a0*/  STL [R1+0x2580], R24 ;  /* 0x0025801801007387 */ /* 0x0003e80000100800 */
[----:B------:R2:W-:Y:S01]  /*848b0*/  LDGSTS.E [R67+0xfc80], desc[UR12][R20.64], P1 ;  /* 0x0fc8000014437fae */ /* 0x0005e200089a100c */
[----:B---3--:R-:W-:-:S03]  /*848c0*/  IADD3 R25, P0, PT, R25, UR16, RZ ;  /* 0x0000001019197c10 */ /* 0x008fc6000ff1e0ff */
[----:B------:R-:W-:Y:S01]  /*848d0*/  STL [R1+0x257c], R32 ;  /* 0x00257c2001007387 */ /* 0x000fe20000100800 */
[----:B------:R-:W-:Y:S02]  /*848e0*/  IADD3.X R31, PT, PT, R31, UR6, RZ, P0, !PT ;  /* 0x000000061f1f7c10 */ /* 0x000fe400087fe4ff */
[----:B--2---:R-:W-:Y:S01]  /*848f0*/  MOV R20, R24 ;  /* 0x0000001800147202 */ /* 0x004fe20000000f00 */
[----:B------:R-:W-:Y:S01]  /*84900*/  IMAD.MOV.U32 R21, RZ, RZ, R32 ;  /* 0x000000ffff157224 */ /* 0x000fe200078e0020 */
[----:B-1----:R-:W2:Y:S04]  /*84910*/  LDL.LU R24, [R1+0x1624] ;  /* 0x0016240001187983 */ /* 0x002ea80000300800 */
[----:B------:R1:W-:Y:S04]  /*84920*/  STL [R1+0x2588], R25 ;  /* 0x0025881901007387 */ /* 0x0003e80000100800 */
[----:B------:R-:W-:Y:S04]  /*84930*/  STL [R1+0x2584], R31 ;  /* 0x0025841f01007387 */ /* 0x000fe80000100800 */
[----:B------:R3:W-:Y:S02]  /*84940*/  LDGSTS.E [R67+0xfd00], desc[UR12][R20.64], P1 ;  /* 0x0fd0000014437fae */ /* 0x0007e400089a100c */
[----:B---3--:R-:W-:-:S02]  /*84950*/  MOV R20, R25 ;  /* 0x0000001900147202 */ /* 0x008fc40000000f00 */
[----:B-1----:R-:W3:Y:S01]  /*84960*/  LDL.LU R25, [R1+0x1620] ;  /* 0x0016200001197983 */ /* 0x002ee20000300800 */
[----:B------:R-:W-:Y:S01]  /*84970*/  UISETP.GT.AND UP1, UPT, UR18, 0x3, UPT ;  /* 0x000000031200788c */ /* 0x000fe2000bf24270 */
[----:B------:R-:W-:Y:S01]  /*84980*/  IMAD.MOV.U32 R21, RZ, RZ, R31 ;  /* 0x000000ffff157224 */ /* 0x000fe200078e001f */
[----:B------:R-:W-:Y:S01]  /*84990*/  MOV R150, R17 ;  /* 0x0000001100967202 */ /* 0x000fe20000000f00 */
[----:B------:R-:W-:Y:S01]  /*849a0*/  IMAD.MOV.U32 R151, RZ, RZ, R16 ;  /* 0x000000ffff977224 */ /* 0x000fe200078e0010 */
[----:B------:R-:W-:Y:S01]  /*849b0*/  USEL UR14, URZ, 0x4, !UP1 ;  /* 0x00000004ff0e7887 */ /* 0x000fe2000c800000 */
[----:B------:R-:W-:Y:S01]  /*849c0*/  MOV R158, R13 ;  /* 0x0000000d009e7202 */ /* 0x000fe20000000f00 */
[----:B------:R1:W-:Y:S01]  /*849d0*/  LDGSTS.E [R67+0xfd80], desc[UR12][R20.64], P1 ;  /* 0x0fd8000014437fae */ /* 0x0003e200089a100c */
[----:B------:R-:W-:Y:S01]  /*849e0*/  IMAD.MOV.U32 R159, RZ, RZ, R12 ;  /* 0x000000ffff9f7224 */ /* 0x000fe200078e000c */
[----:B------:R-:W-:Y:S01]  /*849f0*/  USEL UR14, UR14, URZ, !UP0 ;  /* 0x000000ff0e0e7287 */ /* 0x000fe2000c000000 */
[----:B----4-:R-:W-:Y:S01]  /*84a00*/  IADD3 R29, P1, PT, R29, UR16, RZ ;  /* 0x000000101d1d7c10 */ /* 0x010fe2000ff3e0ff */
[----:B------:R-:W4:Y:S04]  /*84a10*/  LDL.LU R34, [R1+0x168c] ;  /* 0x00168c0001227983 */ /* 0x000f280000300800 */
[----:B------:R-:W4:Y:S01]  /*84a20*/  LDL.LU R33, [R1+0x1694] ;  /* 0x0016940001217983 */ /* 0x000f220000300800 */
[----:B------:R-:W-:-:S02]  /*84a30*/  ISETP.NE.U32.AND P0, PT, RZ, UR14, PT ;  /* 0x0000000eff007c0c */ /* 0x000fc4000bf05070 */
[----:B------:R-:W-:Y:S02]  /*84a40*/  IADD3.X R30, PT, PT, R30, UR6, RZ, P1, !PT ;  /* 0x000000061e1e7c10 */ /* 0x000fe40008ffe4ff */
[----:B-1----:R-:W-:Y:S01]  /*84a50*/  LOP3.LUT R20, R22, 0x60, RZ, 0x3c, !PT ;  /* 0x0000006016147812 */ /* 0x002fe200078e3cff */
[C---:B------:R-:W-:Y:S08]  /*84a60*/  HMMA.1688.F32.TF32 R4, R76.reuse, R6, R176 ;  /* 0x000000064c04723c */ /* 0x040ff000000810b0 */
[----:B------:R-:W-:Y:S01]  /*84a70*/  HMMA.1688.F32.TF32 R8, R76, R10, R160 ;  /* 0x0000000a4c08723c */ /* 0x000fe200000810a0 */
[----:B------:R-:W-:-:S07]  /*84a80*/  IADD3 R26, P1, PT, R26, UR16, RZ ;  /* 0x000000101a1a7c10 */ /* 0x000fce000ff3e0ff */
[C---:B------:R-:W-:Y:S08]  /*84a90*/  HMMA.1688.F32.TF32 R12, R76.reuse, R14, R156 ;  /* 0x0000000e4c0c723c */ /* 0x040ff0000008109c */
[----:B------:R-:W-:Y:S01]  /*84aa0*/  HMMA.1688.F32.TF32 R16, R76, R18, R148 ;  /* 0x000000124c10723c */ /* 0x000fe20000081094 */
[----:B------:R-:W-:Y:S01]  /*84ab0*/  STL [R1+0x160c], R29 ;  /* 0x00160c1d01007387 */ /* 0x000fe20000100800 */
[----:B------:R-:W-:-:S03]  /*84ac0*/  IADD3 R76, PT, PT, R20, UR15, RZ ;  /* 0x0000000f144c7c10 */ /* 0x000fc6000fffe0ff */
[----:B------:R-:W-:Y:S01]  /*84ad0*/  STL [R1+0x1608], R30 ;  /* 0x0016081e01007387 */ /* 0x000fe20000100800 */
[----:B------:R-:W-:Y:S01]  /*84ae0*/  IMAD.MOV.U32 R20, RZ, RZ, R29 ;  /* 0x000000ffff147224 */ /* 0x000fe200078e001d */
[----:B------:R-:W-:Y:S02]  /*84af0*/  MOV R21, R30 ;  /* 0x0000001e00157202 */ /* 0x000fe40000000f00 */
[----:B------:R-:W4:Y:S01]  /*84b00*/  LDL.LU R35, [R1+0x1688] ;  /* 0x0016880001237983 */ /* 0x000f220000300800 */
[----:B------:R-:W-:Y:S02]  /*84b10*/  IADD3.X R28, PT, PT, R28, UR6, RZ, P1, !PT ;  /* 0x000000061c1c7c10 */ /* 0x000fe40008ffe4ff */
[----:B------:R-:W-:Y:S01]  /*84b20*/  IADD3 R23, P2, PT, R23, UR16, RZ ;  /* 0x0000001017177c10 */ /* 0x000fe2000ff5e0ff */
[----:B------:R-:W4:Y:S04]  /*84b30*/  LDL.LU R22, [R1+0x1690] ;  /* 0x0016900001167983 */ /* 0x000f280000300800 */
[----:B------:R1:W-:Y:S04]  /*84b40*/  STL [R1+0x1614], R26 ;  /* 0x0016141a01007387 */ /* 0x0003e80000100800 */
[----:B------:R1:W-:Y:S01]  /*84b50*/  LDGSTS.E [R76+0x600], desc[UR12][R20.64], P0 ;  /* 0x00600000144c7fae */ /* 0x0003e200081a100c */
[----:B------:R-:W-:-:S03]  /*84b60*/  IADD3.X R27, PT, PT, R27, UR6, RZ, P2, !PT ;  /* 0x000000061b1b7c10 */ /* 0x000fc600097fe4ff */
[----:B------:R-:W-:Y:S04]  /*84b70*/  STL [R1+0x1610], R28 ;  /* 0x0016101c01007387 */ /* 0x000fe80000100800 */
[----:B------:R1:W-:Y:S02]  /*84b80*/  STL [R1+0x161c], R23 ;  /* 0x00161c1701007387 */ /* 0x0003e40000100800 */
[----:B-1----:R-:W-:Y:S02]  /*84b90*/  IMAD.MOV.U32 R20, RZ, RZ, R26 ;  /* 0x000000ffff147224 */ /* 0x002fe400078e001a */
[----:B------:R-:W4:Y:S04]  /*84ba0*/  LDL.LU R26, [R1+0x169c] ;  /* 0x00169c00011a7983 */ /* 0x000f280000300800 */
[----:B------:R-:W-:Y:S04]  /*84bb0*/  STL [R1+0x1618], R27 ;  /* 0x0016181b01007387 */ /* 0x000fe80000100800 */
[----:B------:R-:W4:Y:S01]  /*84bc0*/  LDL.LU R32, [R1+0x1698] ;  /* 0x0016980001207983 */ /* 0x000f220000300800 */
[----:B------:R-:W-:-:S03]  /*84bd0*/  MOV R21, R28 ;  /* 0x0000001c00157202 */ /* 0x000fc60000000f00 */
[----:B------:R-:W4:Y:S04]  /*84be0*/  LDL.LU R31, [R1+0x16a0] ;  /* 0x0016a000011f7983 */ /* 0x000f280000300800 */
[----:B------:R1:W-:Y:S02]  /*84bf0*/  LDGSTS.E [R76+0x680], desc[UR12][R20.64], P0 ;  /* 0x00680000144c7fae */ /* 0x0003e400081a100c */
[----:B-1----:R-:W-:Y:S02]  /*84c00*/  IMAD.MOV.U32 R20, RZ, RZ, R23 ;  /* 0x000000ffff147224 */ /* 0x002fe400078e0017 */
[----:B------:R-:W4:Y:S04]  /*84c10*/  LDL.LU R23, [R1+0x16a4] ;  /* 0x0016a40001177983 */ /* 0x000f280000300800 */
[----:B------:R-:W4:Y:S01]  /*84c20*/  LDL.LU R30, [R1+0x1708] ;  /* 0x00170800011e7983 */ /* 0x000f220000300800 */
[----:B------:R-:W-:-:S03]  /*84c30*/  MOV R21, R27 ;  /* 0x0000001b00157202 */ /* 0x000fc60000000f00 */
[----:B------:R-:W4:Y:S04]  /*84c40*/  LDL.LU R28, [R1+0x170c] ;  /* 0x00170c00011c7983 */ /* 0x000f280000300800 */
[----:B------:R1:W-:Y:S01]  /*84c50*/  LDGSTS.E [R76+0x700], desc[UR12][R20.64], P0 ;  /* 0x00700000144c7fae */ /* 0x0003e200081a100c */
[----:B--2---:R-:W-:-:S05]  /*84c60*/  IADD3 R24, P1, PT, R24, UR16, RZ ;  /* 0x0000001018187c10 */ /* 0x004fca000ff3e0ff */
[----:B------:R2:W-:Y:S01]  /*84c70*/  STL [R1+0x1624], R24 ;  /* 0x0016241801007387 */ /* 0x0005e20000100800 */
[----:B-1----:R-:W-:Y:S01]  /*84c80*/  IMAD.MOV.U32 R20, RZ, RZ, R24 ;  /* 0x000000ffff147224 */ /* 0x002fe200078e0018 */
[----:B---3--:R-:W-:-:S05]  /*84c90*/  IADD3.X R25, PT, PT, R25, UR6, RZ, P1, !PT ;  /* 0x0000000619197c10 */ /* 0x008fca0008ffe4ff */
[----:B------:R1:W-:Y:S04]  /*84ca0*/  STL [R1+0x1620], R25 ;  /* 0x0016201901007387 */ /* 0x0003e80000100800 */
[----:B------:R-:W3:Y:S04]  /*84cb0*/  LDL.LU R29, [R1+0x1710] ;  /* 0x00171000011d7983 */ /* 0x000ee80000300800 */
[----:B--2---:R-:W2:Y:S01]  /*84cc0*/  LDL.LU R24, [R1+0x1714] ;  /* 0x0017140001187983 */ /* 0x004ea20000300800 */
[----:B------:R-:W-:-:S03]  /*84cd0*/  MOV R21, R25 ;  /* 0x0000001900157202 */ /* 0x000fc60000000f00 */
[----:B------:R-:W3:Y:S01]  /*84ce0*/  LDL.LU R27, [R1+0x1718] ;  /* 0x00171800011b7983 */ /* 0x000ee20000300800 */
[----:B------:R-:W-:Y:S01]  /*84cf0*/  UISETP.GT.AND UP1, UPT, UR18, 0x7, UPT ;  /* 0x000000071200788c */ /* 0x000fe2000bf24270 */
[----:B----4-:R-:W-:Y:S02]  /*84d00*/  IADD3 R34, P1, PT, R34, UR16, RZ ;  /* 0x0000001022227c10 */ /* 0x010fe4000ff3e0ff */
[----:B------:R4:W-:Y:S04]  /*84d10*/  LDGSTS.E [R76+0x780], desc[UR12][R20.64], P0 ;  /* 0x00780000144c7fae */ /* 0x0009e800081a100c */
[----:B-1----:R-:W3:Y:S01]  /*84d20*/  LDL.LU R25, [R1+0x171c] ;  /* 0x00171c0001197983 */ /* 0x002ee20000300800 */
[----:B------:R-:W-:-:S04]  /*84d30*/  USEL UR14, URZ, 0x4, !UP1 ;  /* 0x00000004ff0e7887 */ /* 0x000fc8000c800000 */
[----:B------:R-:W-:-:S06]  /*84d40*/  USEL UR14, UR14, URZ, !UP0 ;  /* 0x000000ff0e0e7287 */ /* 0x000fcc000c000000 */
[----:B------:R-:W-:Y:S02]  /*84d50*/  ISETP.NE.U32.AND P0, PT, RZ, UR14, PT ;  /* 0x0000000eff007c0c */ /* 0x000fe4000bf05070 */
[----:B------:R-:W-:Y:S01]  /*84d60*/  IADD3 R33, P2, PT, R33, UR16, RZ ;  /* 0x0000001021217c10 */ /* 0x000fe2000ff5e0ff */
[----:B----4-:R-:W-:Y:S01]  /*84d70*/  IMAD.MOV.U32 R20, RZ, RZ, R34 ;  /* 0x000000ffff147224 */ /* 0x010fe200078e0022 */
[----:B------:R-:W-:-:S04]  /*84d80*/  IADD3.X R35, PT, PT, R35, UR6, RZ, P1, !PT ;  /* 0x0000000623237c10 */ /* 0x000fc80008ffe4ff */
[----:B------:R-:W-:Y:S02]  /*84d90*/  MOV R21, R35 ;  /* 0x0000002300157202 */ /* 0x000fe40000000f00 */
[----:B------:R-:W-:Y:S01]  /*84da0*/  IADD3.X R22, PT, PT, R22, UR6, RZ, P2, !PT ;  /* 0x0000000616167c10 */ /* 0x000fe200097fe4ff */
[----:B------:R-:W-:Y:S04]  /*84db0*/  STL [R1+0x168c], R34 ;  /* 0x00168c2201007387 */ /* 0x000fe80000100800 */
[----:B------:R1:W-:Y:S04]  /*84dc0*/  LDGSTS.E [R76+0xe00], desc[UR12][R20.64], P0 ;  /* 0x00e00000144c7fae */ /* 0x0003e800081a100c */
[----:B------:R-:W-:Y:S04]  /*84dd0*/  STL [R1+0x1688], R35 ;  /* 0x0016882301007387 */ /* 0x000fe80000100800 */
[----:B------:R-:W-:Y:S04]  /*84de0*/  STL [R1+0x1694], R33 ;  /* 0x0016942101007387 */ /* 0x000fe80000100800 */
[----:B------:R4:W-:Y:S01]  /*84df0*/  STL [R1+0x1690], R22 ;  /* 0x0016901601007387 */ /* 0x0009e20000100800 */
[----:B------:R-:W-:Y:S01]  /*84e00*/  IADD3 R26, P1, PT, R26, UR16, RZ ;  /* 0x000000101a1a7c10 */ /* 0x000fe2000ff3e0ff */
[----:B-1----:R-:W-:Y:S01]  /*84e10*/  IMAD.MOV.U32 R20, RZ, RZ, R33 ;  /* 0x000000ffff147224 */ /* 0x002fe200078e0021 */
[----:B------:R-:W-:-:S02]  /*84e20*/  MOV R21, R22 ;  /* 0x0000001600157202 */ /* 0x000fc40000000f00 */
[----:B------:R-:W-:Y:S01]  /*84e30*/  IADD3.X R32, PT, PT, R32, UR6, RZ, P1, !PT ;  /* 0x0000000620207c10 */ /* 0x000fe20008ffe4ff */
[----:B----4-:R-:W4:Y:S04]  /*84e40*/  LDL.LU R22, [R1+0x1724] ;  /* 0x0017240001167983 */ /* 0x010f280000300800 */
[----:B------:R1:W-:Y:S04]  /*84e50*/  LDGSTS.E [R76+0xe80], desc[UR12][R20.64], P0 ;  /* 0x00e80000144c7fae */ /* 0x0003e800081a100c */
[----:B------:R1:W-:Y:S04]  /*84e60*/  STL [R1+0x169c], R26 ;  /* 0x00169c1a01007387 */ /* 0x0003e80000100800 */
[----:B------:R-:W-:Y:S01]  /*84e70*/  STL [R1+0x1698], R32 ;  /* 0x0016982001007387 */ /* 0x000fe20000100800 */
[----:B------:R-:W-:Y:S01]  /*84e80*/  UISETP.GT.AND UP1, UPT, UR18, 0xb, UPT ;  /* 0x0000000b1200788c */ /* 0x000fe2000bf24270 */
[----:B-1----:R-:W-:-:S02]  /*84e90*/  IMAD.MOV.U32 R20, RZ, RZ, R26 ;  /* 0x000000ffff147224 */ /* 0x002fc400078e001a */
[----:B------:R-:W4:Y:S01]  /*84ea0*/  LDL.LU R26, [R1+0x1720] ;  /* 0x00172000011a7983 */ /* 0x000f220000300800 */
        /* <DEDUP_REMOVED lines=12> */
[----:B------:R-:W4:Y:S01]  /*84f70*/  LDL.LU R34, [R1+0x178c] ;  /* 0x00178c0001227983 */ /* 0x000f220000300800 */
[----:B-1----:R-:W-:Y:S01]  /*84f80*/  IMAD.MOV.U32 R20, RZ, RZ, R23 ;  /* 0x000000ffff147224 */ /* 0x002fe200078e0017 */
[----:B------:R-:W-:-:S02]  /*84f90*/  MOV R21, R31 ;  /* 0x0000001f00157202 */ /* 0x000fc40000000f00 */
[----:B------:R-:W-:Y:S04]  /*84fa0*/  STL [R1+0x1708], R30 ;  /* 0x0017081e01007387 */ /* 0x000fe80000100800 */
[----:B------:R-:W4:Y:S04]  /*84fb0*/  LDL.LU R23, [R1+0x1794] ;  /* 0x0017940001177983 */ /* 0x000f280000300800 */
[----:B------:R-:W4:Y:S04]  /*84fc0*/  LDL.LU R35, [R1+0x1788] ;  /* 0x0017880001237983 */ /* 0x000f280000300800 */
[----:B------:R1:W-:Y:S02]  /*84fd0*/  LDGSTS.E [R76+0xf80], desc[UR12][R20.64], P0 ;  /* 0x00f80000144c7fae */ /* 0x0003e400081a100c */
[----:B-1----:R-:W-:Y:S01]  /*84fe0*/  IMAD.MOV.U32 R20, RZ, RZ, R28 ;  /* 0x000000ffff147224 */ /* 0x002fe200078e001c */
[----:B------:R-:W-:Y:S01]  /*84ff0*/  MOV R21, R30 ;  /* 0x0000001e00157202 */ /* 0x000fe20000000f00 */
[----:B------:R-:W4:Y:S04]  /*85000*/  LDL.LU R28, [R1+0x1790] ;  /* 0x00179000011c7983 */ /* 0x000f280000300800 */
[----:B------:R1:W-:Y:S01]  /*85010*/  LDGSTS.E [R76+0x1600], desc[UR12][R20.64], P1 ;  /* 0x01600000144c7fae */ /* 0x0003e200089a100c */
[----:B--2---:R-:W-:-:S04]  /*85020*/  IADD3 R24, P0, PT, R24, UR16, RZ ;  /* 0x0000001018187c10 */ /* 0x004fc8000ff1e0ff */
[----:B---3--:R-:W-:Y:S02]  /*85030*/  IADD3.X R29, PT, PT, R29, UR6, RZ, P0, !PT ;  /* 0x000000061d1d7c10 */ /* 0x008fe400087fe4ff */
[----:B------:R-:W-:Y:S01]  /*85040*/  IADD3 R25, P2, PT, R25, UR16, RZ ;  /* 0x0000001019197c10 */ /* 0x000fe2000ff5e0ff */
[----:B------:R2:W-:Y:S01]  /*85050*/  STL [R1+0x1714], R24 ;  /* 0x0017141801007387 */ /* 0x0005e20000100800 */
[----:B-1----:R-:W-:Y:S01]  /*85060*/  IMAD.MOV.U32 R20, RZ, RZ, R24 ;  /* 0x000000ffff147224 */ /* 0x002fe200078e0018 */
[----:B------:R-:W-:Y:S02]  /*85070*/  MOV R21, R29 ;  /* 0x0000001d00157202 */ /* 0x000fe40000000f00 */
[----:B------:R-:W-:Y:S01]  /*85080*/  IADD3.X R27, PT, PT, R27, UR6, RZ, P2, !PT ;  /* 0x000000061b1b7c10 */ /* 0x000fe200097fe4ff */
[----:B------:R-:W-:Y:S04]  /*85090*/  STL [R1+0x1710], R29 ;  /* 0x0017101d01007387 */ /* 0x000fe80000100800 */
[----:B------:R1:W-:Y:S04]  /*850a0*/  STL [R1+0x171c], R25 ;  /* 0x00171c1901007387 */ /* 0x0003e80000100800 */
[----:B------:R3:W-:Y:S04]  /*850b0*/  LDGSTS.E [R76+0x1680], desc[UR12][R20.64], P1 ;  /* 0x01680000144c7fae */ /* 0x0007e800089a100c */
[----:B--2---:R-:W2:Y:S04]  /*850c0*/  LDL.LU R24, [R1+0x179c] ;  /* 0x00179c0001187983 */ /* 0x004ea80000300800 */
[----:B------:R-:W-:Y:S01]  /*850d0*/  STL [R1+0x1718], R27 ;  /* 0x0017181b01007387 */ /* 0x000fe20000100800 */
[----:B---3--:R-:W-:-:S03]  /*850e0*/  IMAD.MOV.U32 R20, RZ, RZ, R25 ;  /* 0x000000ffff147224 */ /* 0x008fc600078e0019 */
[----:B-1----:R-:W3:Y:S04]  /*850f0*/  LDL.LU R25, [R1+0x1798] ;  /* 0x0017980001197983 */ /* 0x002ee80000300800 */
[----:B------:R-:W3:Y:S04]  /*85100*/  LDL.LU R29, [R1+0x17a4] ;  /* 0x0017a400011d7983 */ /* 0x000ee80000300800 */
[----:B------:R-:W3:Y:S01]  /*85110*/  LDL.LU R32, [R1+0x180c] ;  /* 0x00180c0001207983 */ /* 0x000ee20000300800 */
[----:B------:R-:W-:Y:S01]  /*85120*/  UISETP.GT.AND UP1, UPT, UR18, 0xf, UPT ;  /* 0x0000000f1200788c */ /* 0x000fe2000bf24270 */
[----:B------:R-:W-:-:S02]  /*85130*/  MOV R21, R27 ;  /* 0x0000001b00157202 */ /* 0x000fc40000000f00 */
[----:B----4-:R-:W-:Y:S01]  /*85140*/  IADD3 R22, P0, PT, R22, UR16, RZ ;  /* 0x0000001016167c10 */ /* 0x010fe2000ff1e0ff */
[----:B------:R-:W-:Y:S02]  /*85150*/  USEL UR14, URZ, 0x4, !UP1 ;  /* 0x00000004ff0e7887 */ /* 0x000fe4000c800000 */
[----:B------:R1:W-:Y:S04]  /*85160*/  LDGSTS.E [R76+0x1700], desc[UR12][R20.64], P1 ;  /* 0x01700000144c7fae */ /* 0x0003e800089a100c */
[----:B------:R-:W-:Y:S01]  /*85170*/  STL [R1+0x1724], R22 ;  /* 0x0017241601007387 */ /* 0x000fe20000100800 */
[----:B------:R-:W-:-:S05]  /*85180*/  IADD3.X R26, PT, PT, R26, UR6, RZ, P0, !PT ;  /* 0x000000061a1a7c10 */ /* 0x000fca00087fe4ff */
[----:B------:R4:W-:Y:S04]  /*85190*/  STL [R1+0x1720], R26 ;  /* 0x0017201a01007387 */ /* 0x0009e80000100800 */
[----:B------:R-:W3:Y:S01]  /*851a0*/  LDL.LU R31, [R1+0x17a0] ;  /* 0x0017a000011f7983 */ /* 0x000ee20000300800 */
[----:B------:R-:W-:Y:S01]  /*851b0*/  USEL UR14, UR14, URZ, !UP0 ;  /* 0x000000ff0e0e7287 */ /* 0x000fe2000c000000 */
[----:B-1----:R-:W-:Y:S01]  /*851c0*/  IMAD.MOV.U32 R20, RZ, RZ, R22 ;  /* 0x000000ffff147224 */ /* 0x002fe200078e0016 */
[----:B------:R-:W-:Y:S01]  /*851d0*/  MOV R21, R26 ;  /* 0x0000001a00157202 */ /* 0x000fe20000000f00 */
[----:B------:R-:W3:Y:S04]  /*851e0*/  LDL.LU R33, [R1+0x1808] ;  /* 0x0018080001217983 */ /* 0x000ee80000300800 */
[----:B------:R-:W3:Y:S01]  /*851f0*/  LDL.LU R30, [R1+0x1810] ;  /* 0x00181000011e7983 */ /* 0x000ee20000300800 */
[----:B------:R-:W-:-:S03]  /*85200*/  ISETP.NE.U32.AND P0, PT, RZ, UR14, PT ;  /* 0x0000000eff007c0c */ /* 0x000fc6000bf05070 */
[----:B------:R1:W-:Y:S04]  /*85210*/  LDGSTS.E [R76+0x1780], desc[UR12][R20.64], P1 ;  /* 0x01780000144c7fae */ /* 0x0003e800089a100c */
[----:B----4-:R-:W4:Y:S01]  /*85220*/  LDL.LU R26, [R1+0x1814] ;  /* 0x00181400011a7983 */ /* 0x010f220000300800 */
[----:B------:R-:W-:-:S03]  /*85230*/  IADD3 R34, P1, PT, R34, UR16, RZ ;  /* 0x0000001022227c10 */ /* 0x000fc6000ff3e0ff */
[----:B------:R-:W4:Y:S04]  /*85240*/  LDL.LU R27, [R1+0x1818] ;  /* 0x00181800011b7983 */ /* 0x000f280000300800 */
[----:B------:R-:W4:Y:S01]  /*85250*/  LDL.LU R22, [R1+0x181c] ;  /* 0x00181c0001167983 */ /* 0x000f220000300800 */
[----:B------:R-:W-:Y:S02]  /*85260*/  IADD3.X R35, PT, PT, R35, UR6, RZ, P1, !PT ;  /* 0x0000000623237c10 */ /* 0x000fe40008ffe4ff */
[----:B------:R-:W-:Y:S01]  /*85270*/  IADD3 R23, P2, PT, R23, UR16, RZ ;  /* 0x0000001017177c10 */ /* 0x000fe2000ff5e0ff */
[----:B-1----:R-:W-:Y:S01]  /*85280*/  IMAD.MOV.U32 R20, RZ, RZ, R34 ;  /* 0x000000ffff147224 */ /* 0x002fe200078e0022 */
[----:B------:R-:W-:Y:S01]  /*85290*/  MOV R21, R35 ;  /* 0x0000002300157202 */ /* 0x000fe20000000f00 */
[----:B------:R-:W-:Y:S04]  /*852a0*/  STL [R1+0x178c], R34 ;  /* 0x00178c2201007387 */ /* 0x000fe80000100800 */
[----:B------:R-:W-:Y:S04]  /*852b0*/  STL [R1+0x1788], R35 ;  /* 0x0017882301007387 */ /* 0x000fe80000100800 */
[----:B------:R1:W-:Y:S04]  /*852c0*/  STL [R1+0x1794], R23 ;  /* 0x0017941701007387 */ /* 0x0003e80000100800 */
[----:B------:R1:W-:Y:S01]  /*852d0*/  LDGSTS.E [R76+0x1e00], desc[UR12][R20.64], P0 ;  /* 0x01e00000144c7fae */ /* 0x0003e200081a100c */
[----:B------:R-:W-:Y:S01]  /*852e0*/  IADD3.X R28, PT, PT, R28, UR6, RZ, P2, !PT ;  /* 0x000000061c1c7c10 */ /* 0x000fe200097fe4ff */
[----:B-1----:R-:W-:-:S03]  /*852f0*/  IMAD.MOV.U32 R20, RZ, RZ, R23 ;  /* 0x000000ffff147224 */ /* 0x002fc600078e0017 */
[----:B------:R-:W-:Y:S01]  /*85300*/  MOV R21, R28 ;  /* 0x0000001c00157202 */ /* 0x000fe20000000f00 */
[----:B------:R-:W-:Y:S04]  /*85310*/  STL [R1+0x1790], R28 ;  /* 0x0017901c01007387 */ /* 0x000fe80000100800 */
[----:B------:R-:W4:Y:S04]  /*85320*/  LDL.LU R23, [R1+0x1824] ;  /* 0x0018240001177983 */ /* 0x000f280000300800 */
[----:B------:R1:W-:Y:S01]  /*85330*/  LDGSTS.E [R76+0x1e80], desc[UR12][R20.64], P0 ;  /* 0x01e80000144c7fae */ /* 0x0003e200081a100c */
[----:B--2---:R-:W-:-:S05]  /*85340*/  IADD3 R24, P1, PT, R24, UR16, RZ ;  /* 0x0000001018187c10 */ /* 0x004fca000ff3e0ff */
[----:B------:R-:W-:Y:S01]  /*85350*/  STL [R1+0x179c], R24 ;  /* 0x00179c1801007387 */ /* 0x000fe20000100800 */
[----:B---3--:R-:W-:-:S04]  /*85360*/  IADD3.X R25, PT, PT, R25, UR6, RZ, P1, !PT ;  /* 0x0000000619197c10 */ /* 0x008fc80008ffe4ff */
[----:B-1----:R-:W-:Y:S01]  /*85370*/  MOV R21, R25 ;  /* 0x0000001900157202 */ /* 0x002fe20000000f00 */
[----:B------:R1:W-:Y:S04]  /*85380*/  STL [R1+0x1798], R25 ;  /* 0x0017981901007387 */ /* 0x0003e80000100800 */
[----:B-1----:R-:W2:Y:S01]  /*85390*/  LDL.LU R25, [R1+0x1820] ;  /* 0x0018200001197983 */ /* 0x002ea20000300800 */
[----:B------:R-:W-:Y:S01]  /*853a0*/  UISETP.GT.AND UP1, UPT, UR18, 0x13, UPT ;  /* 0x000000131200788c */ /* 0x000fe2000bf24270 */
[----:B------:R-:W-:Y:S01]  /*853b0*/  IADD3 R29, P2, PT, R29, UR16, RZ ;  /* 0x000000101d1d7c10 */ /* 0x000fe2000ff5e0ff */
[----:B------:R-:W-:Y:S01]  /*853c0*/  IMAD.MOV.U32 R20, RZ, RZ, R24 ;  /* 0x000000ffff147224 */ /* 0x000fe200078e0018 */
[----:B------:R-:W-:Y:S01]  /*853d0*/  IADD3 R32, P3, PT, R32, UR16, RZ ;  /* 0x0000001020207c10 */ /* 0x000fe2000ff7e0ff */
[----:B------:R-:W-:Y:S01]  /*853e0*/  USEL UR14, URZ, 0x4, !UP1 ;  /* 0x00000004ff0e7887 */ /* 0x000fe2000c800000 */
[----:B------:R-:W3:Y:S04]  /*853f0*/  LDL.LU R28, [R1+0x188c] ;  /* 0x00188c00011c7983 */ /* 0x000ee80000300800 */
[----:B------:R-:W3:Y:S04]  /*85400*/  LDL.LU R24, [R1+0x1894] ;  /* 0x0018940001187983 */ /* 0x000ee80000300800 */
[----:B------:R1:W-:Y:S01]  /*85410*/  LDGSTS.E [R76+0x1f00], desc[UR12][R20.64], P0 ;  /* 0x01f00000144c7fae */ /* 0x0003e200081a100c */
[----:B------:R-:W-:-:S03]  /*85420*/  USEL UR14, UR14, URZ, !UP0 ;  /* 0x000000ff0e0e7287 */ /* 0x000fc6000c000000 */
[----:B------:R-:W-:Y:S03]  /*85430*/  STL [R1+0x17a4], R29 ;  /* 0x0017a41d01007387 */ /* 0x000fe60000100800 */
[----:B------:R-:W-:Y:S01]  /*85440*/  ISETP.NE.U32.AND P1, PT, RZ, UR14, PT ;  /* 0x0000000eff007c0c */ /* 0x000fe2000bf25070 */
[----:B-1----:R-:W-:Y:S01]  /*85450*/  IMAD.MOV.U32 R20, RZ, RZ, R29 ;  /* 0x000000ffff147224 */ /* 0x002fe200078e001d */
[----:B------:R-:W-:-:S04]  /*85460*/  IADD3.X R31, PT, PT, R31, UR6, RZ, P2, !PT ;  /* 0x000000061f1f7c10 */ /* 0x000fc800097fe4ff */
[----:B------:R-:W-:Y:S01]  /*85470*/  MOV R21, R31 ;  /* 0x0000001f00157202 */ /* 0x000fe20000000f00 */
[----:B------:R1:W-:Y:S04]  /*85480*/  STL [R1+0x17a0], R31 ;  /* 0x0017a01f01007387 */ /* 0x0003e80000100800 */
[----:B------:R-:W-:Y:S01]  /*85490*/  STL [R1+0x180c], R32 ;  /* 0x00180c2001007387 */ /* 0x000fe20000100800 */
[----:B------:R-:W-:-:S03]  /*854a0*/  IADD3.X R33, PT, PT, R33, UR6, RZ, P3, !PT ;  /* 0x0000000621217c10 */ /* 0x000fc60009ffe4ff */
[----:B------:R4:W-:Y:S02]  /*854b0*/  LDGSTS.E [R76+0x1f80], desc[UR12][R20.64], P0 ;  /* 0x01f80000144c7fae */ /* 0x0009e400081a100c */
[----:B----4-:R-:W-:Y:S02]  /*854c0*/  IADD3 R26, P0, PT, R26, UR16, RZ ;  /* 0x000000101a1a7c10 */ /* 0x010fe4000ff1e0ff */
[----:B-1----:R-:W4:Y:S02]  /*854d0*/  LDL.LU R31, [R1+0x1888] ;  /* 0x00188800011f7983 */ /* 0x002f240000300800 */
[----:B------:R-:W-:Y:S02]  /*854e0*/  IADD3.X R30, PT, PT, R30, UR6, RZ, P0, !PT ;  /* 0x000000061e1e7c10 */ /* 0x000fe400087fe4ff */
[----:B------:R-:W-:Y:S01]  /*854f0*/  IADD3 R22, P2, PT, R22, UR16, RZ ;  /* 0x0000001016167c10 */ /* 0x000fe2000ff5e0ff */
[----:B------:R-:W-:Y:S01]  /*85500*/  IMAD.MOV.U32 R20, RZ, RZ, R32 ;  /* 0x000000ffff147224 */ /* 0x000fe200078e0020 */
        /* <DEDUP_REMOVED lines=12> */
[----:B------:R1:W-:Y:S01]  /*855d0*/  LDGSTS.E [R76+0x2680], desc[UR12][R20.64], P1 ;  /* 0x02680000144c7fae */ /* 0x0003e200089a100c */
[----:B------:R-:W-:-:S02]  /*855e0*/  IADD3 R23, P0, PT, R23, UR16, RZ ;  /* 0x0000001017177c10 */ /* 0x000fc4000ff1e0ff */
[----:B-1----:R-:W-:Y:S02]  /*855f0*/  MOV R21, R27 ;  /* 0x0000001b00157202 */ /* 0x002fe40000000f00 */
[----:B------:R-:W4:Y:S01]  /*85600*/  LDL.LU R27, [R1+0x1898] ;  /* 0x00189800011b7983 */ /* 0x000f220000300800 */
[----:B------:R-:W-:-:S03]  /*85610*/  IMAD.MOV.U32 R20, RZ, RZ, R22 ;  /* 0x000000ffff147224 */ /* 0x000fc600078e0016 */
[----:B------:R-:W4:Y:S04]  /*85620*/  LDL.LU R30, [R1+0x18a4] ;  /* 0x0018a400011e7983 */ /* 0x000f280000300800 */
[----:B------:R-:W4:Y:S04]  /*85630*/  LDL.LU R22, [R1+0x190c] ;  /* 0x00190c0001167983 */ /* 0x000f280000300800 */
[----:B------:R-:W-:Y:S04]  /*85640*/  STL [R1+0x1824], R23 ;  /* 0x0018241701007387 */ /* 0x000fe80000100800 */
[----:B------:R1:W-:Y:S01]  /*85650*/  LDGSTS.E [R76+0x2700], desc[UR12][R20.64], P1 ;  /* 0x02700000144c7fae */ /* 0x0003e200089a100c */
[----:B--2---:R-:W-:-:S05]  /*85660*/  IADD3.X R25, PT, PT, R25, UR6, RZ, P0, !PT ;  /* 0x0000000619197c10 */ /* 0x004fca00087fe4ff */
[----:B------:R2:W-:Y:S04]  /*85670*/  STL [R1+0x1820], R25 ;  /* 0x0018201901007387 */ /* 0x0005e80000100800 */
[----:B------:R-:W4:Y:S01]  /*85680*/  LDL.LU R32, [R1+0x18a0] ;  /* 0x0018a00001207983 */ /* 0x000f220000300800 */
[----:B-1----:R-:W-:Y:S01]  /*85690*/  IMAD.MOV.U32 R20, RZ, RZ, R23 ;  /* 0x000000ffff147224 */ /* 0x002fe200078e0017 */
[----:B------:R-:W-:Y:S01]  /*856a0*/  MOV R21, R25 ;  /* 0x0000001900157202 */ /* 0x000fe20000000f00 */
[----:B------:R-:W-:Y:S01]  /*856b0*/  UISETP.GT.AND UP1, UPT, UR18, 0x17, UPT ;  /* 0x000000171200788c */ /* 0x000fe2000bf24270 */
[----:B------:R-:W4:Y:S04]  /*856c0*/  LDL.LU R33, [R1+0x1908] ;  /* 0x0019080001217983 */ /* 0x000f280000300800 */
[----:B------:R1:W-:Y:S01]  /*856d0*/  LDGSTS.E [R76+0x2780], desc[UR12][R20.64], P1 ;  /* 0x02780000144c7fae */ /* 0x0003e200089a100c */
[----:B---3--:R-:W-:Y:S01]  /*856e0*/  IADD3 R28, P1, PT, R28, UR16, RZ ;  /* 0x000000101c1c7c10 */ /* 0x008fe2000ff3e0ff */
[----:B------:R-:W-:Y:S01]  /*856f0*/  USEL UR14, URZ, 0x4, !UP1 ;  /* 0x00000004ff0e7887 */ /* 0x000fe2000c800000 */
[----:B------:R-:W-:Y:S01]  /*85700*/  IADD3 R24, P2, PT, R24, UR16, RZ ;  /* 0x0000001018187c10 */ /* 0x000fe2000ff5e0ff */
[----:B--2---:R-:W2:Y:S04]  /*85710*/  LDL.LU R25, [R1+0x1914] ;  /* 0x0019140001197983 */ /* 0x004ea80000300800 */
[----:B------:R-:W3:Y:S01]  /*85720*/  LDL.LU R23, [R1+0x191c] ;  /* 0x00191c0001177983 */ /* 0x000ee20000300800 */
[----:B------:R-:W-:-:S03]  /*85730*/  USEL UR14, UR14, URZ, !UP0 ;  /* 0x000000ff0e0e7287 */ /* 0x000fc6000c000000 */
[----:B------:R-:W-:Y:S03]  /*85740*/  STL [R1+0x188c], R28 ;  /* 0x00188c1c01007387 */ /* 0x000fe60000100800 */
[----:B------:R-:W-:Y:S01]  /*85750*/  ISETP.NE.U32.AND P0, PT, RZ, UR14, PT ;  /* 0x0000000eff007c0c */ /* 0x000fe2000bf05070 */
[----:B-1----:R-:W-:Y:S01]  /*85760*/  IMAD.MOV.U32 R20, RZ, RZ, R28 ;  /* 0x000000ffff147224 */ /* 0x002fe200078e001c */
[----:B----4-:R-:W-:-:S04]  /*85770*/  IADD3.X R31, PT, PT, R31, UR6, RZ, P1, !PT ;  /* 0x000000061f1f7c10 */ /* 0x010fc80008ffe4ff */
[----:B------:R-:W-:Y:S01]  /*85780*/  MOV R21, R31 ;  /* 0x0000001f00157202 */ /* 0x000fe20000000f00 */
[----:B------:R1:W-:Y:S04]  /*85790*/  STL [R1+0x1888], R31 ;  /* 0x0018881f01007387 */ /* 0x0003e80000100800 */
[----:B------:R4:W-:Y:S01]  /*857a0*/  STL [R1+0x1894], R24 ;  /* 0x0018941801007387 */ /* 0x0009e20000100800 */
[----:B------:R-:W-:-:S03]  /*857b0*/  IADD3.X R29, PT, PT, R29, UR6, RZ, P2, !PT ;  /* 0x000000061d1d7c10 */ /* 0x000fc600097fe4ff */
[----:B------:R4:W-:Y:S04]  /*857c0*/  LDGSTS.E [R76+0x2e00], desc[UR12][R20.64], P0 ;  /* 0x02e00000144c7fae */ /* 0x0009e800081a100c */
[----:B-1----:R-:W3:Y:S04]  /*857d0*/  LDL.LU R31, [R1+0x1910] ;  /* 0x00191000011f7983 */ /* 0x002ee80000300800 */
[----:B------:R-:W-:Y:S04]  /*857e0*/  STL [R1+0x1890], R29 ;  /* 0x0018901d01007387 */ /* 0x000fe80000100800 */
[----:B------:R-:W3:Y:S01]  /*857f0*/  LDL.LU R28, [R1+0x1918] ;  /* 0x00191800011c7983 */ /* 0x000ee20000300800 */
[----:B----4-:R-:W-:Y:S01]  /*85800*/  IMAD.MOV.U32 R20, RZ, RZ, R24 ;  /* 0x000000ffff147224 */ /* 0x010fe200078e0018 */
[----:B------:R-:W-:-:S02]  /*85810*/  MOV R21, R29 ;  /* 0x0000001d00157202 */ /* 0x000fc40000000f00 */
[----:B------:R-:W4:Y:S01]  /*85820*/  LDL.LU R24, [R1+0x1924] ;  /* 0x0019240001187983 */ /* 0x000f220000300800 */
[----:B------:R-:W-:-:S03]  /*85830*/  IADD3 R26, P1, PT, R26, UR16, RZ ;  /* 0x000000101a1a7c10 */ /* 0x000fc6000ff3e0ff */
[----:B------:R1:W-:Y:S04]  /*85840*/  LDGSTS.E [R76+0x2e80], desc[UR12][R20.64], P0 ;  /* 0x02e80000144c7fae */ /* 0x0003e800081a100c */
[----:B------:R1:W-:Y:S01]  /*85850*/  STL [R1+0x189c], R26 ;  /* 0x00189c1a01007387 */ /* 0x0003e20000100800 */
[----:B------:R-:W-:Y:S01]  /*85860*/  IADD3.X R27, PT, PT, R27, UR6, RZ, P1, !PT ;  /* 0x000000061b1b7c10 */ /* 0x000fe20008ffe4ff */
[----:B-1----:R-:W-:-:S04]  /*85870*/  IMAD.MOV.U32 R20, RZ, RZ, R26 ;  /* 0x000000ffff147224 */ /* 0x002fc800078e001a */
[----:B------:R1:W-:Y:S04]  /*85880*/  STL [R1+0x1898], R27 ;  /* 0x0018981b01007387 */ /* 0x0003e80000100800 */
[----:B------:R-:W4:Y:S01]  /*85890*/  LDL.LU R26, [R1+0x1920] ;  /* 0x00192000011a7983 */ /* 0x000f220000300800 */
[----:B------:R-:W-:Y:S02]  /*858a0*/  IADD3 R30, P2, PT, R30, UR16, RZ ;  /* 0x000000101e1e7c10 */ /* 0x000fe4000ff5e0ff */
[----:B------:R-:W-:Y:S02]  /*858b0*/  MOV R21, R27 ;  /* 0x0000001b00157202 */ /* 0x000fe40000000f00 */
[----:B------:R-:W-:Y:S01]  /*858c0*/  IADD3 R22, P3, PT, R22, UR16, RZ ;  /* 0x0000001016167c10 */ /* 0x000fe2000ff7e0ff */
[----:B------:R-:W4:Y:S04]  /*858d0*/  LDL.LU R29, [R1+0x198c] ;  /* 0x00198c00011d7983 */ /* 0x000f280000300800 */
[----:B------:R1:W-:Y:S04]  /*858e0*/  LDGSTS.E [R76+0x2f00], desc[UR12][R20.64], P0 ;  /* 0x02f00000144c7fae */ /* 0x0003e800081a100c */
[----:B-1----:R-:W4:Y:S04]  /*858f0*/  LDL.LU R27, [R1+0x1994] ;  /* 0x00199400011b7983 */ /* 0x002f280000300800 */
[----:B------:R1:W-:Y:S01]  /*85900*/  STL [R1+0x18a4], R30 ;  /* 0x0018a41e01007387 */ /* 0x0003e20000100800 */
[----:B------:R-:W-:Y:S01]  /*85910*/  IMAD.MOV.U32 R20, RZ, RZ, R30 ;  /* 0x000000ffff147224 */ /* 0x000fe200078e001e */
[----:B------:R-:W-:-:S05]  /*85920*/  IADD3.X R32, PT, PT, R32, UR6, RZ, P2, !PT ;  /* 0x0000000620207c10 */ /* 0x000fca00097fe4ff */
[----:B------:R2:W-:Y:S04]  /*85930*/  STL [R1+0x18a0], R32 ;  /* 0x0018a02001007387 */ /* 0x0005e80000100800 */
        /* <DEDUP_REMOVED lines=9> */
[----:B--2---:R-:W-:-:S03]  /*859d0*/  IADD3 R25, P0, PT, R25, UR16, RZ ;  /* 0x0000001019197c10 */ /* 0x004fc6000ff1e0ff */
[----:B------:R-:W-:Y:S01]  /*859e0*/  STL [R1+0x1908], R33 ;  /* 0x0019082101007387 */ /* 0x000fe20000100800 */
[----:B---3--:R-:W-:-:S03]  /*859f0*/  IADD3 R23, P2, PT, R23, UR16, RZ ;  /* 0x0000001017177c10 */ /* 0x008fc6000ff5e0ff */
[----:B------:R-:W2:Y:S01]  /*85a00*/  LDL.LU R32, [R1+0x1990] ;  /* 0x0019900001207983 */ /* 0x000ea20000300800 */
[----:B-1----:R-:W-:Y:S01]  /*85a10*/  IMAD.MOV.U32 R20, RZ, RZ, R22 ;  /* 0x000000ffff147224 */ /* 0x002fe200078e0016 */
        /* <DEDUP_REMOVED lines=10> */
[----:B------:R-:W-:-:S02]  /*85ac0*/  IADD3.X R28, PT, PT, R28, UR6, RZ, P2, !PT ;  /* 0x000000061c1c7c10 */ /* 0x000fc400097fe4ff */
[----:B----4-:R-:W-:Y:S01]  /*85ad0*/  IADD3 R24, P0, PT, R24, UR16, RZ ;  /* 0x0000001018187c10 */ /* 0x010fe2000ff1e0ff */
[----:B------:R1:W-:Y:S04]  /*85ae0*/  LDGSTS.E [R76+0x3680], desc[UR12][R20.64], P1 ;  /* 0x03680000144c7fae */ /* 0x0003e800089a100c */
[----:B------:R4:W-:Y:S01]  /*85af0*/  STL [R1+0x1918], R28 ;  /* 0x0019181c01007387 */ /* 0x0009e20000100800 */
[----:B-1----:R-:W-:Y:S01]  /*85b00*/  IMAD.MOV.U32 R20, RZ, RZ, R23 ;  /* 0x000000ffff147224 */ /* 0x002fe200078e0017 */
[----:B------:R-:W-:Y:S02]  /*85b10*/  MOV R21, R28 ;  /* 0x0000001c00157202 */ /* 0x000fe40000000f00 */
[----:B----4-:R-:W4:Y:S04]  /*85b20*/  LDL.LU R28, [R1+0x19a4] ;  /* 0x0019a400011c7983 */ /* 0x010f280000300800 */
[----:B------:R-:W4:Y:S04]  /*85b30*/  LDL.LU R23, [R1+0x1a0c] ;  /* 0x001a0c0001177983 */ /* 0x000f280000300800 */
[----:B------:R-:W-:Y:S04]  /*85b40*/  STL [R1+0x1924], R24 ;  /* 0x0019241801007387 */ /* 0x000fe80000100800 */
[----:B------:R1:W-:Y:S01]  /*85b50*/  LDGSTS.E [R76+0x3700], desc[UR12][R20.64], P1 ;  /* 0x03700000144c7fae */ /* 0x0003e200089a100c */
[----:B------:R-:W-:-:S05]  /*85b60*/  IADD3.X R26, PT, PT, R26, UR6, RZ, P0, !PT ;  /* 0x000000061a1a7c10 */ /* 0x000fca00087fe4ff */
[----:B------:R1:W-:Y:S04]  /*85b70*/  STL [R1+0x1920], R26 ;  /* 0x0019201a01007387 */ /* 0x0003e80000100800 */
[----:B------:R-:W4:Y:S01]  /*85b80*/  LDL.LU R33, [R1+0x19a0] ;  /* 0x0019a00001217983 */ /* 0x000f220000300800 */
[----:B-1----:R-:W-:Y:S01]  /*85b90*/  IMAD.MOV.U32 R20, RZ, RZ, R24 ;  /* 0x000000ffff147224 */ /* 0x002fe200078e0018 */
[----:B------:R-:W-:Y:S02]  /*85ba0*/  MOV R21, R26 ;  /* 0x0000001a00157202 */ /* 0x000fe40000000f00 */
[----:B------:R-:W4:Y:S04]  /*85bb0*/  LDL.LU R31, [R1+0x1a08] ;  /* 0x001a0800011f7983 */ /* 0x000f280000300800 */
[----:B------:R1:W-:Y:S01]  /*85bc0*/  LDGSTS.E [R76+0x3780], desc[UR12][R20.64], P1 ;  /* 0x03780000144c7fae */ /* 0x0003e200089a100c */
[----:B------:R-:W-:-:S02]  /*85bd0*/  IADD3 R29, P1, PT, R29, UR16, RZ ;  /* 0x000000101d1d7c10 */ /* 0x000fc4000ff3e0ff */
[----:B------:R-:W-:Y:S01]  /*85be0*/  IADD3 R27, P2, PT, R27, UR16, RZ ;  /* 0x000000101b1b7c10 */ /* 0x000fe2000ff5e0ff */
[----:B------:R-:W4:Y:S04]  /*85bf0*/  LDL.LU R26, [R1+0x1a14] ;  /* 0x001a1400011a7983 */ /* 0x000f280000300800 */
[----:B------:R-:W4:Y:S04]  /*85c00*/  LDL.LU R24, [R1+0x1a1c] ;  /* 0x001a1c0001187983 */ /* 0x000f280000300800 */
[----:B------:R-:W-:Y:S01]  /*85c10*/  STL [R1+0x198c], R29 ;  /* 0x00198c1d01007387 */ /* 0x000fe20000100800 */
[----:B------:R-:W-:-:S04]  /*85c20*/  IADD3.X R30, PT, PT, R30, UR6, RZ, P1, !PT ;  /* 0x000000061e1e7c10 */ /* 0x000fc80008ffe4ff */
[----:B-1----:R-:W-:Y:S01]  /*85c30*/  MOV R21, R30 ;  /* 0x0000001e00157202 */ /* 0x002fe20000000f00 */
[----:B------:R1:W-:Y:S04]  /*85c40*/  STL [R1+0x1988], R30 ;  /* 0x0019881e01007387 */ /* 0x0003e80000100800 */
[----:B------:R-:W-:Y:S04]  /*85c50*/  STL [R1+0x1994], R27 ;  /* 0x0019941b01007387 */ /* 0x000fe80000100800 */
[----:B-1----:R-:W4:Y:S01]  /*85c60*/  LDL.LU R30, [R1+0x1a10] ;  /* 0x001a1000011e7983 */ /* 0x002f220000300800 */
[----:B------:R-:W-:-:S04]  /*85c70*/  UISETP.GT.AND UP1, UPT, UR18, 0x1f, UPT ;  /* 0x0000001f1200788c */ /* 0x000fc8000bf24270 */
[----:B------:R-:W-:-:S04]  /*85c80*/  USEL UR14, URZ, 0x4, !UP1 ;  /* 0x00000004ff0e7887 */ /* 0x000fc8000c800000 */
[----:B------:R-:W-:-:S06]  /*85c90*/  USEL UR14, UR14, URZ, !UP0 ;  /* 0x000000ff0e0e7287 */ /* 0x000fcc000c000000 */
[----:B------:R-:W-:Y:S01]  /*85ca0*/  ISETP.NE.U32.AND P0, PT, RZ, UR14, PT ;  /* 0x0000000eff007c0c */ /* 0x000fe2000bf05070 */
[----:B------:R-:W-:Y:S01]  /*85cb0*/  IMAD.MOV.U32 R20, RZ, RZ, R29 ;  /* 0x000000ffff147224 */ /* 0x000fe200078e001d */
[----:B--2---:R-:W-:Y:S02]  /*85cc0*/  IADD3.X R32, PT, PT, R32, UR6, RZ, P2, !PT ;  /* 0x0000000620207c10 */ /* 0x004fe400097fe4ff */
[----:B---3--:R-:W-:-:S03]  /*85cd0*/  IADD3 R22, P1, PT, R22, UR16, RZ ;  /* 0x0000001016167c10 */ /* 0x008fc6000ff3e0ff */
[----:B------:R-:W-:Y:S04]  /*85ce0*/  STL [R1+0x1990], R32 ;  /* 0x0019902001007387 */ /* 0x000fe80000100800 */
[----:B------:R-:W2:Y:S04]  /*85cf0*/  LDL.LU R29, [R1+0x1a18] ;  /* 0x001a1800011d7983 */ /* 0x000ea80000300800 */
[----:B------:R1:W-:Y:S04]  /*85d00*/  LDGSTS.E [R76+0x3e00], desc[UR12][R20.64], P0 ;  /* 0x03e00000144c7fae */ /* 0x0003e800081a100c */
[----:B------:R-:W-:Y:S01]  /*85d10*/  STL [R1+0x199c], R22 ;  /* 0x00199c1601007387 */ /* 0x000fe20000100800 */
[----:B------:R-:W-:Y:S01]  /*85d20*/  IADD3.X R25, PT, PT, R25, UR6, RZ, P1, !PT ;  /* 0x0000000619197c10 */ /* 0x000fe20008ffe4ff */
[----:B-1----:R-:W-:Y:S01]  /*85d30*/  IMAD.MOV.U32 R20, RZ, RZ, R27 ;  /* 0x000000ffff147224 */ /* 0x002fe200078e001b */
[----:B------:R-:W-:-:S03]  /*85d40*/  MOV R21, R32 ;  /* 0x0000002000157202 */ /* 0x000fc60000000f00 */
[----:B------:R1:W-:Y:S04]  /*85d50*/  STL [R1+0x1998], R25 ;  /* 0x0019981901007387 */ /* 0x0003e80000100800 */
[----:B------:R3:W-:Y:S01]  /*85d60*/  LDGSTS.E [R76+0x3e80], desc[UR12][R20.64], P0 ;  /* 0x03e80000144c7fae */ /* 0x0007e200081a100c */
[----:B------:R-:W-:Y:S01]  /*85d70*/  UISETP.GT.AND UP1, UPT, UR18, 0x23, UPT ;  /* 0x000000231200788c */ /* 0x000fe2000bf24270 */
[----:B---3--:R-:W-:Y:S01]  /*85d80*/  MOV R21, R25 ;  /* 0x0000001900157202 */ /* 0x008fe20000000f00 */
[----:B------:R-:W-:Y:S01]  /*85d90*/  IMAD.MOV.U32 R20, RZ, RZ, R22 ;  /* 0x000000ffff147224 */ /* 0x000fe200078e0016 */
[----:B-1----:R-:W3:Y:S04]  /*85da0*/  LDL.LU R25, [R1+0x1a20] ;  /* 0x001a200001197983 */ /* 0x002ee80000300800 */
[----:B------:R-:W3:Y:S01]  /*85db0*/  LDL.LU R22, [R1+0x1a24] ;  /* 0x001a240001167983 */ /* 0x000ee20000300800 */
[----:B----4-:R-:W-:Y:S01]  /*85dc0*/  IADD3 R28, P2, PT, R28, UR16, RZ ;  /* 0x000000101c1c7c10 */ /* 0x010fe2000ff5e0ff */
[----:B------:R-:W-:Y:S01]  /*85dd0*/  USEL UR14, URZ, 0x4, !UP1 ;  /* 0x00000004ff0e7887 */ /* 0x000fe2000c800000 */
[----:B------:R-:W-:Y:S01]  /*85de0*/  IADD3 R23, P3, PT, R23, UR16, RZ ;  /* 0x0000001017177c10 */ /* 0x000fe2000ff7e0ff */
[----:B------:R-:W4:Y:S04]  /*85df0*/  LDL.LU R27, [R1+0x1a90] ;  /* 0x001a9000011b7983 */ /* 0x000f280000300800 */
[----:B------:R-:W4:Y:S04]  /*85e00*/  LDL.LU R32, [R1+0x1a98] ;  /* 0x001a980001207983 */ /* 0x000f280000300800 */
[----:B------:R1:W-:Y:S01]  /*85e10*/  LDGSTS.E [R76+0x3f00], desc[UR12][R20.64], P0 ;  /* 0x03f00000144c7fae */ /* 0x0003e200081a100c */
[----:B------:R-:W-:Y:S01]  /*85e20*/  IADD3.X R33, PT, PT, R33, UR6, RZ, P2, !PT ;  /* 0x0000000621217c10 */ /* 0x000fe200097fe4ff */
[----:B------:R-:W-:-:S02]  /*85e30*/  USEL UR14, UR14, URZ, !UP0 ;  /* 0x000000ff0e0e7287 */ /* 0x000fc4000c000000 */
[----:B------:R1:W-:Y:S04]  /*85e40*/  STL [R1+0x19a4], R28 ;  /* 0x0019a41c01007387 */ /* 0x0003e80000100800 */
[----:B------:R1:W-:Y:S04]  /*85e50*/  STL [R1+0x19a0], R33 ;  /* 0x0019a02101007387 */ /* 0x0003e80000100800 */
[----:B------:R1:W-:Y:S01]  /*85e60*/  STL [R1+0x1a0c], R23 ;  /* 0x001a0c1701007387 */ /* 0x0003e20000100800 */
[----:B------:R-:W-:Y:S02]  /*85e70*/  IADD3.X R31, PT, PT, R31, UR6, RZ, P3, !PT ;  /* 0x000000061f1f7c10 */ /* 0x000fe40009ffe4ff */
[----:B------:R-:W-:Y:S01]  /*85e80*/  ISETP.NE.U32.AND P1, PT, RZ, UR14, PT ;  /* 0x0000000eff007c0c */ /* 0x000fe2000bf25070 */
[----:B-1----:R-:W-:Y:S01]  /*85e90*/  IMAD.MOV.U32 R20, RZ, RZ, R28 ;  /* 0x000000ffff147224 */ /* 0x002fe200078e001c */
[----:B------:R-:W-:Y:S01]  /*85ea0*/  MOV R21, R33 ;  /* 0x0000002100157202 */ /* 0x000fe20000000f00 */
[----:B------:R-:W4:Y:S04]  /*85eb0*/  LDL.LU R28, [R1+0x1a8c] ;  /* 0x001a8c00011c7983 */ /* 0x000f280000300800 */
[----:B------:R-:W-:Y:S04]  /*85ec0*/  STL [R1+0x1a08], R31 ;  /* 0x001a081f01007387 */ /* 0x000fe80000100800 */
[----:B------:R-:W4:Y:S04]  /*85ed0*/  LDL.LU R33, [R1+0x1a94] ;  /* 0x001a940001217983 */ /* 0x000f280000300800 */
[----:B------:R1:W-:Y:S01]  /*85ee0*/  LDGSTS.E [R76+0x3f80], desc[UR12][R20.64], P0 ;  /* 0x03f80000144c7fae */ /* 0x0003e200081a100c */
[----:B------:R-:W-:-:S02]  /*85ef0*/  IADD3 R26, P0, PT, R26, UR16, RZ ;  /* 0x000000101a1a7c10 */ /* 0x000fc4000ff1e0ff */
[----:B------:R-:W-:Y:S01]  /*85f00*/  IADD3 R24, P2, PT, R24, UR16, RZ ;  /* 0x0000001018187c10 */ /* 0x000fe2000ff5e0ff */
[----:B-1----:R-:W-:Y:S01]  /*85f10*/  IMAD.MOV.U32 R20, RZ, RZ, R23 ;  /* 0x000000ffff147224 */ /* 0x002fe200078e0017 */
[----:B------:R-:W-:Y:S01]  /*85f20*/  MOV R21, R31 ;  /* 0x0000001f00157202 */ /* 0x000fe20000000f00 */
[----:B------:R-:W4:Y:S04]  /*85f30*/  LDL.LU R23, [R1+0x1aa0] ;  /* 0x001aa00001177983 */ /* 0x000f280000300800 */
[----:B------:R1:W-:Y:S04]  /*85f40*/  STL [R1+0x1a14], R26 ;  /* 0x001a141a01007387 */ /* 0x0003e80000100800 */
[----:B------:R1:W-:Y:S02]  /*85f50*/  LDGSTS.E [R76+0x4600], desc[UR12][R20.64], P1 ;  /* 0x04600000144c7fae */ /* 0x0003e400089a100c */
[----:B-1----:R-:W-:Y:S01]  /*85f60*/  IMAD.MOV.U32 R20, RZ, RZ, R26 ;  /* 0x000000ffff147224 */ /* 0x002fe200078e001a */
[----:B------:R-:W-:-:S05]  /*85f70*/  IADD3.X R30, PT, PT, R30, UR6, RZ, P0, !PT ;  /* 0x000000061e1e7c10 */ /* 0x000fca00087fe4ff */
[----:B------:R1:W-:Y:S04]  /*85f80*/  STL [R1+0x1a10], R30 ;  /* 0x001a101e01007387 */ /* 0x0003e80000100800 */
[----:B------:R-:W-:Y:S04]  /*85f90*/  STL [R1+0x1a1c], R24 ;  /* 0x001a1c1801007387 */ /* 0x000fe80000100800 */
[----:B------:R-:W4:Y:S01]  /*85fa0*/  LDL.LU R26, [R1+0x1a9c] ;  /* 0x001a9c00011a7983 */ /* 0x000f220000300800 */
[----:B------:R-:W-:-:S05]  /*85fb0*/  MOV R21, R30 ;  /* 0x0000001e00157202 */ /* 0x000fca0000000f00 */
[----:B------:R1:W-:Y:S01]  /*85fc0*/  LDGSTS.E [R76+0x4680], desc[UR12][R20.64], P1 ;  /* 0x04680000144c7fae */ /* 0x0003e200089a100c */
[----:B------:R-:W-:Y:S01]  /*85fd0*/  UISETP.GT.AND UP1, UPT, UR18, 0x27, UPT ;  /* 0x000000271200788c */ /* 0x000fe2000bf24270 */
[----:B--2---:R-:W-:Y:S01]  /*85fe0*/  IADD3.X R29, PT, PT, R29, UR6, RZ, P2, !PT ;  /* 0x000000061d1d7c10 */ /* 0x004fe200097fe4ff */
[----:B-1----:R-:W-:-:S03]  /*85ff0*/  IMAD.MOV.U32 R20, RZ, RZ, R24 ;  /* 0x000000ffff147224 */ /* 0x002fc600078e0018 */
[----:B------:R-:W-:Y:S01]  /*86000*/  MOV R21, R29 ;  /* 0x0000001d00157202 */ /* 0x000fe20000000f00 */
[----:B------:R1:W-:Y:S04]  /*86010*/  STL [R1+0x1a18], R29 ;  /* 0x001a181d01007387 */ /* 0x0003e80000100800 */
[----:B------:R-:W2:Y:S04]  /*86020*/  LDL.LU R31, [R1+0x1aa4] ;  /* 0x001aa400011f7983 */ /* 0x000ea80000300800 */
[----:B------:R-:W2:Y:S04]  /*86030*/  LDL.LU R30, [R1+0x1aa8] ;  /* 0x001aa800011e7983 */ /* 0x000ea80000300800 */
[----:B------:R3:W-:Y:S01]  /*86040*/  LDGSTS.E [R76+0x4700], desc[UR12][R20.64], P1 ;  /* 0x04700000144c7fae */ /* 0x0007e200089a100c */
[----:B------:R-:W-:-:S03]  /*86050*/  USEL UR14, URZ, 0x4, !UP1 ;  /* 0x00000004ff0e7887 */ /* 0x000fc6000c800000 */
[----:B-1----:R-:W2:Y:S04]  /*86060*/  LDL.LU R29, [R1+0x1b0c] ;  /* 0x001b0c00011d7983 */ /* 0x002ea80000300800 */
[----:B------:R-:W2:Y:S01]  /*86070*/  LDL.LU R24, [R1+0x1b10] ;  /* 0x001b100001187983 */ /* 0x000ea20000300800 */
[----:B------:R-:W-:Y:S01]  /*86080*/  USEL UR14, UR14, URZ, !UP0 ;  /* 0x000000ff0e0e7287 */ /* 0x000fe2000c000000 */
[----:B---3--:R-:W-:-:S04]  /*86090*/  IADD3 R22, P0, PT, R22, UR16, RZ ;  /* 0x0000001016167c10 */ /* 0x008fc8000ff1e0ff */
[----:B------:R-:W-:Y:S01]  /*860a0*/  IADD3.X R25, PT, PT, R25, UR6, RZ, P0, !PT ;  /* 0x0000000619197c10 */ /* 0x000fe200087fe4ff */
[----:B------:R-:W-:-:S03]  /*860b0*/  IMAD.MOV.U32 R20, RZ, RZ, R22 ;  /* 0x000000ffff147224 */ /* 0x000fc600078e0016 */
[----:B------:R-:W-:-:S05]  /*860c0*/  MOV R21, R25 ;  /* 0x0000001900157202 */ /* 0x000fca0000000f00 */
[----:B------:R1:W-:Y:S01]  /*860d0*/  LDGSTS.E [R76+0x4780], desc[UR12][R20.64], P1 ;  /* 0x04780000144c7fae */ /* 0x0003e200089a100c */
[----:B----4-:R-:W-:-:S03]  /*860e0*/  IADD3 R27, P1, PT, R27, UR16, RZ ;  /* 0x000000101b1b7c10 */ /* 0x010fc6000ff3e0ff */
[----:B------:R-:W-:Y:S04]  /*860f0*/  STL [R1+0x1a24], R22 ;  /* 0x001a241601007387 */ /* 0x000fe80000100800 */
[----:B------:R3:W-:Y:S01]  /*86100*/  STL [R1+0x1a20], R25 ;  /* 0x001a201901007387 */ /* 0x0007e20000100800 */
[----:B------:R-:W-:Y:S02]  /*86110*/  IADD3 R32, P2, PT, R32, UR16, RZ ;  /* 0x0000001020207c10 */ /* 0x000fe4000ff5e0ff */
[----:B------:R-:W-:Y:S02]  /*86120*/  ISETP.NE.U32.AND P0, PT, RZ, UR14, PT ;  /* 0x0000000eff007c0c */ /* 0x000fe4000bf05070 */
[----:B------:R-:W-:Y:S01]  /*86130*/  IADD3.X R28, PT, PT, R28, UR6, RZ, P1, !PT ;  /* 0x000000061c1c7c10 */ /* 0x000fe20008ffe4ff */
[----:B---3--:R-:W3:Y:S04]  /*86140*/  LDL.LU R25, [R1+0x1b18] ;  /* 0x001b180001197983 */ /* 0x008ee80000300800 */
[----:B------:R-:W4:Y:S04]  /*86150*/  LDL.LU R22, [R1+0x1b20] ;  /* 0x001b200001167983 */ /* 0x000f280000300800 */
[----:B------:R-:W-:Y:S04]  /*86160*/  STL [R1+0x1a90], R27 ;  /* 0x001a901b01007387 */ /* 0x000fe80000100800 */
[----:B------:R1:W-:Y:S02]  /*86170*/  STL [R1+0x1a8c], R28 ;  /* 0x001a8c1c01007387 */ /* 0x0003e40000100800 */
[----:B-1----:R-:W-:-:S02]  /*86180*/  MOV R21, R28 ;  /* 0x0000001c00157202 */ /* 0x002fc40000000f00 */
[----:B------:R-:W-:Y:S01]  /*86190*/  STL [R1+0x1a98], R32 ;  /* 0x001a982001007387 */ /* 0x000fe20000100800 */
[----:B------:R-:W-:Y:S01]  /*861a0*/  IADD3.X R33, PT, PT, R33, UR6, RZ, P2, !PT ;  /* 0x0000000621217c10 */ /* 0x000fe200097fe4ff */
[----:B------:R-:W-:Y:S01]  /*861b0*/  IMAD.MOV.U32 R20, RZ, RZ, R27 ;  /* 0x000000ffff147224 */ /* 0x000fe200078e001b */
[----:B------:R-:W-:Y:S01]  /*861c0*/  IADD3 R23, P1, PT, R23, UR16, RZ ;  /* 0x0000001017177c10 */ /* 0x000fe2000ff3e0ff */
[----:B------:R-:W4:Y:S04]  /*861d0*/  LDL.LU R28, [R1+0x1b14] ;  /* 0x001b1400011c7983 */ /* 0x000f280000300800 */
[----:B------:R-:W-:Y:S04]  /*861e0*/  STL [R1+0x1a94], R33 ;  /* 0x001a942101007387 */ /* 0x000fe80000100800 */
[----:B------:R-:W4:Y:S04]  /*861f0*/  LDL.LU R27, [R1+0x1b1c] ;  /* 0x001b1c00011b7983 */ /* 0x000f280000300800 */
[----:B------:R1:W-:Y:S04]  /*86200*/  LDGSTS.E [R76+0x4e00], desc[UR12][R20.64], P0 ;  /* 0x04e00000144c7fae */ /* 0x0003e800081a100c */
[----:B------:R-:W-:Y:S01]  /*86210*/  STL [R1+0x1aa0], R23 ;  /* 0x001aa01701007387 */ /* 0x000fe20000100800 */
[----:B-1----:R-:W-:Y:S01]  /*86220*/  IMAD.MOV.U32 R20, RZ, RZ, R32 ;  /* 0x000000ffff147224 */ /* 0x002fe200078e0020 */
[----:B------:R-:W-:-:S05]  /*86230*/  MOV R21, R33 ;  /* 0x0000002100157202 */ /* 0x000fca0000000f00 */
[----:B------:R1:W-:Y:S02]  /*86240*/  LDGSTS.E [R76+0x4e80], desc[UR12][R20.64], P0 ;  /* 0x04e80000144c7fae */ /* 0x0003e400081a100c */
[----:B-1----:R-:W-:Y:S01]  /*86250*/  IMAD.MOV.U32 R20, RZ, RZ, R23 ;  /* 0x000000ffff147224 */ /* 0x002fe200078e0017 */
[----:B------:R-:W-:-:S04]  /*86260*/  IADD3.X R26, PT, PT, R26, UR6, RZ, P1, !PT ;  /* 0x000000061a1a7c10 */ /* 0x000fc80008ffe4ff */
        /* <DEDUP_REMOVED lines=9> */
[----:B------:R-:W-:Y:S01]  /*86300*/  IADD3.X R31, PT, PT, R31, UR6, RZ, P2, !PT ;  /* 0x000000061f1f7c10 */ /* 0x000fe200097fe4ff */
[----:B------:R-:W-:Y:S01]  /*86310*/  STL [R1+0x1aa8], R30 ;  /* 0x001aa81e01007387 */ /* 0x000fe20000100800 */
[----:B------:R-:W-:-:S03]  /*86320*/  IADD3 R24, P3, PT, R24, UR16, RZ ;  /* 0x0000001018187c10 */ /* 0x000fc6000ff7e0ff */
[----:B------:R-:W-:Y:S01]  /*86330*/  STL [R1+0x1aa4], R31 ;  /* 0x001aa41f01007387 */ /* 0x000fe20000100800 */
[----:B------:R-:W-:Y:S01]  /*86340*/  IMAD.MOV.U32 R20, RZ, RZ, R30 ;  /* 0x000000ffff147224 */ /* 0x000fe200078e001e */
        /* <DEDUP_REMOVED lines=10> */
[----:B-1----:R-:W-:Y:S01]  /*863f0*/  IMAD.MOV.U32 R20, RZ, RZ, R24 ;  /* 0x000000ffff147224 */ /* 0x002fe200078e0018 */
[----:B------:R-:W-:-:S02]  /*86400*/  MOV R21, R29 ;  /* 0x0000001d00157202 */ /* 0x000fc40000000f00 */
[----:B------:R-:W2:Y:S04]  /*86410*/  LDL.LU R24, [R1+0x1ba0] ;  /* 0x001ba00001187983 */ /* 0x000ea80000300800 */
[----:B------:R1:W-:Y:S01]  /*86420*/  LDGSTS.E [R76+0x5600], desc[UR12][R20.64], P1 ;  /* 0x05600000144c7fae */ /* 0x0003e200089a100c */
[----:B---3--:R-:W-:Y:S02]  /*86430*/  IADD3 R25, P0, PT, R25, UR16, RZ ;  /* 0x0000001019197c10 */ /* 0x008fe4000ff1e0ff */
[----:B----4-:R-:W-:-:S03]  /*86440*/  IADD3 R22, P2, PT, R22, UR16, RZ ;  /* 0x0000001016167c10 */ /* 0x010fc6000ff5e0ff */
[----:B------:R3:W-:Y:S01]  /*86450*/  STL [R1+0x1b18], R25 ;  /* 0x001b181901007387 */ /* 0x0007e20000100800 */
[----:B-1----:R-:W-:Y:S01]  /*86460*/  IMAD.MOV.U32 R20, RZ, RZ, R25 ;  /* 0x000000ffff147224 */ /* 0x002fe200078e0019 */
[----:B------:R-:W-:Y:S02]  /*86470*/  IADD3.X R28, PT, PT, R28, UR6, RZ, P0, !PT ;  /* 0x000000061c1c7c10 */ /* 0x000fe400087fe4ff */
[----:B------:R-:W-:-:S03]  /*86480*/  IADD3.X R27, PT, PT, R27, UR6, RZ, P2, !PT ;  /* 0x000000061b1b7c10 */ /* 0x000fc600097fe4ff */
[----:B------:R-:W-:Y:S04]  /*86490*/  STL [R1+0x1b14], R28 ;  /* 0x001b141c01007387 */ /* 0x000fe80000100800 */
[----:B------:R1:W-:Y:S01]  /*864a0*/  STL [R1+0x1b20], R22 ;  /* 0x001b201601007387 */ /* 0x0003e20000100800 */
[----:B------:R-:W-:-:S03]  /*864b0*/  MOV R21, R28 ;  /* 0x0000001c00157202 */ /* 0x000fc60000000f00 */
[----:B---3--:R-:W3:Y:S04]  /*864c0*/  LDL.LU R25, [R1+0x1b9c] ;  /* 0x001b9c0001197983 */ /* 0x008ee80000300800 */
[----:B------:R-:W-:Y:S04]  /*864d0*/  STL [R1+0x1b1c], R27 ;  /* 0x001b1c1b01007387 */ /* 0x000fe80000100800 */
[----:B------:R4:W-:Y:S04]  /*864e0*/  LDGSTS.E [R76+0x5680], desc[UR12][R20.64], P1 ;  /* 0x05680000144c7fae */ /* 0x0009e800089a100c */
[----:B------:R-:W3:Y:S01]  /*864f0*/  LDL.LU R31, [R1+0x1ba4] ;  /* 0x001ba400011f7983 */ /* 0x000ee20000300800 */
[----:B----4-:R-:W-:-:S03]  /*86500*/  IMAD.MOV.U32 R20, RZ, RZ, R22 ;  /* 0x000000ffff147224 */ /* 0x010fc600078e0016 */
[----:B-1----:R-:W4:Y:S04]  /*86510*/  LDL.LU R22, [R1+0x1ba8] ;  /* 0x001ba80001167983 */ /* 0x002f280000300800 */
[----:B------:R-:W4:Y:S01]  /*86520*/  LDL.LU R30, [R1+0x1c0c] ;  /* 0x001c0c00011e7983 */ /* 0x000f220000300800 */
[----:B------:R-:W-:-:S03]  /*86530*/  MOV R21, R27 ;  /* 0x0000001b00157202 */ /* 0x000fc60000000f00 */
[----:B------:R-:W4:Y:S04]  /*86540*/  LDL.LU R29, [R1+0x1c10] ;  /* 0x001c1000011d7983 */ /* 0x000f280000300800 */
[----:B------:R1:W-:Y:S01]  /*86550*/  LDGSTS.E [R76+0x5700], desc[UR12][R20.64], P1 ;  /* 0x05700000144c7fae */ /* 0x0003e200089a100c */
[----:B------:R-:W-:-:S04]  /*86560*/  IADD3 R23, P0, PT, R23, UR16, RZ ;  /* 0x0000001017177c10 */ /* 0x000fc8000ff1e0ff */
[----:B------:R-:W-:Y:S01]  /*86570*/  IADD3.X R26, PT, PT, R26, UR6, RZ, P0, !PT ;  /* 0x000000061a1a7c10 */ /* 0x000fe200087fe4ff */
[----:B------:R-:W-:Y:S03]  /*86580*/  STL [R1+0x1b28], R23 ;  /* 0x001b281701007387 */ /* 0x000fe60000100800 */
[----:B-1----:R-:W-:Y:S01]  /*86590*/  MOV R21, R26 ;  /* 0x0000001a00157202 */ /* 0x002fe20000000f00 */
[----:B------:R1:W-:Y:S04]  /*865a0*/  STL [R1+0x1b24], R26 ;  /* 0x001b241a01007387 */ /* 0x0003e80000100800 */
[----:B------:R-:W4:Y:S01]  /*865b0*/  LDL.LU R28, [R1+0x1c14] ;  /* 0x001c1400011c7983 */ /* 0x000f220000300800 */
[----:B------:R-:W-:Y:S01]  /*865c0*/  IMAD.MOV.U32 R20, RZ, RZ, R23 ;  /* 0x000000ffff147224 */ /* 0x000fe200078e0017 */
[----:B------:R-:W-:-:S02]  /*865d0*/  UISETP.GT.AND UP1, UPT, UR18, 0x2f, UPT ;  /* 0x0000002f1200788c */ /* 0x000fc4000bf24270 */
[----:B-1----:R-:W4:Y:S04]  /*865e0*/  LDL.LU R26, [R1+0x1c18] ;  /* 0x001c1800011a7983 */ /* 0x002f280000300800 */
        /* <DEDUP_REMOVED lines=12> */
[----:B------:R-:W-:Y:S01]  /*866b0*/  IADD3 R24, P1, PT, R24, UR16, RZ ;  /* 0x0000001018187c10 */ /* 0x000fe2000ff3e0ff */
        /* <DEDUP_REMOVED lines=13> */
[----:B---3--:R-:W-:-:S04]  /*86790*/  IADD3.X R25, PT, PT, R25, UR6, RZ, P1, !PT ;  /* 0x0000000619197c10 */ /* 0x008fc80008ffe4ff */
[----:B------:R-:W-:Y:S01]  /*867a0*/  MOV R21, R25 ;  /* 0x0000001900157202 */ /* 0x000fe20000000f00 */
[----:B------:R1:W-:Y:S01]  /*867b0*/  STL [R1+0x1b9c], R25 ;  /* 0x001b9c1901007387 */ /* 0x0003e20000100800 */
[----:B------:R-:W-:-:S03]  /*867c0*/  ISETP.NE.U32.AND P1, PT, RZ, UR14, PT ;  /* 0x0000000eff007c0c */ /* 0x000fc6000bf25070 */
[----:B------:R2:W-:Y:S04]  /*867d0*/  LDGSTS.E [R76+0x5f00], desc[UR12][R20.64], P0 ;  /* 0x05f00000144c7fae */ /* 0x0005e800081a100c */
[----:B-1----:R-:W3:Y:S04]  /*867e0*/  LDL.LU R25, [R1+0x1c24] ;  /* 0x001c240001197983 */ /* 0x002ee80000300800 */
[----:B------:R-:W3:Y:S01]  /*867f0*/  LDL.LU R24, [R1+0x1c28] ;  /* 0x001c280001187983 */ /* 0x000ee20000300800 */
[----:B----4-:R-:W-:-:S04]  /*86800*/  IADD3 R22, P2, PT, R22, UR16, RZ ;  /* 0x0000001016167c10 */ /* 0x010fc8000ff5e0ff */
        /* <DEDUP_REMOVED lines=29> */
[----:B------:R-:W2:Y:S01]  /*869e0*/  LDL.LU R31, [R1+0x1ca4] ;  /* 0x001ca400011f7983 */ /* 0x000ea20000300800 */
[----:B------:R-:W-:-:S03]  /*869f0*/  UISETP.GT.AND UP1, UPT, UR18, 0x37, UPT ;  /* 0x000000371200788c */ /* 0x000fc6000bf24270 */
[----:B------:R1:W-:Y:S01]  /*86a00*/  LDGSTS.E [R76+0x6680], desc[UR12][R20.64], P1 ;  /* 0x06680000144c7fae */ /* 0x0003e200089a100c */
[----:B------:R-:W-:Y:S01]  /*86a10*/  USEL UR14, URZ, 0x4, !UP1 ;  /* 0x00000004ff0e7887 */ /* 0x000fe2000c800000 */
[----:B-1----:R-:W-:Y:S02]  /*86a20*/  IMAD.MOV.U32 R20, RZ, RZ, R23 ;  /* 0x000000ffff147224 */ /* 0x002fe400078e0017 */
[----:B------:R-:W2:Y:S01]  /*86a30*/  LDL.LU R23, [R1+0x1ca8] ;  /* 0x001ca80001177983 */ /* 0x000ea20000300800 */
[----:B------:R-:W-:-:S03]  /*86a40*/  MOV R21, R27 ;  /* 0x0000001b00157202 */ /* 0x000fc60000000f00 */
[----:B------:R-:W2:Y:S04]  /*86a50*/  LDL.LU R30, [R1+0x1d0c] ;  /* 0x001d0c00011e7983 */ /* 0x000ea80000300800 */
[----:B------:R-:W2:Y:S01]  /*86a60*/  LDL.LU R28, [R1+0x1d10] ;  /* 0x001d1000011c7983 */ /* 0x000ea20000300800 */
[----:B------:R-:W-:-:S03]  /*86a70*/  USEL UR14, UR14, URZ, !UP0 ;  /* 0x000000ff0e0e7287 */ /* 0x000fc6000c000000 */
[----:B------:R1:W-:Y:S01]  /*86a80*/  LDGSTS.E [R76+0x6700], desc[UR12][R20.64], P1 ;  /* 0x06700000144c7fae */ /* 0x0003e200089a100c */
[----:B---3--:R-:W-:-:S04]  /*86a90*/  IADD3 R24, P0, PT, R24, UR16, RZ ;  /* 0x0000001018187c10 */ /* 0x008fc8000ff1e0ff */
[----:B------:R-:W-:Y:S01]  /*86aa0*/  IADD3.X R25, PT, PT, R25, UR6, RZ, P0, !PT ;  /* 0x0000000619197c10 */ /* 0x000fe200087fe4ff */
[----:B-1----:R-:W-:Y:S01]  /*86ab0*/  IMAD.MOV.U32 R20, RZ, RZ, R24 ;  /* 0x000000ffff147224 */ /* 0x002fe200078e0018 */
[----:B------:R1:W-:Y:S02]  /*86ac0*/  STL [R1+0x1c28], R24 ;  /* 0x001c281801007387 */ /* 0x0003e40000100800 */
[----:B------:R-:W-:Y:S02]  /*86ad0*/  MOV R21, R25 ;  /* 0x0000001900157202 */ /* 0x000fe40000000f00 */
[----:B------:R3:W-:Y:S04]  /*86ae0*/  STL [R1+0x1c24], R25 ;  /* 0x001c241901007387 */ /* 0x0007e80000100800 */
[----:B------:R-:W2:Y:S04]  /*86af0*/  LDL.LU R29, [R1+0x1d14] ;  /* 0x001d1400011d7983 */ /* 0x000ea80000300800 */
[----:B------:R1:W-:Y:S01]  /*86b00*/  LDGSTS.E [R76+0x6780], desc[UR12][R20.64], P1 ;  /* 0x06780000144c7fae */ /* 0x0003e200089a100c */
[----:B------:R-:W-:-:S02]  /*86b10*/  ISETP.NE.U32.AND P0, PT, RZ, UR14, PT ;  /* 0x0000000eff007c0c */ /* 0x000fc4000bf05070 */
[----:B----4-:R-:W-:Y:S01]  /*86b20*/  IADD3 R34, P1, PT, R34, UR16, RZ ;  /* 0x0000001022227c10 */ /* 0x010fe2000ff3e0ff */
[----:B-1----:R-:W4:Y:S04]  /*86b30*/  LDL.LU R24, [R1+0x1d18] ;  /* 0x001d180001187983 */ /* 0x002f280000300800 */
[----:B------:R-:W4:Y:S04]  /*86b40*/  LDL.LU R27, [R1+0x1d1c] ;  /* 0x001d1c00011b7983 */ /* 0x000f280000300800 */
[----:B---3--:R-:W3:Y:S01]  /*86b50*/  LDL.LU R25, [R1+0x1d20] ;  /* 0x001d200001197983 */ /* 0x008ee20000300800 */
        /* <DEDUP_REMOVED lines=12> */
[----:B------:R-:W3:Y:S04]  /*86c20*/  LDL.LU R22, [R1+0x1d28] ;  /* 0x001d280001167983 */ /* 0x000ee80000300800 */
[----:B------:R1:W-:Y:S01]  /*86c30*/  LDGSTS.E [R76+0x6e80], desc[UR12][R20.64], P0 ;  /* 0x06e80000144c7fae */ /* 0x0003e200081a100c */
[----:B--2---:R-:W-:-:S04]  /*86c40*/  IADD3 R26, P1, PT, R26, UR16, RZ ;  /* 0x000000101a1a7c10 */ /* 0x004fc8000ff3e0ff */
[----:B------:R-:W-:Y:S01]  /*86c50*/  IADD3.X R32, PT, PT, R32, UR6, RZ, P1, !PT ;  /* 0x0000000620207c10 */ /* 0x000fe20008ffe4ff */
        /* <DEDUP_REMOVED lines=21> */
[----:B------:R-:W2:Y:S04]  /*86db0*/  LDL.LU R23, [R1+0x1d98] ;  /* 0x001d980001177983 */ /* 0x000ea80000300800 */
[----:B------:R-:W2:Y:S04]  /*86dc0*/  LDL.LU R35, [R1+0x1d8c] ;  /* 0x001d8c0001237983 */ /* 0x000ea80000300800 */
[----:B------:R1:W-:Y:S02]  /*86dd0*/  LDGSTS.E [R76+0x6f80], desc[UR12][R20.64], P0 ;  /* 0x06f80000144c7fae */ /* 0x0003e400081a100c */
[----:B-1----:R-:W-:Y:S01]  /*86de0*/  IMAD.MOV.U32 R20, RZ, RZ, R28 ;  /* 0x000000ffff147224 */ /* 0x002fe200078e001c */
[----:B------:R-:W-:Y:S01]  /*86df0*/  MOV R21, R30 ;  /* 0x0000001e00157202 */ /* 0x000fe20000000f00 */
[----:B------:R-:W2:Y:S04]  /*86e00*/  LDL.LU R28, [R1+0x1d94] ;  /* 0x001d9400011c7983 */ /* 0x000ea80000300800 */
[----:B------:R1:W-:Y:S01]  /*86e10*/  LDGSTS.E [R76+0x7600], desc[UR12][R20.64], P1 ;  /* 0x07600000144c7fae */ /* 0x0003e200089a100c */
[----:B----4-:R-:W-:-:S02]  /*86e20*/  IADD3 R24, P0, PT, R24, UR16, RZ ;  /* 0x0000001018187c10 */ /* 0x010fc4000ff1e0ff */
[----:B---3--:R-:W-:Y:S02]  /*86e30*/  IADD3 R25, P2, PT, R25, UR16, RZ ;  /* 0x0000001019197c10 */ /* 0x008fe4000ff5e0ff */
        /* <DEDUP_REMOVED lines=8> */
[----:B---3--:R-:W3:Y:S04]  /*86ec0*/  LDL.LU R24, [R1+0x1da0] ;  /* 0x001da00001187983 */ /* 0x008ee80000300800 */
[----:B------:R-:W-:Y:S01]  /*86ed0*/  STL [R1+0x1d1c], R27 ;  /* 0x001d1c1b01007387 */ /* 0x000fe20000100800 */
[----:B----4-:R-:W-:-:S03]  /*86ee0*/  IMAD.MOV.U32 R20, RZ, RZ, R25 ;  /* 0x000000ffff147224 */ /* 0x010fc600078e0019 */
[----:B-1----:R-:W4:Y:S01]  /*86ef0*/  LDL.LU R25, [R1+0x1d9c] ;  /* 0x001d9c0001197983 */ /* 0x002f220000300800 */
[----:B------:R-:W-:-:S03]  /*86f00*/  IADD3 R22, P0, PT, R22, UR16, RZ ;  /* 0x0000001016167c10 */ /* 0x000fc6000ff1e0ff */
[----:B------:R-:W4:Y:S04]  /*86f10*/  LDL.LU R29, [R1+0x1da8] ;  /* 0x001da800011d7983 */ /* 0x000f280000300800 */
[----:B------:R-:W4:Y:S04]  /*86f20*/  LDL.LU R32, [R1+0x1e10] ;  /* 0x001e100001207983 */ /* 0x000f280000300800 */
[----:B------:R-:W-:Y:S01]  /*86f30*/  STL [R1+0x1d28], R22 ;  /* 0x001d281601007387 */ /* 0x000fe20000100800 */
[----:B------:R-:W-:-:S05]  /*86f40*/  MOV R21, R27 ;  /* 0x0000001b00157202 */ /* 0x000fca0000000f00 */
[----:B------:R1:W-:Y:S02]  /*86f50*/  LDGSTS.E [R76+0x7700], desc[UR12][R20.64], P1 ;  /* 0x07700000144c7fae */ /* 0x0003e400089a100c */
[----:B-1----:R-:W-:Y:S01]  /*86f60*/  IMAD.MOV.U32 R20, RZ, RZ, R22 ;  /* 0x000000ffff147224 */ /* 0x002fe200078e0016 */
[----:B--2---:R-:W-:-:S05]  /*86f70*/  IADD3.X R26, PT, PT, R26, UR6, RZ, P0, !PT ;  /* 0x000000061a1a7c10 */ /* 0x004fca00087fe4ff */
[----:B------:R1:W-:Y:S04]  /*86f80*/  STL [R1+0x1d24], R26 ;  /* 0x001d241a01007387 */ /* 0x0003e80000100800 */
[----:B------:R-:W2:Y:S04]  /*86f90*/  LDL.LU R31, [R1+0x1da4] ;  /* 0x001da400011f7983 */ /* 0x000ea80000300800 */
[----:B------:R-:W2:Y:S01]  /*86fa0*/  LDL.LU R33, [R1+0x1e0c] ;  /* 0x001e0c0001217983 */ /* 0x000ea20000300800 */
[----:B------:R-:W-:-:S03]  /*86fb0*/  MOV R21, R26 ;  /* 0x0000001a00157202 */ /* 0x000fc60000000f00 */
[----:B------:R-:W2:Y:S01]  /*86fc0*/  LDL.LU R30, [R1+0x1e14] ;  /* 0x001e1400011e7983 */ /* 0x000ea20000300800 */
[----:B------:R-:W-:-:S03]  /*86fd0*/  UISETP.GT.AND UP1, UPT, UR18, 0x3f, UPT ;  /* 0x0000003f1200788c */ /* 0x000fc6000bf24270 */
[----:B------:R1:W-:Y:S04]  /*86fe0*/  LDGSTS.E [R76+0x7780], desc[UR12][R20.64], P1 ;  /* 0x07780000144c7fae */ /* 0x0003e800089a100c */
[----:B-1----:R-:W2:Y:S04]  /*86ff0*/  LDL.LU R26, [R1+0x1e18] ;  /* 0x001e1800011a7983 */ /* 0x002ea80000300800 */
[----:B------:R-:W2:Y:S04]  /*87000*/  LDL.LU R27, [R1+0x1e1c] ;  /* 0x001e1c00011b7983 */ /* 0x000ea80000300800 */
[----:B------:R-:W2:Y:S01]  /*87010*/  LDL.LU R22, [R1+0x1e20] ;  /* 0x001e200001167983 */ /* 0x000ea20000300800 */
[----:B------:R-:W-:-:S04]  /*87020*/  USEL UR14, URZ, 0x4, !UP1 ;  /* 0x00000004ff0e7887 */ /* 0x000fc8000c800000 */
[----:B------:R-:W-:Y:S01]  /*87030*/  USEL UR14, UR14, URZ, !UP0 ;  /* 0x000000ff0e0e7287 */ /* 0x000fe2000c000000 */
[----:B------:R-:W-:-:S05]  /*87040*/  IADD3 R34, P1, PT, R34, UR16, RZ ;  /* 0x0000001022227c10 */ /* 0x000fca000ff3e0ff */
[----:B------:R-:W-:Y:S02]  /*87050*/  ISETP.NE.U32.AND P0, PT, RZ, UR14, PT ;  /* 0x0000000eff007c0c */ /* 0x000fe4000bf05070 */
[----:B------:R-:W-:Y:S02]  /*87060*/  IADD3.X R35, PT, PT, R35, UR6, RZ, P1, !PT ;  /* 0x0000000623237c10 */ /* 0x000fe40008ffe4ff */
[----:B------:R-:W-:Y:S01]  /*87070*/  IADD3 R23, P2, PT, R23, UR16, RZ ;  /* 0x0000001017177c10 */ /* 0x000fe2000ff5e0ff */
[----:B------:R-:W-:Y:S01]  /*87080*/  IMAD.MOV.U32 R20, RZ, RZ, R34 ;  /* 0x000000ffff147224 */ /* 0x000fe200078e0022 */
[----:B------:R-:W-:Y:S01]  /*87090*/  MOV R21, R35 ;  /* 0x0000002300157202 */ /* 0x000fe20000000f00 */
[----:B------:R-:W-:Y:S04]  /*870a0*/  STL [R1+0x1d90], R34 ;  /* 0x001d902201007387 */ /* 0x000fe80000100800 */
[----:B------:R-:W-:Y:S04]  /*870b0*/  STL [R1+0x1d8c], R35 ;  /* 0x001d8c2301007387 */ /* 0x000fe80000100800 */
[----:B------:R1:W-:Y:S04]  /*870c0*/  STL [R1+0x1d98], R23 ;  /* 0x001d981701007387 */ /* 0x0003e80000100800 */
[----:B------:R1:W-:Y:S01]  /*870d0*/  LDGSTS.E [R76+0x7e00], desc[UR12][R20.64], P0 ;  /* 0x07e00000144c7fae */ /* 0x0003e200081a100c */
[----:B------:R-:W-:Y:S01]  /*870e0*/  IADD3.X R28, PT, PT, R28, UR6, RZ, P2, !PT ;  /* 0x000000061c1c7c10 */ /* 0x000fe200097fe4ff */
[----:B------:R-:W-:-:S04]  /*870f0*/  UISETP.GT.AND UP1, UPT, UR18, 0x43, UPT ;  /* 0x000000431200788c */ /* 0x000fc8000bf24270 */
[----:B------:R-:W-:Y:S01]  /*87100*/  STL [R1+0x1d94], R28 ;  /* 0x001d941c01007387 */ /* 0x000fe20000100800 */
[----:B-1----:R-:W-:Y:S01]  /*87110*/  IMAD.MOV.U32 R20, RZ, RZ, R23 ;  /* 0x000000ffff147224 */ /* 0x002fe200078e0017 */
[----:B------:R-:W-:Y:S02]  /*87120*/  MOV R21, R28 ;  /* 0x0000001c00157202 */ /* 0x000fe40000000f00 */
[----:B------:R-:W2:Y:S04]  /*87130*/  LDL.LU R23, [R1+0x1e28] ;  /* 0x001e280001177983 */ /* 0x000ea80000300800 */
[----:B------:R1:W-:Y:S01]  /*87140*/  LDGSTS.E [R76+0x7e80], desc[UR12][R20.64], P0 ;  /* 0x07e80000144c7fae */ /* 0x0003e200081a100c */
[----:B------:R-:W-:-:S04]  /*87150*/  USEL UR14, URZ, 0x4, !UP1 ;  /* 0x00000004ff0e7887 */ /* 0x000fc8000c800000 */
[----:B------:R-:W-:Y:S01]  /*87160*/  USEL UR14, UR14, URZ, !UP0 ;  /* 0x000000ff0e0e7287 */ /* 0x000fe2000c000000 */
[----:B---3--:R-:W-:-:S05]  /*87170*/  IADD3 R24, P1, PT, R24, UR16, RZ ;  /* 0x0000001018187c10 */ /* 0x008fca000ff3e0ff */
[----:B------:R3:W-:Y:S01]  /*87180*/  STL [R1+0x1da0], R24 ;  /* 0x001da01801007387 */ /* 0x0007e20000100800 */
[----:B-1----:R-:W-:Y:S01]  /*87190*/  IMAD.MOV.U32 R20, RZ, RZ, R24 ;  /* 0x000000ffff147224 */ /* 0x002fe200078e0018 */
[----:B----4-:R-:W-:-:S05]  /*871a0*/  IADD3.X R25, PT, PT, R25, UR6, RZ, P1, !PT ;  /* 0x0000000619197c10 */ /* 0x010fca0008ffe4ff */
[----:B------:R1:W-:Y:S04]  /*871b0*/  STL [R1+0x1d9c], R25 ;  /* 0x001d9c1901007387 */ /* 0x0003e80000100800 */
[----:B---3--:R-:W3:Y:S01]  /*871c0*/  LDL.LU R24, [R1+0x1e24] ;  /* 0x001e240001187983 */ /* 0x008ee20000300800 */
[----:B------:R-:W-:Y:S02]  /*871d0*/  IADD3 R29, P2, PT, R29, UR16, RZ ;  /* 0x000000101d1d7c10 */ /* 0x000fe4000ff5e0ff */
[----:B------:R-:W-:Y:S02]  /*871e0*/  MOV R21, R25 ;  /* 0x0000001900157202 */ /* 0x000fe40000000f00 */
[----:B------:R-:W-:Y:S01]  /*871f0*/  IADD3 R32, P3, PT, R32, UR16, RZ ;  /* 0x0000001020207c10 */ /* 0x000fe2000ff7e0ff */
[----:B------:R-:W4:Y:S04]  /*87200*/  LDL.LU R28, [R1+0x1e90] ;  /* 0x001e9000011c7983 */ /* 0x000f280000300800 */
[----:B------:R1:W-:Y:S01]  /*87210*/  LDGSTS.E [R76+0x7f00], desc[UR12][R20.64], P0 ;  /* 0x07f00000144c7fae */ /* 0x0003e200081a100c */
[----:B------:R-:W-:-:S03]  /*87220*/  ISETP.NE.U32.AND P1, PT, RZ, UR14, PT ;  /* 0x0000000eff007c0c */ /* 0x000fc6000bf25070 */
[----:B-1----:R-:W4:Y:S04]  /*87230*/  LDL.LU R25, [R1+0x1e98] ;  /* 0x001e980001197983 */ /* 0x002f280000300800 */
[----:B------:R-:W-:Y:S01]  /*87240*/  STL [R1+0x1da8], R29 ;  /* 0x001da81d01007387 */ /* 0x000fe20000100800 */
[----:B------:R-:W-:Y:S01]  /*87250*/  IMAD.MOV.U32 R20, RZ, RZ, R29 ;  /* 0x000000ffff147224 */ /* 0x000fe200078e001d */
[----:B--2---:R-:W-:-:S04]  /*87260*/  IADD3.X R31, PT, PT, R31, UR6, RZ, P2, !PT ;  /* 0x000000061f1f7c10 */ /* 0x004fc800097fe4ff */
[----:B------:R-:W-:Y:S01]  /*87270*/  MOV R21, R31 ;  /* 0x0000001f00157202 */ /* 0x000fe20000000f00 */
[----:B------:R1:W-:Y:S04]  /*87280*/  STL [R1+0x1da4], R31 ;  /* 0x001da41f01007387 */ /* 0x0003e80000100800 */
[----:B------:R-:W-:Y:S01]  /*87290*/  STL [R1+0x1e10], R32 ;  /* 0x001e102001007387 */ /* 0x000fe20000100800 */
[----:B------:R-:W-:-:S03]  /*872a0*/  IADD3.X R33, PT, PT, R33, UR6, RZ, P3, !PT ;  /* 0x0000000621217c10 */ /* 0x000fc60009ffe4ff */
[----:B------:R2:W-:Y:S01]  /*872b0*/  LDGSTS.E [R76+0x7f80], desc[UR12][R20.64], P0 ;  /* 0x07f80000144c7fae */ /* 0x0005e200081a100c */
[----:B------:R-:W-:-:S03]  /*872c0*/  IADD3 R26, P0, PT, R26, UR16, RZ ;  /* 0x000000101a1a7c10 */ /* 0x000fc6000ff1e0ff */
[----:B-1----:R-:W4:Y:S01]  /*872d0*/  LDL.LU R31, [R1+0x1e8c] ;  /* 0x001e8c00011f7983 */ /* 0x002f220000300800 */
        /* <DEDUP_REMOVED lines=15> */
[----:B------:R1:W-:Y:S02]  /*873d0*/  LDGSTS.E [R76+0x8680], desc[UR12][R20.64], P1 ;  /* 0x08680000144c7fae */ /* 0x0003e400089a100c */
[----:B-1----:R-:W-:-:S02]  /*873e0*/  MOV R21, R27 ;  /* 0x0000001b00157202 */ /* 0x002fc40000000f00 */
[----:B------:R-:W2:Y:S01]  /*873f0*/  LDL.LU R27, [R1+0x1e9c] ;  /* 0x001e9c00011b7983 */ /* 0x000ea20000300800 */
[----:B------:R-:W-:Y:S01]  /*87400*/  IADD3 R23, P0, PT, R23, UR16, RZ ;  /* 0x0000001017177c10 */ /* 0x000fe2000ff1e0ff */
[----:B------:R-:W-:Y:S02]  /*87410*/  IMAD.MOV.U32 R20, RZ, RZ, R22 ;  /* 0x000000ffff147224 */ /* 0x000fe400078e0016 */
[----:B------:R-:W2:Y:S04]  /*87420*/  LDL.LU R30, [R1+0x1ea8] ;  /* 0x001ea800011e7983 */ /* 0x000ea80000300800 */
[----:B------:R-:W2:Y:S04]  /*87430*/  LDL.LU R22, [R1+0x1f10] ;  /* 0x001f100001167983 */ /* 0x000ea80000300800 */
[----:B------:R1:W-:Y:S01]  /*87440*/  LDGSTS.E [R76+0x8700], desc[UR12][R20.64], P1 ;  /* 0x08700000144c7fae */ /* 0x0003e200089a100c */
[----:B------:R-:W-:-:S03]  /*87450*/  UISETP.GT.AND UP1, UPT, UR18, 0x47, UPT ;  /* 0x000000471200788c */ /* 0x000fc6000bf24270 */
[----:B------:R-:W-:Y:S01]  /*87460*/  STL [R1+0x1e28], R23 ;  /* 0x001e281701007387 */ /* 0x000fe20000100800 */
[----:B------:R-:W-:Y:S01]  /*87470*/  USEL UR14, URZ, 0x4, !UP1 ;  /* 0x00000004ff0e7887 */ /* 0x000fe2000c800000 */
[----:B-1----:R-:W-:-:S03]  /*87480*/  IMAD.MOV.U32 R20, RZ, RZ, R23 ;  /* 0x000000ffff147224 */ /* 0x002fc600078e0017 */
[----:B------:R-:W-:Y:S01]  /*87490*/  USEL UR14, UR14, URZ, !UP0 ;  /* 0x000000ff0e0e7287 */ /* 0x000fe2000c000000 */
[----:B---3--:R-:W-:-:S04]  /*874a0*/  IADD3.X R24, PT, PT, R24, UR6, RZ, P0, !PT ;  /* 0x0000000618187c10 */ /* 0x008fc800087fe4ff */
[----:B------:R-:W-:Y:S01]  /*874b0*/  MOV R21, R24 ;  /* 0x0000001800157202 */ /* 0x000fe20000000f00 */
[----:B------:R1:W-:Y:S04]  /*874c0*/  STL [R1+0x1e24], R24 ;  /* 0x001e241801007387 */ /* 0x0003e80000100800 */
[----:B------:R-:W3:Y:S04]  /*874d0*/  LDL.LU R32, [R1+0x1ea4] ;  /* 0x001ea40001207983 */ /* 0x000ee80000300800 */
[----:B------:R-:W3:Y:S04]  /*874e0*/  LDL.LU R33, [R1+0x1f0c] ;  /* 0x001f0c0001217983 */ /* 0x000ee80000300800 */
[----:B------:R4:W-:Y:S02]  /*874f0*/  LDGSTS.E [R76+0x8780], desc[UR12][R20.64], P1 ;  /* 0x08780000144c7fae */ /* 0x0009e400089a100c */
[----:B----4-:R-:W-:-:S02]  /*87500*/  IADD3 R28, P1, PT, R28, UR16, RZ ;  /* 0x000000101c1c7c10 */ /* 0x010fc4000ff3e0ff */
[----:B------:R-:W-:Y:S02]  /*87510*/  IADD3 R25, P2, PT, R25, UR16, RZ ;  /* 0x0000001019197c10 */ /* 0x000fe4000ff5e0ff */
[----:B------:R-:W-:Y:S01]  /*87520*/  ISETP.NE.U32.AND P0, PT, RZ, UR14, PT ;  /* 0x0000000eff007c0c */ /* 0x000fe2000bf05070 */
[----:B-1----:R-:W4:Y:S04]  /*87530*/  LDL.LU R24, [R1+0x1f18] ;  /* 0x001f180001187983 */ /* 0x002f280000300800 */
[----:B------:R-:W4:Y:S04]  /*87540*/  LDL.LU R23, [R1+0x1f20] ;  /* 0x001f200001177983 */ /* 0x000f280000300800 */
[----:B------:R-:W-:Y:S01]  /*87550*/  STL [R1+0x1e90], R28 ;  /* 0x001e901c01007387 */ /* 0x000fe20000100800 */
[----:B------:R-:W-:Y:S01]  /*87560*/  IMAD.MOV.U32 R20, RZ, RZ, R28 ;  /* 0x000000ffff147224 */ /* 0x000fe200078e001c */
[----:B------:R-:W-:-:S04]  /*87570*/  IADD3.X R31, PT, PT, R31, UR6, RZ, P1, !PT ;  /* 0x000000061f1f7c10 */ /* 0x000fc80008ffe4ff */
        /* <DEDUP_REMOVED lines=10> */
[----:B------:R-:W2:Y:S01]  /*87620*/  LDL.LU R25, [R1+0x1f28] ;  /* 0x001f280001197983 */ /* 0x000ea20000300800 */
[----:B------:R-:W-:-:S03]  /*87630*/  IADD3 R26, P1, PT, R26, UR16, RZ ;  /* 0x000000101a1a7c10 */ /* 0x000fc6000ff3e0ff */
[----:B------:R1:W-:Y:S04]  /*87640*/  LDGSTS.E [R76+0x8e80], desc[UR12][R20.64], P0 ;  /* 0x08e80000144c7fae */ /* 0x0003e800081a100c */
[----:B------:R-:W-:Y:S01]  /*87650*/  STL [R1+0x1ea0], R26 ;  /* 0x001ea01a01007387 */ /* 0x000fe20000100800 */
[----:B------:R-:W-:-:S04]  /*87660*/  IADD3.X R27, PT, PT, R27, UR6, RZ, P1, !PT ;  /* 0x000000061b1b7c10 */ /* 0x000fc80008ffe4ff */
        /* <DEDUP_REMOVED lines=8> */
[----:B------:R-:W2:Y:S04]  /*876f0*/  LDL.LU R29, [R1+0x1f90] ;  /* 0x001f9000011d7983 */ /* 0x000ea80000300800 */
[----:B------:R1:W-:Y:S04]  /*87700*/  LDGSTS.E [R76+0x8f00], desc[UR12][R20.64], P0 ;  /* 0x08f00000144c7fae */ /* 0x0003e800081a100c */
[----:B------:R-:W2:Y:S01]  /*87710*/  LDL.LU R26, [R1+0x1f98] ;  /* 0x001f9800011a7983 */ /* 0x000ea20000300800 */
[----:B------:R-:W-:-:S03]  /*87720*/  USEL UR14, UR14, URZ, !UP0 ;  /* 0x000000ff0e0e7287 */ /* 0x000fc6000c000000 */
[----:B------:R3:W-:Y:S03]  /*87730*/  STL [R1+0x1ea8], R30 ;  /* 0x001ea81e01007387 */ /* 0x0007e60000100800 */
[----:B------:R-:W-:Y:S01]  /*87740*/  ISETP.NE.U32.AND P1, PT, RZ, UR14, PT ;  /* 0x0000000eff007c0c */ /* 0x000fe2000bf25070 */
[----:B-1----:R-:W-:Y:S01]  /*87750*/  IMAD.MOV.U32 R20, RZ, RZ, R30 ;  /* 0x000000ffff147224 */ /* 0x002fe200078e001e */
[----:B---3--:R-:W-:-:S04]  /*87760*/  IADD3.X R32, PT, PT, R32, UR6, RZ, P2, !PT ;  /* 0x0000000620207c10 */ /* 0x008fc800097fe4ff */
[----:B------:R-:W-:Y:S01]  /*87770*/  MOV R21, R32 ;  /* 0x0000002000157202 */ /* 0x000fe20000000f00 */
[----:B------:R1:W-:Y:S04]  /*87780*/  STL [R1+0x1ea4], R32 ;  /* 0x001ea42001007387 */ /* 0x0003e80000100800 */
[----:B------:R3:W-:Y:S01]  /*87790*/  STL [R1+0x1f10], R22 ;  /* 0x001f101601007387 */ /* 0x0007e20000100800 */
[----:B------:R-:W-:-:S03]  /*877a0*/  IADD3.X R33, PT, PT, R33, UR6, RZ, P3, !PT ;  /* 0x0000000621217c10 */ /* 0x000fc60009ffe4ff */
[----:B------:R-:W2:Y:S04]  /*877b0*/  LDL.LU R30, [R1+0x1f8c] ;  /* 0x001f8c00011e7983 */ /* 0x000ea80000300800 */
[----:B------:R3:W-:Y:S01]  /*877c0*/  LDGSTS.E [R76+0x8f80], desc[UR12][R20.64], P0 ;  /* 0x08f80000144c7fae */ /* 0x0007e200081a100c */
[----:B----4-:R-:W-:-:S03]  /*877d0*/  IADD3 R24, P0, PT, R24, UR16, RZ ;  /* 0x0000001018187c10 */ /* 0x010fc6000ff1e0ff */
[----:B------:R-:W-:Y:S01]  /*877e0*/  STL [R1+0x1f0c], R33 ;  /* 0x001f0c2101007387 */ /* 0x000fe20000100800 */
[----:B------:R-:W-:-:S03]  /*877f0*/  IADD3 R23, P2, PT, R23, UR16, RZ ;  /* 0x0000001017177c10 */ /* 0x000fc6000ff5e0ff */
[----:B-1----:R-:W4:Y:S01]  /*87800*/  LDL.LU R32, [R1+0x1f94] ;  /* 0x001f940001207983 */ /* 0x002f220000300800 */
[----:B---3--:R-:W-:Y:S01]  /*87810*/  IMAD.MOV.U32 R20, RZ, RZ, R22 ;  /* 0x000000ffff147224 */ /* 0x008fe200078e0016 */
[----:B------:R-:W-:Y:S02]  /*87820*/  MOV R21, R33 ;  /* 0x0000002100157202 */ /* 0x000fe40000000f00 */
[----:B------:R-:W3:Y:S04]  /*87830*/  LDL.LU R22, [R1+0x1fa0] ;  /* 0x001fa00001167983 */ /* 0x000ee80000300800 */
[----:B------:R1:W-:Y:S04]  /*87840*/  STL [R1+0x1f18], R24 ;  /* 0x001f181801007387 */ /* 0x0003e80000100800 */
[----:B------:R1:W-:Y:S02]  /*87850*/  LDGSTS.E [R76+0x9600], desc[UR12][R20.64], P1 ;  /* 0x09600000144c7fae */ /* 0x0003e400089a100c */
[----:B-1----:R-:W-:Y:S01]  /*87860*/  IMAD.MOV.U32 R20, RZ, RZ, R24 ;  /* 0x000000ffff147224 */ /* 0x002fe200078e0018 */
[----:B------:R-:W-:-:S05]  /*87870*/  IADD3.X R31, PT, PT, R31, UR6, RZ, P0, !PT ;  /* 0x000000061f1f7c10 */ /* 0x000fca00087fe4ff */
[----:B------:R-:W-:Y:S04]  /*87880*/  STL [R1+0x1f14], R31 ;  /* 0x001f141f01007387 */ /* 0x000fe80000100800 */
[----:B------:R-:W-:Y:S04]  /*87890*/  STL [R1+0x1f20], R23 ;  /* 0x001f201701007387 */ /* 0x000fe80000100800 */
[----:B------:R-:W3:Y:S01]  /*878a0*/  LDL.LU R24, [R1+0x1f9c] ;  /* 0x001f9c0001187983 */ /* 0x000ee20000300800 */
[----:B------:R-:W-:Y:S02]  /*878b0*/  MOV R21, R31 ;  /* 0x0000001f00157202 */ /* 0x000fe40000000f00 */
[----:B------:R-:W-:-:S02]  /*878c0*/  IADD3.X R28, PT, PT, R28, UR6, RZ, P2, !PT ;  /* 0x000000061c1c7c10 */ /* 0x000fc400097fe4ff */
[----:B--2---:R-:W-:Y:S01]  /*878d0*/  IADD3 R25, P0, PT, R25, UR16, RZ ;  /* 0x0000001019197c10 */ /* 0x004fe2000ff1e0ff */
[----:B------:R1:W-:Y:S04]  /*878e0*/  LDGSTS.E [R76+0x9680], desc[UR12][R20.64], P1 ;  /* 0x09680000144c7fae */ /* 0x0003e800089a100c */
        /* <DEDUP_REMOVED lines=8> */
[----:B------:R-:W-:-:S05]  /*87970*/  IADD3.X R27, PT, PT, R27, UR6, RZ, P0, !PT ;  /* 0x000000061b1b7c10 */ /* 0x000fca00087fe4ff */
        /* <DEDUP_REMOVED lines=8> */
[----:B------:R-:W-:Y:S02]  /*87a00*/  IADD3 R29, P1, PT, R29, UR16, RZ ;  /* 0x000000101d1d7c10 */ /* 0x000fe4000ff3e0ff */
[----:B------:R-:W-:Y:S02]  /*87a10*/  IADD3 R26, P2, PT, R26, UR16, RZ ;  /* 0x000000101a1a7c10 */ /* 0x000fe4000ff5e0ff */
[----:B------:R-:W-:Y:S01]  /*87a20*/  ISETP.NE.U32.AND P0, PT, RZ, UR14, PT ;  /* 0x0000000eff007c0c */ /* 0x000fe2000bf05070 */
[----:B------:R-:W2:Y:S04]  /*87a30*/  LDL.LU R27, [R1+0x2018] ;  /* 0x00201800011b7983 */ /* 0x000ea80000300800 */
[----:B------:R-:W2:Y:S04]  /*87a40*/  LDL.LU R25, [R1+0x2020] ;  /* 0x0020200001197983 */ /* 0x000ea80000300800 */
[----:B------:R-:W-:Y:S01]  /*87a50*/  STL [R1+0x1f90], R29 ;  /* 0x001f901d01007387 */ /* 0x000fe20000100800 */
[----:B-1----:R-:W-:Y:S01]  /*87a60*/  IMAD.MOV.U32 R20, RZ, RZ, R29 ;  /* 0x000000ffff147224 */ /* 0x002fe200078e001d */
[----:B------:R-:W-:-:S04]  /*87a70*/  IADD3.X R30, PT, PT, R30, UR6, RZ, P1, !PT ;  /* 0x000000061e1e7c10 */ /* 0x000fc80008ffe4ff */
[----:B------:R-:W-:Y:S01]  /*87a80*/  MOV R21, R30 ;  /* 0x0000001e00157202 */ /* 0x000fe20000000f00 */
[----:B------:R1:W-:Y:S04]  /*87a90*/  STL [R1+0x1f8c], R30 ;  /* 0x001f8c1e01007387 */ /* 0x0003e80000100800 */
[----:B------:R1:W-:Y:S01]  /*87aa0*/  STL [R1+0x1f98], R26 ;  /* 0x001f981a01007387 */ /* 0x0003e20000100800 */
[----:B----4-:R-:W-:-:S03]  /*87ab0*/  IADD3.X R32, PT, PT, R32, UR6, RZ, P2, !PT ;  /* 0x0000000620207c10 */ /* 0x010fc600097fe4ff */
[----:B------:R4:W-:Y:S04]  /*87ac0*/  LDGSTS.E [R76+0x9e00], desc[UR12][R20.64], P0 ;  /* 0x09e00000144c7fae */ /* 0x0009e800081a100c */
[----:B-1----:R-:W2:Y:S01]  /*87ad0*/  LDL.LU R30, [R1+0x2014] ;  /* 0x00201400011e7983 */ /* 0x002ea20000300800 */
[----:B---3--:R-:W-:-:S03]  /*87ae0*/  IADD3 R22, P1, PT, R22, UR16, RZ ;  /* 0x0000001016167c10 */ /* 0x008fc6000ff3e0ff */
[----:B------:R-:W-:Y:S04]  /*87af0*/  STL [R1+0x1f94], R32 ;  /* 0x001f942001007387 */ /* 0x000fe80000100800 */
[----:B------:R-:W3:Y:S01]  /*87b00*/  LDL.LU R29, [R1+0x201c] ;  /* 0x00201c00011d7983 */ /* 0x000ee20000300800 */
[----:B----4-:R-:W-:Y:S01]  /*87b10*/  IMAD.MOV.U32 R20, RZ, RZ, R26 ;  /* 0x000000ffff147224 */ /* 0x010fe200078e001a */
[----:B------:R-:W-:Y:S02]  /*87b20*/  MOV R21, R32 ;  /* 0x0000002000157202 */ /* 0x000fe40000000f00 */
[----:B------:R1:W-:Y:S04]  /*87b30*/  STL [R1+0x1fa0], R22 ;  /* 0x001fa01601007387 */ /* 0x0003e80000100800 */
[----:B------:R4:W-:Y:S02]  /*87b40*/  LDGSTS.E [R76+0x9e80], desc[UR12][R20.64], P0 ;  /* 0x09e80000144c7fae */ /* 0x0009e400081a100c */
[----:B----4-:R-:W-:Y:S01]  /*87b50*/  IMAD.MOV.U32 R20, RZ, RZ, R22 ;  /* 0x000000ffff147224 */ /* 0x010fe200078e0016 */
[----:B------:R-:W-:-:S05]  /*87b60*/  IADD3.X R24, PT, PT, R24, UR6, RZ, P1, !PT ;  /* 0x0000000618187c10 */ /* 0x000fca0008ffe4ff */
[----:B------:R4:W-:Y:S04]  /*87b70*/  STL [R1+0x1f9c], R24 ;  /* 0x001f9c1801007387 */ /* 0x0009e80000100800 */
[----:B------:R-:W3:Y:S04]  /*87b80*/  LDL.LU R26, [R1+0x2024] ;  /* 0x00202400011a7983 */ /* 0x000ee80000300800 */
[----:B-1----:R-:W3:Y:S01]  /*87b90*/  LDL.LU R22, [R1+0x2028] ;  /* 0x0020280001167983 */ /* 0x002ee20000300800 */
[----:B------:R-:W-:-:S05]  /*87ba0*/  MOV R21, R24 ;  /* 0x0000001800157202 */ /* 0x000fca0000000f00 */
[----:B------:R1:W-:Y:S04]  /*87bb0*/  LDGSTS.E [R76+0x9f00], desc[UR12][R20.64], P0 ;  /* 0x09f00000144c7fae */ /* 0x0003e800081a100c */
[----:B----4-:R-:W4:Y:S04]  /*87bc0*/  LDL.LU R24, [R1+0x2090] ;  /* 0x0020900001187983 */ /* 0x010f280000300800 */
[----:B------:R-:W4:Y:S01]  /*87bd0*/  LDL.LU R32, [R1+0x2098] ;  /* 0x0020980001207983 */ /* 0x000f220000300800 */
[----:B--2---:R-:W-:Y:S02]  /*87be0*/  IADD3 R28, P2, PT, R28, UR16, RZ ;  /* 0x000000101c1c7c10 */ /* 0x004fe4000ff5e0ff */
[----:B------:R-:W-:-:S03]  /*87bf0*/  IADD3 R23, P3, PT, R23, UR16, RZ ;  /* 0x0000001017177c10 */ /* 0x000fc6000ff7e0ff */
[----:B------:R2:W-:Y:S01]  /*87c00*/  STL [R1+0x1fa8], R28 ;  /* 0x001fa81c01007387 */ /* 0x0005e20000100800 */
[----:B-1----:R-:W-:Y:S01]  /*87c10*/  IMAD.MOV.U32 R20, RZ, RZ, R28 ;  /* 0x000000ffff147224 */ /* 0x002fe200078e001c */
[----:B------:R-:W-:-:S05]  /*87c20*/  IADD3.X R33, PT, PT, R33, UR6, RZ, P2, !PT ;  /* 0x0000000621217c10 */ /* 0x000fca00097fe4ff */
[----:B------:R1:W-:Y:S04]  /*87c30*/  STL [R1+0x1fa4], R33 ;  /* 0x001fa42101007387 */ /* 0x0003e80000100800 */
[----:B------:R1:W-:Y:S04]  /*87c40*/  STL [R1+0x2010], R23 ;  /* 0x0020101701007387 */ /* 0x0003e80000100800 */
[----:B--2---:R-:W2:Y:S01]  /*87c50*/  LDL.LU R28, [R1+0x208c] ;  /* 0x00208c00011c7983 */ /* 0x004ea20000300800 */
[----:B------:R-:W-:Y:S02]  /*87c60*/  IADD3.X R31, PT, PT, R31, UR6, RZ, P3, !PT ;  /* 0x000000061f1f7c10 */ /* 0x000fe40009ffe4ff */
[----:B------:R-:W-:-:S03]  /*87c70*/  MOV R21, R33 ;  /* 0x0000002100157202 */ /* 0x000fc60000000f00 */
[----:B------:R-:W-:Y:S04]  /*87c80*/  STL [R1+0x200c], R31 ;  /* 0x00200c1f01007387 */ /* 0x000fe80000100800 */
[----:B-1----:R-:W2:Y:S01]  /*87c90*/  LDL.LU R33, [R1+0x2094] ;  /* 0x0020940001217983 */ /* 0x002ea20000300800 */
[----:B------:R-:W-:-:S03]  /*87ca0*/  UISETP.GT.AND UP1, UPT, UR18, 0x53, UPT ;  /* 0x000000531200788c */ /* 0x000fc6000bf24270 */
[----:B------:R1:W-:Y:S01]  /*87cb0*/  LDGSTS.E [R76+0x9f80], desc[UR12][R20.64], P0 ;  /* 0x09f80000144c7fae */ /* 0x0003e200081a100c */
[----:B------:R-:W-:-:S04]  /*87cc0*/  USEL UR14, URZ, 0x4, !UP1 ;  /* 0x00000004ff0e7887 */ /* 0x000fc8000c800000 */
[----:B------:R-:W-:Y:S01]  /*87cd0*/  USEL UR14, UR14, URZ, !UP0 ;  /* 0x000000ff0e0e7287 */ /* 0x000fe2000c000000 */
[----:B------:R-:W-:-:S05]  /*87ce0*/  IADD3 R27, P0, PT, R27, UR16, RZ ;  /* 0x000000101b1b7c10 */ /* 0x000fca000ff1e0ff */
[----:B------:R-:W-:Y:S01]  /*87cf0*/  ISETP.NE.U32.AND P1, PT, RZ, UR14, PT ;  /* 0x0000000eff007c0c */ /* 0x000fe2000bf25070 */
[----:B-1----:R-:W-:Y:S01]  /*87d00*/  IMAD.MOV.U32 R20, RZ, RZ, R23 ;  /* 0x000000ffff147224 */ /* 0x002fe200078e0017 */
[----:B------:R-:W-:Y:S02]  /*87d10*/  MOV R21, R31 ;  /* 0x0000001f00157202 */ /* 0x000fe40000000f00 */
[----:B------:R-:W-:Y:S01]  /*87d20*/  IADD3 R25, P2, PT, R25, UR16, RZ ;  /* 0x0000001019197c10 */ /* 0x000fe2000ff5e0ff */
[----:B------:R-:W2:Y:S04]  /*87d30*/  LDL.LU R23, [R1+0x20a0] ;  /* 0x0020a00001177983 */ /* 0x000ea80000300800 */
[----:B------:R1:W-:Y:S04]  /*87d40*/  STL [R1+0x2018], R27 ;  /* 0x0020181b01007387 */ /* 0x0003e80000100800 */
[----:B------:R1:W-:Y:S01]  /*87d50*/  LDGSTS.E [R76+0xa600], desc[UR12][R20.64], P1 ;  /* 0x0a600000144c7fae */ /* 0x0003e200089a100c */
[----:B------:R-:W-:-:S05]  /*87d60*/  IADD3.X R30, PT, PT, R30, UR6, RZ, P0, !PT ;  /* 0x000000061e1e7c10 */ /* 0x000fca00087fe4ff */
[----:B------:R3:W-:Y:S04]  /*87d70*/  STL [R1+0x2014], R30 ;  /* 0x0020141e01007387 */ /* 0x0007e80000100800 */
[----:B------:R-:W-:Y:S01]  /*87d80*/  STL [R1+0x2020], R25 ;  /* 0x0020201901007387 */ /* 0x000fe20000100800 */
[----:B---3--:R-:W-:Y:S01]  /*87d90*/  IADD3.X R29, PT, PT, R29, UR6, RZ, P2, !PT ;  /* 0x000000061d1d7c10 */ /* 0x008fe200097fe4ff */
[----:B-1----:R-:W-:Y:S01]  /*87da0*/  IMAD.MOV.U32 R20, RZ, RZ, R27 ;  /* 0x000000ffff147224 */ /* 0x002fe200078e001b */
[----:B------:R-:W-:Y:S01]  /*87db0*/  MOV R21, R30 ;  /* 0x0000001e00157202 */ /* 0x000fe20000000f00 */
[----:B------:R-:W3:Y:S04]  /*87dc0*/  LDL.LU R27, [R1+0x209c] ;  /* 0x00209c00011b7983 */ /* 0x000ee80000300800 */
[----:B------:R1:W-:Y:S04]  /*87dd0*/  STL [R1+0x201c], R29 ;  /* 0x00201c1d01007387 */ /* 0x0003e80000100800 */
[----:B------:R-:W3:Y:S04]  /*87de0*/  LDL.LU R31, [R1+0x20a4] ;  /* 0x0020a400011f7983 */ /* 0x000ee80000300800 */
[----:B------:R-:W3:Y:S04]  /*87df0*/  LDL.LU R30, [R1+0x20a8] ;  /* 0x0020a800011e7983 */ /* 0x000ee80000300800 */
[----:B------:R1:W-:Y:S02]  /*87e00*/  LDGSTS.E [R76+0xa680], desc[UR12][R20.64], P1 ;  /* 0x0a680000144c7fae */ /* 0x0003e400089a100c */
[----:B-1----:R-:W-:Y:S01]  /*87e10*/  IMAD.MOV.U32 R20, RZ, RZ, R25 ;  /* 0x000000ffff147224 */ /* 0x002fe200078e0019 */
[----:B------:R-:W-:-:S02]  /*87e20*/  MOV R21, R29 ;  /* 0x0000001d00157202 */ /* 0x000fc40000000f00 */
[----:B------:R-:W3:Y:S04]  /*87e30*/  LDL.LU R29, [R1+0x210c] ;  /* 0x00210c00011d7983 */ /* 0x000ee80000300800 */
[----:B------:R1:W-:Y:S04]  /*87e40*/  LDGSTS.E [R76+0xa700], desc[UR12][R20.64], P1 ;  /* 0x0a700000144c7fae */ /* 0x0003e800089a100c */
[----:B------:R-:W3:Y:S01]  /*87e50*/  LDL.LU R25, [R1+0x2110] ;  /* 0x0021100001197983 */ /* 0x000ee20000300800 */
[----:B------:R-:W-:-:S04]  /*87e60*/  IADD3 R22, P0, PT, R22, UR16, RZ ;  /* 0x0000001016167c10 */ /* 0x000fc8000ff1e0ff */
[----:B------:R-:W-:Y:S01]  /*87e70*/  IADD3.X R26, PT, PT, R26, UR6, RZ, P0, !PT ;  /* 0x000000061a1a7c10 */ /* 0x000fe200087fe4ff */
[----:B-1----:R-:W-:-:S03]  /*87e80*/  IMAD.MOV.U32 R20, RZ, RZ, R22 ;  /* 0x000000ffff147224 */ /* 0x002fc600078e0016 */
[----:B------:R-:W-:-:S05]  /*87e90*/  MOV R21, R26 ;  /* 0x0000001a00157202 */ /* 0x000fca0000000f00 */
[----:B------:R1:W-:Y:S01]  /*87ea0*/  LDGSTS.E [R76+0xa780], desc[UR12][R20.64], P1 ;  /* 0x0a780000144c7fae */ /* 0x0003e200089a100c */
[----:B----4-:R-:W-:-:S03]  /*87eb0*/  IADD3 R24, P1, PT, R24, UR16, RZ ;  /* 0x0000001018187c10 */ /* 0x010fc6000ff3e0ff */
[----:B------:R-:W-:Y:S04]  /*87ec0*/  STL [R1+0x2028], R22 ;  /* 0x0020281601007387 */ /* 0x000fe80000100800 */
[----:B------:R4:W-:Y:S01]  /*87ed0*/  STL [R1+0x2024], R26 ;  /* 0x0020241a01007387 */ /* 0x0009e20000100800 */
[----:B------:R-:W-:-:S03]  /*87ee0*/  IADD3 R32, P2, PT, R32, UR16, RZ ;  /* 0x0000001020207c10 */ /* 0x000fc6000ff5e0ff */
[----:B----4-:R-:W4:Y:S04]  /*87ef0*/  LDL.LU R26, [R1+0x2118] ;  /* 0x00211800011a7983 */ /* 0x010f280000300800 */
[----:B------:R-:W4:Y:S04]  /*87f00*/  LDL.LU R22, [R1+0x2120] ;  /* 0x0021200001167983 */ /* 0x000f280000300800 */
[----:B------:R-:W-:Y:S01]  /*87f10*/  STL [R1+0x2090], R24 ;  /* 0x0020901801007387 */ /* 0x000fe20000100800 */
[----:B--2---:R-:W-:-:S04]  /*87f20*/  IADD3.X R28, PT, PT, R28, UR6, RZ, P1, !PT ;  /* 0x000000061c1c7c10 */ /* 0x004fc80008ffe4ff */
[----:B-1----:R-:W-:Y:S01]  /*87f30*/  MOV R21, R28 ;  /* 0x0000001c00157202 */ /* 0x002fe20000000f00 */
[----:B------:R1:W-:Y:S04]  /*87f40*/  STL [R1+0x208c], R28 ;  /* 0x00208c1c01007387 */ /* 0x0003e80000100800 */
[----:B------:R-:W-:Y:S01]  /*87f50*/  STL [R1+0x2098], R32 ;  /* 0x0020982001007387 */ /* 0x000fe20000100800 */
[----:B------:R-:W-:-:S03]  /*87f60*/  IADD3.X R33, PT, PT, R33, UR6, RZ, P2, !PT ;  /* 0x0000000621217c10 */ /* 0x000fc600097fe4ff */
        /* <DEDUP_REMOVED lines=8> */
[----:B------:R-:W-:Y:S01]  /*87ff0*/  IADD3 R23, P1, PT, R23, UR16, RZ ;  /* 0x0000001017177c10 */ /* 0x000fe2000ff3e0ff */
[----:B------:R-:W-:-:S04]  /*88000*/  UISETP.GT.AND UP1, UPT, UR18, 0x5b, UPT ;  /* 0x0000005b1200788c */ /* 0x000fc8000bf24270 */
[----:B------:R-:W-:Y:S06]  /*88010*/  STL [R1+0x20a0], R23 ;  /* 0x0020a01701007387 */ /* 0x000fec0000100800 */
[----:B------:R1:W-:Y:S01]  /*88020*/  LDGSTS.E [R76+0xae00], desc[UR12][R20.64], P0 ;  /* 0x0ae00000144c7fae */ /* 0x0003e200081a100c */
[----:B---3--:R-:W-:Y:S01]  /*88030*/  IADD3.X R27, PT, PT, R27, UR6, RZ, P1, !PT ;  /* 0x000000061b1b7c10 */ /* 0x008fe20008ffe4ff */
[----:B-1----:R-:W-:Y:S01]  /*88040*/  IMAD.MOV.U32 R20, RZ, RZ, R32 ;  /* 0x000000ffff147224 */ /* 0x002fe200078e0020 */
[----:B------:R-:W-:-:S03]  /*88050*/  MOV R21, R33 ;  /* 0x0000002100157202 */ /* 0x000fc60000000f00 */
[----:B------:R1:W-:Y:S04]  /*88060*/  STL [R1+0x209c], R27 ;  /* 0x00209c1b01007387 */ /* 0x0003e80000100800 */
[----:B------:R3:W-:Y:S01]  /*88070*/  LDGSTS.E [R76+0xae80], desc[UR12][R20.64], P0 ;  /* 0x0ae80000144c7fae */ /* 0x0007e200081a100c */
[----:B------:R-:W-:Y:S01]  /*88080*/  IADD3 R30, P2, PT, R30, UR16, RZ ;  /* 0x000000101e1e7c10 */ /* 0x000fe2000ff5e0ff */
[----:B------:R-:W-:Y:S01]  /*88090*/  USEL UR14, URZ, 0x4, !UP1 ;  /* 0x00000004ff0e7887 */ /* 0x000fe2000c800000 */
[----:B---3--:R-:W-:Y:S01]  /*880a0*/  MOV R21, R27 ;  /* 0x0000001b00157202 */ /* 0x008fe20000000f00 */
[----:B------:R-:W-:Y:S01]  /*880b0*/  IMAD.MOV.U32 R20, RZ, RZ, R23 ;  /* 0x000000ffff147224 */ /* 0x000fe200078e0017 */
[----:B-1----:R-:W3:Y:S04]  /*880c0*/  LDL.LU R27, [R1+0x2124] ;  /* 0x00212400011b7983 */ /* 0x002ee80000300800 */
[----:B------:R-:W3:Y:S01]  /*880d0*/  LDL.LU R23, [R1+0x2128] ;  /* 0x0021280001177983 */ /* 0x000ee20000300800 */
[----:B------:R-:W-:-:S02]  /*880e0*/  IADD3 R25, P3, PT, R25, UR16, RZ ;  /* 0x0000001019197c10 */ /* 0x000fc4000ff7e0ff */
[----:B------:R-:W-:Y:S01]  /*880f0*/  IADD3.X R31, PT, PT, R31, UR6, RZ, P2, !PT ;  /* 0x000000061f1f7c10 */ /* 0x000fe200097fe4ff */
[----:B------:R-:W-:Y:S01]  /*88100*/  USEL UR14, UR14, URZ, !UP0 ;  /* 0x000000ff0e0e7287 */ /* 0x000fe2000c000000 */
[----:B------:R1:W-:Y:S01]  /*88110*/  LDGSTS.E [R76+0xaf00], desc[UR12][R20.64], P0 ;  /* 0x0af00000144c7fae */ /* 0x0003e200081a100c */
[----:B------:R-:W-:-:S03]  /*88120*/  IADD3.X R29, PT, PT, R29, UR6, RZ, P3, !PT ;  /* 0x000000061d1d7c10 */ /* 0x000fc60009ffe4ff */
[----:B------:R-:W-:Y:S04]  /*88130*/  STL [R1+0x20a8], R30 ;  /* 0x0020a81e01007387 */ /* 0x000fe80000100800 */
[----:B------:R-:W-:Y:S04]  /*88140*/  STL [R1+0x20a4], R31 ;  /* 0x0020a41f01007387 */ /* 0x000fe80000100800 */
[----:B------:R1:W-:Y:S01]  /*88150*/  STL [R1+0x2110], R25 ;  /* 0x0021101901007387 */ /* 0x0003e20000100800 */
[----:B------:R-:W-:-:S03]  /*88160*/  ISETP.NE.U32.AND P1, PT, RZ, UR14, PT ;  /* 0x0000000eff007c0c */ /* 0x000fc6000bf25070 */
[----:B------:R-:W3:Y:S04]  /*88170*/  LDL.LU R34, [R1+0x2190] ;  /* 0x0021900001227983 */ /* 0x000ee80000300800 */
[----:B------:R-:W-:Y:S04]  /*88180*/  STL [R1+0x210c], R29 ;  /* 0x00210c1d01007387 */ /* 0x000fe80000100800 */
[----:B------:R-:W3:Y:S04]  /*88190*/  LDL.LU R32, [R1+0x2198] ;  /* 0x0021980001207983 */ /* 0x000ee80000300800 */
[----:B------:R-:W3:Y:S01]  /*881a0*/  LDL.LU R35, [R1+0x218c] ;  /* 0x00218c0001237983 */ /* 0x000ee20000300800 */
[----:B-1----:R-:W-:-:S03]  /*881b0*/  IMAD.MOV.U32 R20, RZ, RZ, R30 ;  /* 0x000000ffff147224 */ /* 0x002fc600078e001e */
[----:B------:R-:W3:Y:S01]  /*881c0*/  LDL.LU R33, [R1+0x2194] ;  /* 0x0021940001217983 */ /* 0x000ee20000300800 */
[----:B------:R-:W-:-:S05]  /*881d0*/  MOV R21, R31 ;  /* 0x0000001f00157202 */ /* 0x000fca0000000f00 */
[----:B------:R1:W-:Y:S02]  /*881e0*/  LDGSTS.E [R76+0xaf80], desc[UR12][R20.64], P0 ;  /* 0x0af80000144c7fae */ /* 0x0003e400081a100c */
[----:B-1----:R-:W-:Y:S01]  /*881f0*/  IMAD.MOV.U32 R20, RZ, RZ, R25 ;  /* 0x000000ffff147224 */ /* 0x002fe200078e0019 */
[----:B------:R-:W-:Y:S01]  /*88200*/  MOV R21, R29 ;  /* 0x0000001d00157202 */ /* 0x000fe20000000f00 */
[----:B------:R-:W3:Y:S04]  /*88210*/  LDL.LU R25, [R1+0x21a0] ;  /* 0x0021a00001197983 */ /* 0x000ee80000300800 */
[----:B------:R1:W-:Y:S01]  /*88220*/  LDGSTS.E [R76+0xb600], desc[UR12][R20.64], P1 ;  /* 0x0b600000144c7fae */ /* 0x0003e200089a100c */
[----:B----4-:R-:W-:Y:S02]  /*88230*/  IADD3 R26, P0, PT, R26, UR16, RZ ;  /* 0x000000101a1a7c10 */ /* 0x010fe4000ff1e0ff */
[----:B------:R-:W-:-:S03]  /*88240*/  IADD3 R22, P2, PT, R22, UR16, RZ ;  /* 0x0000001016167c10 */ /* 0x000fc6000ff5e0ff */
[----:B------:R4:W-:Y:S01]  /*88250*/  STL [R1+0x2118], R26 ;  /* 0x0021181a01007387 */ /* 0x0009e20000100800 */
[----:B-1----:R-:W-:Y:S01]  /*88260*/  IMAD.MOV.U32 R20, RZ, RZ, R26 ;  /* 0x000000ffff147224 */ /* 0x002fe200078e001a */
[----:B--2---:R-:W-:-:S05]  /*88270*/  IADD3.X R28, PT, PT, R28, UR6, RZ, P0, !PT ;  /* 0x000000061c1c7c10 */ /* 0x004fca00087fe4ff */
[----:B------:R-:W-:Y:S04]  /*88280*/  STL [R1+0x2114], R28 ;  /* 0x0021141c01007387 */ /* 0x000fe80000100800 */
[----:B------:R1:W-:Y:S04]  /*88290*/  STL [R1+0x2120], R22 ;  /* 0x0021201601007387 */ /* 0x0003e80000100800 */
[----:B----4-:R-:W2:Y:S01]  /*882a0*/  LDL.LU R26, [R1+0x219c] ;  /* 0x00219c00011a7983 */ /* 0x010ea20000300800 */
        /* <DEDUP_REMOVED lines=9> */
[----:B----4-:R-:W4:Y:S01]  /*88340*/  LDL.LU R24, [R1+0x2210] ;  /* 0x0022100001187983 */ /* 0x010f220000300800 */
[----:B------:R-:W-:-:S03]  /*88350*/  UISETP.GT.AND UP1, UPT, UR18, 0x5f, UPT ;  /* 0x0000005f1200788c */ /* 0x000fc6000bf24270 */
[----:B------:R1:W-:Y:S01]  /*88360*/  LDGSTS.E [R76+0xb700], desc[UR12][R20.64], P1 ;  /* 0x0b700000144c7fae */ /* 0x0003e200089a100c */
[----:B------:R-:W-:-:S04]  /*88370*/  USEL UR14, URZ, 0x4, !UP1 ;  /* 0x00000004ff0e7887 */ /* 0x000fc8000c800000 */
[----:B------:R-:W-:Y:S01]  /*88380*/  USEL UR14, UR14, URZ, !UP0 ;  /* 0x000000ff0e0e7287 */ /* 0x000fe2000c000000 */
[----:B---3--:R-:W-:-:S04]  /*88390*/  IADD3 R23, P0, PT, R23, UR16, RZ ;  /* 0x0000001017177c10 */ /* 0x008fc8000ff1e0ff */
[----:B------:R-:W-:Y:S01]  /*883a0*/  IADD3.X R27, PT, PT, R27, UR6, RZ, P0, !PT ;  /* 0x000000061b1b7c10 */ /* 0x000fe200087fe4ff */
[----:B-1----:R-:W-:-:S03]  /*883b0*/  IMAD.MOV.U32 R20, RZ, RZ, R23 ;  /* 0x000000ffff147224 */ /* 0x002fc600078e0017 */
[----:B------:R-:W-:Y:S02]  /*883c0*/  MOV R21, R27 ;  /* 0x0000001b00157202 */ /* 0x000fe40000000f00 */
[----:B------:R-:W-:-:S03]  /*883d0*/  ISETP.NE.U32.AND P0, PT, RZ, UR14, PT ;  /* 0x0000000eff007c0c */ /* 0x000fc6000bf05070 */
[----:B------:R1:W-:Y:S01]  /*883e0*/  LDGSTS.E [R76+0xb780], desc[UR12][R20.64], P1 ;  /* 0x0b780000144c7fae */ /* 0x0003e200089a100c */
[----:B------:R-:W-:Y:S02]  /*883f0*/  IADD3 R34, P1, PT, R34, UR16, RZ ;  /* 0x0000001022227c10 */ /* 0x000fe4000ff3e0ff */
[----:B------:R-:W-:Y:S02]  /*88400*/  IADD3 R32, P2, PT, R32, UR16, RZ ;  /* 0x0000001020207c10 */ /* 0x000fe4000ff5e0ff */
[----:B------:R-:W-:Y:S01]  /*88410*/  IADD3.X R35, PT, PT, R35, UR6, RZ, P1, !PT ;  /* 0x0000000623237c10 */ /* 0x000fe20008ffe4ff */
[----:B------:R-:W-:Y:S04]  /*88420*/  STL [R1+0x2128], R23 ;  /* 0x0021281701007387 */ /* 0x000fe80000100800 */
[----:B------:R3:W-:Y:S04]  /*88430*/  STL [R1+0x2124], R27 ;  /* 0x0021241b01007387 */ /* 0x0007e80000100800 */
[----:B------:R-:W4:Y:S04]  /*88440*/  LDL.LU R29, [R1+0x2214] ;  /* 0x00221400011d7983 */ /* 0x000f280000300800 */
[----:B------:R-:W4:Y:S01]  /*88450*/  LDL.LU R28, [R1+0x2218] ;  /* 0x00221800011c7983 */ /* 0x000f220000300800 */
[----:B-1----:R-:W-:Y:S01]  /*88460*/  IMAD.MOV.U32 R20, RZ, RZ, R34 ;  /* 0x000000ffff147224 */ /* 0x002fe200078e0022 */
[----:B------:R-:W-:-:S02]  /*88470*/  MOV R21, R35 ;  /* 0x0000002300157202 */ /* 0x000fc40000000f00 */
[----:B------:R-:W-:Y:S01]  /*88480*/  IADD3.X R33, PT, PT, R33, UR6, RZ, P2, !PT ;  /* 0x0000000621217c10 */ /* 0x000fe200097fe4ff */
[----:B---3--:R-:W3:Y:S04]  /*88490*/  LDL.LU R27, [R1+0x221c] ;  /* 0x00221c00011b7983 */ /* 0x008ee80000300800 */
[----:B------:R1:W-:Y:S04]  /*884a0*/  LDGSTS.E [R76+0xbe00], desc[UR12][R20.64], P0 ;  /* 0x0be00000144c7fae */ /* 0x0003e800081a100c */
[----:B------:R-:W3:Y:S01]  /*884b0*/  LDL.LU R23, [R1+0x2220] ;  /* 0x0022200001177983 */ /* 0x000ee20000300800 */
[----:B------:R-:W-:-:S03]  /*884c0*/  IADD3 R25, P1, PT, R25, UR16, RZ ;  /* 0x0000001019197c10 */ /* 0x000fc6000ff3e0ff */
[----:B------:R-:W-:Y:S04]  /*884d0*/  STL [R1+0x2190], R34 ;  /* 0x0021902201007387 */ /* 0x000fe80000100800 */
[----:B------:R-:W-:Y:S04]  /*884e0*/  STL [R1+0x218c], R35 ;  /* 0x00218c2301007387 */ /* 0x000fe80000100800 */
[----:B------:R-:W-:Y:S04]  /*884f0*/  STL [R1+0x2198], R32 ;  /* 0x0021982001007387 */ /* 0x000fe80000100800 */
[----:B------:R-:W-:Y:S01]  /*88500*/  STL [R1+0x2194], R33 ;  /* 0x0021942101007387 */ /* 0x000fe20000100800 */
[----:B-1----:R-:W-:Y:S01]  /*88510*/  IMAD.MOV.U32 R20, RZ, RZ, R32 ;  /* 0x000000ffff147224 */ /* 0x002fe200078e0020 */
[----:B------:R-:W-:-:S02]  /*88520*/  MOV R21, R33 ;  /* 0x0000002100157202 */ /* 0x000fc40000000f00 */
[----:B------:R-:W-:Y:S04]  /*88530*/  STL [R1+0x21a0], R25 ;  /* 0x0021a01901007387 */ /* 0x000fe80000100800 */
[----:B------:R1:W-:Y:S02]  /*88540*/  LDGSTS.E [R76+0xbe80], desc[UR12][R20.64], P0 ;  /* 0x0be80000144c7fae */ /* 0x0003e400081a100c */
[----:B-1----:R-:W-:Y:S01]  /*88550*/  IMAD.MOV.U32 R20, RZ, RZ, R25 ;  /* 0x000000ffff147224 */ /* 0x002fe200078e0019 */
[----:B--2---:R-:W-:-:S04]  /*88560*/  IADD3.X R26, PT, PT, R26, UR6, RZ, P1, !PT ;  /* 0x000000061a1a7c10 */ /* 0x004fc80008ffe4ff */
[----:B------:R-:W-:Y:S01]  /*88570*/  MOV R21, R26 ;  /* 0x0000001a00157202 */ /* 0x000fe20000000f00 */
[----:B------:R1:W-:Y:S04]  /*88580*/  STL [R1+0x219c], R26 ;  /* 0x00219c1a01007387 */ /* 0x0003e80000100800 */
[----:B------:R2:W-:Y:S04]  /*88590*/  LDGSTS.E [R76+0xbf00], desc[UR12][R20.64], P0 ;  /* 0x0bf00000144c7fae */ /* 0x0005e800081a100c */
[----:B-1----:R-:W3:Y:S04]  /*885a0*/  LDL.LU R26, [R1+0x2224] ;  /* 0x00222400011a7983 */ /* 0x002ee80000300800 */
[----:B------:R-:W3:Y:S01]  /*885b0*/  LDL.LU R25, [R1+0x2228] ;  /* 0x0022280001197983 */ /* 0x000ee20000300800 */
[----:B------:R-:W-:-:S02]  /*885c0*/  IADD3 R22, P2, PT, R22, UR16, RZ ;  /* 0x0000001016167c10 */ /* 0x000fc4000ff5e0ff */
[----:B----4-:R-:W-:Y:S02]  /*885d0*/  IADD3 R24, P3, PT, R24, UR16, RZ ;  /* 0x0000001018187c10 */ /* 0x010fe4000ff7e0ff */
[----:B------:R-:W-:Y:S01]  /*885e0*/  IADD3.X R31, PT, PT, R31, UR6, RZ, P2, !PT ;  /* 0x000000061f1f7c10 */ /* 0x000fe200097fe4ff */
[----:B------:R1:W-:Y:S01]  /*885f0*/  STL [R1+0x21a8], R22 ;  /* 0x0021a81601007387 */ /* 0x0003e20000100800 */
[----:B------:R-:W-:-:S03]  /*88600*/  IADD3.X R30, PT, PT, R30, UR6, RZ, P3, !PT ;  /* 0x000000061e1e7c10 */ /* 0x000fc60009ffe4ff */
[----:B------:R-:W-:Y:S04]  /*88610*/  STL [R1+0x21a4], R31 ;  /* 0x0021a41f01007387 */ /* 0x000fe80000100800 */
[----:B------:R4:W-:Y:S04]  /*88620*/  STL [R1+0x2210], R24 ;  /* 0x0022101801007387 */ /* 0x0009e80000100800 */
[----:B------:R-:W3:Y:S01]  /*88630*/  LDL.LU R34, [R1+0x2290] ;  /* 0x0022900001227983 */ /* 0x000ee20000300800 */
[----:B--2---:R-:W-:Y:S01]  /*88640*/  IMAD.MOV.U32 R20, RZ, RZ, R22 ;  /* 0x000000ffff147224 */ /* 0x004fe200078e0016 */
[----:B------:R-:W-:-:S02]  /*88650*/  MOV R21, R31 ;  /* 0x0000001f00157202 */ /* 0x000fc40000000f00 */
[----:B------:R-:W-:Y:S04]  /*88660*/  STL [R1+0x220c], R30 ;  /* 0x00220c1e01007387 */ /* 0x000fe80000100800 */
[----:B-1----:R-:W2:Y:S04]  /*88670*/  LDL.LU R22, [R1+0x2298] ;  /* 0x0022980001167983 */ /* 0x002ea80000300800 */
[----:B------:R-:W2:Y:S04]  /*88680*/  LDL.LU R35, [R1+0x228c] ;  /* 0x00228c0001237983 */ /* 0x000ea80000300800 */
[----:B------:R1:W-:Y:S02]  /*88690*/  LDGSTS.E [R76+0xbf80], desc[UR12][R20.64], P0 ;  /* 0x0bf80000144c7fae */ /* 0x0003e400081a100c */
[----:B-1----:R-:W-:-:S02]  /*886a0*/  IMAD.MOV.U32 R20, RZ, RZ, R24 ;  /* 0x000000ffff147224 */ /* 0x002fc400078e0018 */
[----:B----4-:R-:W4:Y:S01]  /*886b0*/  LDL.LU R24, [R1+0x2294] ;  /* 0x0022940001187983 */ /* 0x010f220000300800 */
[----:B------:R-:W-:-:S04]  /*886c0*/  UISETP.GT.AND UP1, UPT, UR18, 0x63, UPT ;  /* 0x000000631200788c */ /* 0x000fc8000bf24270 */
[----:B------:R-:W-:-:S04]  /*886d0*/  USEL UR14, URZ, 0x4, !UP1 ;  /* 0x00000004ff0e7887 */ /* 0x000fc8000c800000 */
[----:B------:R-:W-:-:S06]  /*886e0*/  USEL UR14, UR14, URZ, !UP0 ;  /* 0x000000ff0e0e7287 */ /* 0x000fcc000c000000 */
[----:B------:R-:W-:Y:S02]  /*886f0*/  ISETP.NE.U32.AND P1, PT, RZ, UR14, PT ;  /* 0x0000000eff007c0c */ /* 0x000fe4000bf25070 */
[----:B------:R-:W-:Y:S02]  /*88700*/  MOV R21, R30 ;  /* 0x0000001e00157202 */ /* 0x000fe40000000f00 */
[----:B------:R-:W-:-:S09]  /*88710*/  IADD3 R28, P0, PT, R28, UR16, RZ ;  /* 0x000000101c1c7c10 */ /* 0x000fd2000ff1e0ff */
[----:B------:R1:W-:Y:S01]  /*88720*/  LDGSTS.E [R76+0xc600], desc[UR12][R20.64], P1 ;  /* 0x0c600000144c7fae */ /* 0x0003e200089a100c */
[----:B------:R-:W-:-:S03]  /*88730*/  IADD3.X R29, PT, PT, R29, UR6, RZ, P0, !PT ;  /* 0x000000061d1d7c10 */ /* 0x000fc600087fe4ff */
[----:B------:R-:W-:Y:S01]  /*88740*/  STL [R1+0x2218], R28 ;  /* 0x0022181c01007387 */ /* 0x000fe20000100800 */
[----:B---3--:R-:W-:-:S03]  /*88750*/  IADD3 R23, P2, PT, R23, UR16, RZ ;  /* 0x0000001017177c10 */ /* 0x008fc6000ff5e0ff */
[----:B------:R3:W-:Y:S01]  /*88760*/  STL [R1+0x2214], R29 ;  /* 0x0022141d01007387 */ /* 0x0007e20000100800 */
[----:B-1----:R-:W-:Y:S01]  /*88770*/  IMAD.MOV.U32 R20, RZ, RZ, R28 ;  /* 0x000000ffff147224 */ /* 0x002fe200078e001c */
[----:B------:R-:W-:Y:S02]  /*88780*/  MOV R21, R29 ;  /* 0x0000001d00157202 */ /* 0x000fe40000000f00 */
[----:B------:R-:W-:Y:S01]  /*88790*/  IADD3.X R27, PT, PT, R27, UR6, RZ, P2, !PT ;  /* 0x000000061b1b7c10 */ /* 0x000fe200097fe4ff */
[----:B------:R1:W-:Y:S01]  /*887a0*/  STL [R1+0x2220], R23 ;  /* 0x0022201701007387 */ /* 0x0003e20000100800 */
[----:B------:R-:W-:-:S03]  /*887b0*/  UISETP.GT.AND UP1, UPT, UR18, 0x67, UPT ;  /* 0x000000671200788c */ /* 0x000fc6000bf24270 */
[----:B------:R-:W4:Y:S04]  /*887c0*/  LDL.LU R32, [R1+0x22a0] ;  /* 0x0022a00001207983 */ /* 0x000f280000300800 */
[----:B------:R1:W-:Y:S04]  /*887d0*/  LDGSTS.E [R76+0xc680], desc[UR12][R20.64], P1 ;  /* 0x0c680000144c7fae */ /* 0x0003e800089a100c */
[----:B------:R-:W-:Y:S01]  /*887e0*/  STL [R1+0x221c], R27 ;  /* 0x00221c1b01007387 */ /* 0x000fe20000100800 */
[----:B------:R-:W-:-:S03]  /*887f0*/  USEL UR14, URZ, 0x4, !UP1 ;  /* 0x00000004ff0e7887 */ /* 0x000fc6000c800000 */
[----:B------:R-:W4:Y:S04]  /*88800*/  LDL.LU R33, [R1+0x229c] ;  /* 0x00229c0001217983 */ /* 0x000f280000300800 */
[----:B---3--:R-:W3:Y:S01]  /*88810*/  LDL.LU R29, [R1+0x22a4] ;  /* 0x0022a400011d7983 */ /* 0x008ee20000300800 */
[----:B------:R-:W-:Y:S01]  /*88820*/  USEL UR14, UR14, URZ, !UP0 ;  /* 0x000000ff0e0e7287 */ /* 0x000fe2000c000000 */
[----:B-1----:R-:W-:Y:S01]  /*88830*/  IMAD.MOV.U32 R20, RZ, RZ, R23 ;  /* 0x000000ffff147224 */ /* 0x002fe200078e0017 */
[----:B------:R-:W-:Y:S01]  /*88840*/  MOV R21, R27 ;  /* 0x0000001b00157202 */ /* 0x000fe20000000f00 */
[----:B------:R-:W3:Y:S04]  /*88850*/  LDL.LU R23, [R1+0x22a8] ;  /* 0x0022a80001177983 */ /* 0x000ee80000300800 */
[----:B------:R-:W3:Y:S04]  /*88860*/  LDL.LU R31, [R1+0x230c] ;  /* 0x00230c00011f7983 */ /* 0x000ee80000300800 */
[----:B------:R-:W3:Y:S04]  /*88870*/  LDL.LU R28, [R1+0x2310] ;  /* 0x00231000011c7983 */ /* 0x000ee80000300800 */
[----:B------:R1:W-:Y:S01]  /*88880*/  LDGSTS.E [R76+0xc700], desc[UR12][R20.64], P1 ;  /* 0x0c700000144c7fae */ /* 0x0003e200089a100c */
[----:B------:R-:W-:-:S04]  /*88890*/  IADD3 R25, P0, PT, R25, UR16, RZ ;  /* 0x0000001019197c10 */ /* 0x000fc8000ff1e0ff */
[----:B------:R-:W-:Y:S01]  /*888a0*/  IADD3.X R26, PT, PT, R26, UR6, RZ, P0, !PT ;  /* 0x000000061a1a7c10 */ /* 0x000fe200087fe4ff */
[----:B-1----:R-:W-:-:S03]  /*888b0*/  IMAD.MOV.U32 R20, RZ, RZ, R25 ;  /* 0x000000ffff147224 */ /* 0x002fc600078e0019 */
[----:B------:R-:W-:Y:S02]  /*888c0*/  MOV R21, R26 ;  /* 0x0000001a00157202 */ /* 0x000fe40000000f00 */
[----:B------:R-:W-:-:S03]  /*888d0*/  ISETP.NE.U32.AND P0, PT, RZ, UR14, PT ;  /* 0x0000000eff007c0c */ /* 0x000fc6000bf05070 */
[----:B------:R1:W-:Y:S01]  /*888e0*/  LDGSTS.E [R76+0xc780], desc[UR12][R20.64], P1 ;  /* 0x0c780000144c7fae */ /* 0x0003e200089a100c */
[----:B------:R-:W-:-:S03]  /*888f0*/  IADD3 R34, P1, PT, R34, UR16, RZ ;  /* 0x0000001022227c10 */ /* 0x000fc6000ff3e0ff */
[----:B------:R1:W-:Y:S04]  /*88900*/  STL [R1+0x2228], R25 ;  /* 0x0022281901007387 */ /* 0x0003e80000100800 */
[----:B------:R1:W-:Y:S04]  /*88910*/  STL [R1+0x2224], R26 ;  /* 0x0022241a01007387 */ /* 0x0003e80000100800 */
[----:B------:R-:W3:Y:S01]  /*88920*/  LDL.LU R30, [R1+0x2314] ;  /* 0x00231400011e7983 */ /* 0x000ee20000300800 */
[----:B--2---:R-:W-:Y:S02]  /*88930*/  IADD3 R22, P2, PT, R22, UR16, RZ ;  /* 0x0000001016167c10 */ /* 0x004fe4000ff5e0ff */
[----:B------:R-:W-:Y:S01]  /*88940*/  IADD3.X R35, PT, PT, R35, UR6, RZ, P1, !PT ;  /* 0x0000000623237c10 */ /* 0x000fe20008ffe4ff */
[----:B-1----:R-:W-:-:S03]  /*88950*/  IMAD.MOV.U32 R20, RZ, RZ, R34 ;  /* 0x000000ffff147224 */ /* 0x002fc600078e0022 */
[----:B------:R-:W-:Y:S01]  /*88960*/  MOV R21, R35 ;  /* 0x0000002300157202 */ /* 0x000fe20000000f00 */
[----:B------:R-:W2:Y:S04]  /*88970*/  LDL.LU R25, [R1+0x2318] ;  /* 0x0023180001197983 */ /* 0x000ea80000300800 */
[----:B------:R-:W2:Y:S04]  /*88980*/  LDL.LU R27, [R1+0x231c] ;  /* 0x00231c00011b7983 */ /* 0x000ea80000300800 */
[----:B------:R-:W2:Y:S04]  /*88990*/  LDL.LU R26, [R1+0x2320] ;  /* 0x00232000011a7983 */ /* 0x000ea80000300800 */
[----:B------:R-:W-:Y:S04]  /*889a0*/  STL [R1+0x2290], R34 ;  /* 0x0022902201007387 */ /* 0x000fe80000100800 */
[----:B------:R-:W-:Y:S04]  /*889b0*/  STL [R1+0x228c], R35 ;  /* 0x00228c2301007387 */ /* 0x000fe80000100800 */
[----:B------:R-:W-:Y:S04]  /*889c0*/  STL [R1+0x2298], R22 ;  /* 0x0022981601007387 */ /* 0x000fe80000100800 */
[----:B------:R1:W-:Y:S01]  /*889d0*/  LDGSTS.E [R76+0xce00], desc[UR12][R20.64], P0 ;  /* 0x0ce00000144c7fae */ /* 0x0003e200081a100c */
[----:B----4-:R-:W-:-:S05]  /*889e0*/  IADD3.X R24, PT, PT, R24, UR6, RZ, P2, !PT ;  /* 0x0000000618187c10 */ /* 0x010fca00097fe4ff */
[----:B------:R4:W-:Y:S01]  /*889f0*/  STL [R1+0x2294], R24 ;  /* 0x0022941801007387 */ /* 0x0009e20000100800 */
[----:B-1----:R-:W-:Y:S01]  /*88a00*/  MOV R21, R24 ;  /* 0x0000001800157202 */ /* 0x002fe20000000f00 */
[----:B------:R-:W-:Y:S01]  /*88a10*/  IMAD.MOV.U32 R20, RZ, RZ, R22 ;  /* 0x000000ffff147224 */ /* 0x000fe200078e0016 */
[----:B------:R-:W-:Y:S01]  /*88a20*/  UISETP.GT.AND UP1, UPT, UR18, 0x6b, UPT ;  /* 0x0000006b1200788c */ /* 0x000fe2000bf24270 */
[----:B----4-:R-:W4:Y:S04]  /*88a30*/  LDL.LU R24, [R1+0x2324] ;  /* 0x0023240001187983 */ /* 0x010f280000300800 */
[----:B------:R-:W4:Y:S01]  /*88a40*/  LDL.LU R22, [R1+0x2328] ;  /* 0x0023280001167983 */ /* 0x000f220000300800 */
[----:B------:R-:W-:-:S03]  /*88a50*/  USEL UR14, URZ, 0x4, !UP1 ;  /* 0x00000004ff0e7887 */ /* 0x000fc6000c800000 */
[----:B------:R1:W-:Y:S01]  /*88a60*/  LDGSTS.E [R76+0xce80], desc[UR12][R20.64], P0 ;  /* 0x0ce80000144c7fae */ /* 0x0003e200081a100c */
[----:B------:R-:W-:Y:S01]  /*88a70*/  USEL UR14, UR14, URZ, !UP0 ;  /* 0x000000ff0e0e7287 */ /* 0x000fe2000c000000 */
[----:B------:R-:W-:-:S04]  /*88a80*/  IADD3 R32, P1, PT, R32, UR16, RZ ;  /* 0x0000001020207c10 */ /* 0x000fc8000ff3e0ff */
[----:B------:R-:W-:Y:S01]  /*88a90*/  IADD3.X R33, PT, PT, R33, UR6, RZ, P1, !PT ;  /* 0x0000000621217c10 */ /* 0x000fe20008ffe4ff */
[----:B-1----:R-:W-:-:S03]  /*88aa0*/  IMAD.MOV.U32 R20, RZ, RZ, R32 ;  /* 0x000000ffff147224 */ /* 0x002fc600078e0020 */
[----:B------:R-:W-:Y:S02]  /*88ab0*/  MOV R21, R33 ;  /* 0x0000002100157202 */ /* 0x000fe40000000f00 */
[----:B---3--:R-:W-:-:S03]  /*88ac0*/  IADD3 R23, P2, PT, R23, UR16, RZ ;  /* 0x0000001017177c10 */ /* 0x008fc6000ff5e0ff */
[----:B------:R1:W-:Y:S01]  /*88ad0*/  LDGSTS.E [R76+0xcf00], desc[UR12][R20.64], P0 ;  /* 0x0cf00000144c7fae */ /* 0x0003e200081a100c */
[----:B------:R-:W-:Y:S02]  /*88ae0*/  IADD3.X R29, PT, PT, R29, UR6, RZ, P2, !PT ;  /* 0x000000061d1d7c10 */ /* 0x000fe400097fe4ff */
[----:B------:R-:W-:Y:S02]  /*88af0*/  IADD3 R28, P3, PT, R28, UR16, RZ ;  /* 0x000000101c1c7c10 */ /* 0x000fe4000ff7e0ff */
[----:B------:R-:W-:Y:S01]  /*88b00*/  ISETP.NE.U32.AND P1, PT, RZ, UR14, PT ;  /* 0x0000000eff007c0c */ /* 0x000fe2000bf25070 */
[----:B------:R-:W-:Y:S04]  /*88b10*/  STL [R1+0x22a0], R32 ;  /* 0x0022a02001007387 */ /* 0x000fe80000100800 */
[----:B------:R-:W-:Y:S01]  /*88b20*/  STL [R1+0x229c], R33 ;  /* 0x00229c2101007387 */ /* 0x000fe20000100800 */
[----:B------:R-:W-:-:S03]  /*88b30*/  IADD3.X R31, PT, PT, R31, UR6, RZ, P3, !PT ;  /* 0x000000061f1f7c10 */ /* 0x000fc60009ffe4ff */
[----:B------:R-:W-:Y:S01]  /*88b40*/  STL [R1+0x22a8], R23 ;  /* 0x0022a81701007387 */ /* 0x000fe20000100800 */
[----:B-1----:R-:W-:Y:S01]  /*88b50*/  IMAD.MOV.U32 R20, RZ, RZ, R23 ;  /* 0x000000ffff147224 */ /* 0x002fe200078e0017 */
[----:B------:R-:W-:Y:S02]  /*88b60*/  MOV R21, R29 ;  /* 0x0000001d00157202 */ /* 0x000fe40000000f00 */
[----:B------:R1:W-:Y:S04]  /*88b70*/  STL [R1+0x22a4], R29 ;  /* 0x0022a41d01007387 */ /* 0x0003e80000100800 */
[----:B------:R-:W-:Y:S04]  /*88b80*/  STL [R1+0x2310], R28 ;  /* 0x0023101c01007387 */ /* 0x000fe80000100800 */
[----:B------:R3:W-:Y:S04]  /*88b90*/  LDGSTS.E [R76+0xcf80], desc[UR12][R20.64], P0 ;  /* 0x0cf80000144c7fae */ /* 0x0007e800081a100c */
[----:B-1----:R-:W4:Y:S04]  /*88ba0*/  LDL.LU R29, [R1+0x2390] ;  /* 0x00239000011d7983 */ /* 0x002f280000300800 */
[----:B------:R1:W-:Y:S04]  /*88bb0*/  STL [R1+0x230c], R31 ;  /* 0x00230c1f01007387 */ /* 0x0003e80000100800 */
[----:B------:R-:W4:Y:S01]  /*88bc0*/  LDL.LU R23, [R1+0x2398] ;  /* 0x0023980001177983 */ /* 0x000f220000300800 */
[----:B---3--:R-:W-:Y:S01]  /*88bd0*/  IMAD.MOV.U32 R20, RZ, RZ, R28 ;  /* 0x000000ffff147224 */ /* 0x008fe200078e001c */
[----:B------:R-:W-:-:S02]  /*88be0*/  MOV R21, R31 ;  /* 0x0000001f00157202 */ /* 0x000fc40000000f00 */
[----:B-1----:R-:W3:Y:S04]  /*88bf0*/  LDL.LU R31, [R1+0x238c] ;  /* 0x00238c00011f7983 */ /* 0x002ee80000300800 */
[----:B------:R-:W3:Y:S04]  /*88c00*/  LDL.LU R28, [R1+0x2394] ;  /* 0x00239400011c7983 */ /* 0x000ee80000300800 */
[----:B------:R1:W-:Y:S01]  /*88c10*/  LDGSTS.E [R76+0xd600], desc[UR12][R20.64], P1 ;  /* 0x0d600000144c7fae */ /* 0x0003e200089a100c */
[----:B--2---:R-:W-:Y:S02]  /*88c20*/  IADD3 R25, P0, PT, R25, UR16, RZ ;  /* 0x0000001019197c10 */ /* 0x004fe4000ff1e0ff */
[----:B------:R-:W-:-:S02]  /*88c30*/  IADD3 R26, P2, PT, R26, UR16, RZ ;  /* 0x000000101a1a7c10 */ /* 0x000fc4000ff5e0ff */
        /* <DEDUP_REMOVED lines=8> */
[----:B--2---:R-:W2:Y:S04]  /*88cc0*/  LDL.LU R25, [R1+0x23a0] ;  /* 0x0023a00001197983 */ /* 0x004ea80000300800 */
[----:B------:R1:W-:Y:S01]  /*88cd0*/  STL [R1+0x231c], R27 ;  /* 0x00231c1b01007387 */ /* 0x0003e20000100800 */
[----:B----4-:R-:W-:Y:S01]  /*88ce0*/  IADD3 R22, P0, PT, R22, UR16, RZ ;  /* 0x0000001016167c10 */ /* 0x010fe2000ff1e0ff */
[----:B-1----:R-:W-:-:S02]  /*88cf0*/  IMAD.MOV.U32 R20, RZ, RZ, R26 ;  /* 0x000000ffff147224 */ /* 0x002fc400078e001a */
[----:B------:R-:W4:Y:S01]  /*88d00*/  LDL.LU R26, [R1+0x239c] ;  /* 0x00239c00011a7983 */ /* 0x000f220000300800 */
[----:B------:R-:W-:-:S03]  /*88d10*/  IADD3.X R24, PT, PT, R24, UR6, RZ, P0, !PT ;  /* 0x0000000618187c10 */ /* 0x000fc600087fe4ff */
[----:B------:R-:W-:Y:S04]  /*88d20*/  STL [R1+0x2328], R22 ;  /* 0x0023281601007387 */ /* 0x000fe80000100800 */
[----:B------:R1:W-:Y:S04]  /*88d30*/  STL [R1+0x2324], R24 ;  /* 0x0023241801007387 */ /* 0x0003e80000100800 */
[----:B------:R-:W4:Y:S04]  /*88d40*/  LDL.LU R35, [R1+0x23a4] ;  /* 0x0023a40001237983 */ /* 0x000f280000300800 */
[----:B------:R-:W4:Y:S04]  /*88d50*/  LDL.LU R34, [R1+0x23a8] ;  /* 0x0023a80001227983 */ /* 0x000f280000300800 */
[----:B------:R-:W4:Y:S04]  /*88d60*/  LDL.LU R33, [R1+0x240c] ;  /* 0x00240c0001217983 */ /* 0x000f280000300800 */
[----:B------:R-:W4:Y:S01]  /*88d70*/  LDL.LU R32, [R1+0x2410] ;  /* 0x0024100001207983 */ /* 0x000f220000300800 */
[----:B------:R-:W-:-:S03]  /*88d80*/  MOV R21, R27 ;  /* 0x0000001b00157202 */ /* 0x000fc60000000f00 */
[----:B------:R-:W4:Y:S04]  /*88d90*/  LDL.LU R30, [R1+0x2414] ;  /* 0x00241400011e7983 */ /* 0x000f280000300800 */
[----:B------:R-:W4:Y:S04]  /*88da0*/  LDL.LU R27, [R1+0x2418] ;  /* 0x00241800011b7983 */ /* 0x000f280000300800 */
[----:B------:R1:W-:Y:S02]  /*88db0*/  LDGSTS.E [R76+0xd700], desc[UR12][R20.64], P1 ;  /* 0x0d700000144c7fae */ /* 0x0003e400089a100c */
[----:B-1----:R-:W-:Y:S01]  /*88dc0*/  MOV R21, R24 ;  /* 0x0000001800157202 */ /* 0x002fe20000000f00 */
[----:B------:R-:W-:Y:S01]  /*88dd0*/  IMAD.MOV.U32 R20, RZ, RZ, R22 ;  /* 0x000000ffff147224 */ /* 0x000fe200078e0016 */
[----:B------:R-:W4:Y:S04]  /*88de0*/  LDL.LU R24, [R1+0x241c] ;  /* 0x00241c0001187983 */ /* 0x000f280000300800 */
[----:B------:R-:W4:Y:S01]  /*88df0*/  LDL.LU R22, [R1+0x2420] ;  /* 0x0024200001167983 */ /* 0x000f220000300800 */
[----:B------:R-:W-:-:S03]  /*88e00*/  UISETP.GT.AND UP1, UPT, UR18, 0x6f, UPT ;  /* 0x0000006f1200788c */ /* 0x000fc6000bf24270 */
[----:B------:R1:W-:Y:S01]  /*88e10*/  LDGSTS.E [R76+0xd780], desc[UR12][R20.64], P1 ;  /* 0x0d780000144c7fae */ /* 0x0003e200089a100c */
[----:B------:R-:W-:-:S04]  /*88e20*/  USEL UR14, URZ, 0x4, !UP1 ;  /* 0x00000004ff0e7887 */ /* 0x000fc8000c800000 */
[----:B------:R-:W-:-:S06]  /*88e30*/  USEL UR14, UR14, URZ, !UP0 ;  /* 0x000000ff0e0e7287 */ /* 0x000fcc000c000000 */
[----:B------:R-:W-:Y:S01]  /*88e40*/  ISETP.NE.U32.AND P0, PT, RZ, UR14, PT ;  /* 0x0000000eff007c0c */ /* 0x000fe2000bf05070 */
[----:B------:R-:W-:Y:S01]  /*88e50*/  UISETP.GT.AND UP1, UPT, UR18, 0x73, UPT ;  /* 0x000000731200788c */ /* 0x000fe2000bf24270 */
[----:B------:R-:W-:Y:S02]  /*88e60*/  IADD3 R29, P1, PT, R29, UR16, RZ ;  /* 0x000000101d1d7c10 */ /* 0x000fe4000ff3e0ff */
[----:B------:R-:W-:-:S03]  /*88e70*/  IADD3 R23, P2, PT, R23, UR16, RZ ;  /* 0x0000001017177c10 */ /* 0x000fc6000ff5e0ff */
[----:B-1----:R-:W-:Y:S01]  /*88e80*/  IMAD.MOV.U32 R20, RZ, RZ, R29 ;  /* 0x000000ffff147224 */ /* 0x002fe200078e001d */
[----:B---3--:R-:W-:Y:S02]  /*88e90*/  IADD3.X R31, PT, PT, R31, UR6, RZ, P1, !PT ;  /* 0x000000061f1f7c10 */ /* 0x008fe40008ffe4ff */
[----:B------:R-:W-:Y:S02]  /*88ea0*/  IADD3.X R28, PT, PT, R28, UR6, RZ, P2, !PT ;  /* 0x000000061c1c7c10 */ /* 0x000fe400097fe4ff */
[----:B------:R-:W-:Y:S01]  /*88eb0*/  MOV R21, R31 ;  /* 0x0000001f00157202 */ /* 0x000fe20000000f00 */
[----:B------:R-:W-:Y:S04]  /*88ec0*/  STL [R1+0x2390], R29 ;  /* 0x0023901d01007387 */ /* 0x000fe80000100800 */
[----:B------:R-:W-:Y:S04]  /*88ed0*/  STL [R1+0x238c], R31 ;  /* 0x00238c1f01007387 */ /* 0x000fe80000100800 */
[----:B------:R1:W-:Y:S04]  /*88ee0*/  STL [R1+0x2398], R23 ;  /* 0x0023981701007387 */ /* 0x0003e80000100800 */
[----:B------:R3:W-:Y:S04]  /*88ef0*/  LDGSTS.E [R76+0xde00], desc[UR12][R20.64], P0 ;  /* 0x0de00000144c7fae */ /* 0x0007e800081a100c */
[----:B------:R-:W-:Y:S01]  /*88f00*/  STL [R1+0x2394], R28 ;  /* 0x0023941c01007387 */ /* 0x000fe20000100800 */
[----:B------:R-:W-:Y:S01]  /*88f10*/  USEL UR14, URZ, 0x4, !UP1 ;  /* 0x00000004ff0e7887 */ /* 0x000fe2000c800000 */
[----:B---3--:R-:W-:Y:S01]  /*88f20*/  IMAD.MOV.U32 R20, RZ, RZ, R23 ;  /* 0x000000ffff147224 */ /* 0x008fe200078e0017 */
[----:B------:R-:W-:Y:S01]  /*88f30*/  MOV R21, R28 ;  /* 0x0000001c00157202 */ /* 0x000fe20000000f00 */
[----:B-1----:R-:W3:Y:S04]  /*88f40*/  LDL.LU R23, [R1+0x2428] ;  /* 0x0024280001177983 */ /* 0x002ee80000300800 */
[----:B------:R1:W-:Y:S01]  /*88f50*/  LDGSTS.E [R76+0xde80], desc[UR12][R20.64], P0 ;  /* 0x0de80000144c7fae */ /* 0x0003e200081a100c */
[----:B------:R-:W-:Y:S01]  /*88f60*/  USEL UR14, UR14, URZ, !UP0 ;  /* 0x000000ff0e0e7287 */ /* 0x000fe2000c000000 */
[----:B--2---:R-:W-:-:S05]  /*88f70*/  IADD3 R25, P1, PT, R25, UR16, RZ ;  /* 0x0000001019197c10 */ /* 0x004fca000ff3e0ff */
[----:B------:R2:W-:Y:S01]  /*88f80*/  STL [R1+0x23a0], R25 ;  /* 0x0023a01901007387 */ /* 0x0005e20000100800 */
[----:B-1----:R-:W-:Y:S01]  /*88f90*/  IMAD.MOV.U32 R20, RZ, RZ, R25 ;  /* 0x000000ffff147224 */ /* 0x002fe200078e0019 */
[----:B----4-:R-:W-:-:S05]  /*88fa0*/  IADD3.X R26, PT, PT, R26, UR6, RZ, P1, !PT ;  /* 0x000000061a1a7c10 */ /* 0x010fca0008ffe4ff */
[----:B------:R1:W-:Y:S04]  /*88fb0*/  STL [R1+0x239c], R26 ;  /* 0x00239c1a01007387 */ /* 0x0003e80000100800 */
[----:B--2---:R-:W2:Y:S01]  /*88fc0*/  LDL.LU R25, [R1+0x2424] ;  /* 0x0024240001197983 */ /* 0x004ea20000300800 */
[----:B------:R-:W-:Y:S02]  /*88fd0*/  IADD3 R34, P2, PT, R34, UR16, RZ ;  /* 0x0000001022227c10 */ /* 0x000fe4000ff5e0ff */
[----:B------:R-:W-:Y:S01]  /*88fe0*/  MOV R21, R26 ;  /* 0x0000001a00157202 */ /* 0x000fe20000000f00 */
[----:B------:R-:W4:Y:S01]  /*88ff0*/  LDL.LU R31, [R1+0x248c] ;  /* 0x00248c00011f7983 */ /* 0x000f220000300800 */
[----:B------:R-:W-:Y:S02]  /*89000*/  ISETP.NE.U32.AND P1, PT, RZ, UR14, PT ;  /* 0x0000000eff007c0c */ /* 0x000fe4000bf25070 */
[----:B------:R-:W-:-:S02]  /*89010*/  IADD3.X R35, PT, PT, R35, UR6, RZ, P2, !PT ;  /* 0x0000000623237c10 */ /* 0x000fc400097fe4ff */
[----:B------:R-:W-:Y:S01]  /*89020*/  IADD3 R32, P3, PT, R32, UR16, RZ ;  /* 0x0000001020207c10 */ /* 0x000fe2000ff7e0ff */
[----:B------:R1:W-:Y:S04]  /*89030*/  LDGSTS.E [R76+0xdf00], desc[UR12][R20.64], P0 ;  /* 0x0df00000144c7fae */ /* 0x0003e800081a100c */
[----:B------:R-:W4:Y:S04]  /*89040*/  LDL.LU R28, [R1+0x2490] ;  /* 0x00249000011c7983 */ /* 0x000f280000300800 */
[----:B------:R-:W4:Y:S01]  /*89050*/  LDL.LU R29, [R1+0x2494] ;  /* 0x00249400011d7983 */ /* 0x000f220000300800 */
[----:B------:R-:W-:-:S03]  /*89060*/  IADD3.X R33, PT, PT, R33, UR6, RZ, P3, !PT ;  /* 0x0000000621217c10 */ /* 0x000fc60009ffe4ff */
[----:B-1----:R-:W4:Y:S01]  /*89070*/  LDL.LU R26, [R1+0x2498] ;  /* 0x00249800011a7983 */ /* 0x002f220000300800 */
[----:B------:R-:W-:Y:S01]  /*89080*/  IMAD.MOV.U32 R20, RZ, RZ, R34 ;  /* 0x000000ffff147224 */ /* 0x000fe200078e0022 */
[----:B------:R-:W-:-:S05]  /*89090*/  MOV R21, R35 ;  /* 0x0000002300157202 */ /* 0x000fca0000000f00 */
[----:B------:R1:W-:Y:S01]  /*890a0*/  LDGSTS.E [R76+0xdf80], desc[UR12][R20.64], P0 ;  /* 0x0df80000144c7fae */ /* 0x0003e200081a100c */
[----:B------:R-:W-:-:S03]  /*890b0*/  IADD3 R27, P0, PT, R27, UR16, RZ ;  /* 0x000000101b1b7c10 */ /* 0x000fc6000ff1e0ff */
[----:B------:R-:W-:Y:S04]  /*890c0*/  STL [R1+0x23a8], R34 ;  /* 0x0023a82201007387 */ /* 0x000fe80000100800 */
[----:B------:R-:W-:Y:S01]  /*890d0*/  STL [R1+0x23a4], R35 ;  /* 0x0023a42301007387 */ /* 0x000fe20000100800 */
[----:B------:R-:W-:Y:S02]  /*890e0*/  IADD3 R22, P2, PT, R22, UR16, RZ ;  /* 0x0000001016167c10 */ /* 0x000fe4000ff5e0ff */
[----:B------:R-:W-:Y:S01]  /*890f0*/  IADD3.X R30, PT, PT, R30, UR6, RZ, P0, !PT ;  /* 0x000000061e1e7c10 */ /* 0x000fe200087fe4ff */
[----:B------:R-:W-:Y:S04]  /*89100*/  STL [R1+0x2410], R32 ;  /* 0x0024102001007387 */ /* 0x000fe80000100800 */
[----:B------:R-:W-:Y:S04]  /*89110*/  STL [R1+0x240c], R33 ;  /* 0x00240c2101007387 */ /* 0x000fe80000100800 */
[----:B------:R1:W-:Y:S02]  /*89120*/  STL [R1+0x2418], R27 ;  /* 0x0024181b01007387 */ /* 0x0003e40000100800 */
[----:B-1----:R-:W-:Y:S01]  /*89130*/  IMAD.MOV.U32 R20, RZ, RZ, R32 ;  /* 0x000000ffff147224 */ /* 0x002fe200078e0020 */
[----:B------:R-:W-:-:S02]  /*89140*/  MOV R21, R33 ;  /* 0x0000002100157202 */ /* 0x000fc40000000f00 */
[----:B------:R-:W-:Y:S01]  /*89150*/  IADD3.X R24, PT, PT, R24, UR6, RZ, P2, !PT ;  /* 0x0000000618187c10 */ /* 0x000fe200097fe4ff */
[----:B------:R1:W-:Y:S04]  /*89160*/  STL [R1+0x2414], R30 ;  /* 0x0024141e01007387 */ /* 0x0003e80000100800 */
[----:B------:R1:W-:Y:S04]  /*89170*/  LDGSTS.E [R76+0xe600], desc[UR12][R20.64], P1 ;  /* 0x0e600000144c7fae */ /* 0x0003e800089a100c */
[----:B------:R-:W-:Y:S01]  /*89180*/  STL [R1+0x2420], R22 ;  /* 0x0024201601007387 */ /* 0x000fe20000100800 */
[----:B-1----:R-:W-:-:S03]  /*89190*/  IMAD.MOV.U32 R20, RZ, RZ, R27 ;  /* 0x000000ffff147224 */ /* 0x002fc600078e001b */
[----:B------:R-:W4:Y:S01]  /*891a0*/  LDL.LU R27, [R1+0x24a0] ;  /* 0x0024a000011b7983 */ /* 0x000f220000300800 */
[----:B------:R-:W-:-:S03]  /*891b0*/  MOV R21, R30 ;  /* 0x0000001e00157202 */ /* 0x000fc60000000f00 */
[----:B------:R1:W-:Y:S04]  /*891c0*/  STL [R1+0x241c], R24 ;  /* 0x00241c1801007387 */ /* 0x0003e80000100800 */
[----:B------:R-:W4:Y:S01]  /*891d0*/  LDL.LU R30, [R1+0x249c] ;  /* 0x00249c00011e7983 */ /* 0x000f220000300800 */
[----:B------:R-:W-:-:S03]  /*891e0*/  UISETP.GT.AND UP1, UPT, UR18, 0x77, UPT ;  /* 0x000000771200788c */ /* 0x000fc6000bf24270 */
[----:B------:R1:W-:Y:S01]  /*891f0*/  LDGSTS.E [R76+0xe680], desc[UR12][R20.64], P1 ;  /* 0x0e680000144c7fae */ /* 0x0003e200089a100c */
[----:B------:R-:W-:Y:S01]  /*89200*/  USEL UR14, URZ, 0x4, !UP1 ;  /* 0x00000004ff0e7887 */ /* 0x000fe2000c800000 */
[----:B-1----:R-:W-:Y:S01]  /*89210*/  IMAD.MOV.U32 R20, RZ, RZ, R22 ;  /* 0x000000ffff147224 */ /* 0x002fe200078e0016 */
[----:B------:R-:W-:Y:S02]  /*89220*/  MOV R21, R24 ;  /* 0x0000001800157202 */ /* 0x000fe40000000f00 */
[----:B------:R-:W-:Y:S01]  /*89230*/  USEL UR14, UR14, URZ, !UP0 ;  /* 0x000000ff0e0e7287 */ /* 0x000fe2000c000000 */
[----:B------:R-:W4:Y:S04]  /*89240*/  LDL.LU R24, [R1+0x24a8] ;  /* 0x0024a80001187983 */ /* 0x000f280000300800 */
[----:B------:R1:W-:Y:S04]  /*89250*/  LDGSTS.E [R76+0xe700], desc[UR12][R20.64], P1 ;  /* 0x0e700000144c7fae */ /* 0x0003e800089a100c */
[----:B------:R-:W4:Y:S01]  /*89260*/  LDL.LU R22, [R1+0x2510] ;  /* 0x0025100001167983 */ /* 0x000f220000300800 */
[----:B---3--:R-:W-:-:S05]  /*89270*/  IADD3 R23, P0, PT, R23, UR16, RZ ;  /* 0x0000001017177c10 */ /* 0x008fca000ff1e0ff */
[----:B-1----:R-:W-:Y:S01]  /*89280*/  IMAD.MOV.U32 R20, RZ, RZ, R23 ;  /* 0x000000ffff147224 */ /* 0x002fe200078e0017 */
[----:B------:R-:W-:Y:S01]  /*89290*/  STL [R1+0x2428], R23 ;  /* 0x0024281701007387 */ /* 0x000fe20000100800 */
[----:B--2---:R-:W-:-:S04]  /*892a0*/  IADD3.X R25, PT, PT, R25, UR6, RZ, P0, !PT ;  /* 0x0000000619197c10 */ /* 0x004fc800087fe4ff */
[----:B------:R-:W-:Y:S01]  /*892b0*/  MOV R21, R25 ;  /* 0x0000001900157202 */ /* 0x000fe20000000f00 */
[----:B------:R1:W-:Y:S04]  /*892c0*/  STL [R1+0x2424], R25 ;  /* 0x0024241901007387 */ /* 0x0003e80000100800 */
[----:B------:R2:W-:Y:S01]  /*892d0*/  LDGSTS.E [R76+0xe780], desc[UR12][R20.64], P1 ;  /* 0x0e780000144c7fae */ /* 0x0005e200089a100c */
[----:B----4-:R-:W-:Y:S02]  /*892e0*/  IADD3 R28, P1, PT, R28, UR16, RZ ;  /* 0x000000101c1c7c10 */ /* 0x010fe4000ff3e0ff */
[----:B------:R-:W-:Y:S02]  /*892f0*/  ISETP.NE.U32.AND P0, PT, RZ, UR14, PT ;  /* 0x0000000eff007c0c */ /* 0x000fe4000bf05070 */
[----:B------:R-:W-:Y:S01]  /*89300*/  IADD3 R26, P2, PT, R26, UR16, RZ ;  /* 0x000000101a1a7c10 */ /* 0x000fe2000ff5e0ff */
[----:B-1----:R-:W3:Y:S01]  /*89310*/  LDL.LU R25, [R1+0x24a4] ;  /* 0x0024a40001197983 */ /* 0x002ee20000300800 */
[----:B------:R-:W-:-:S03]  /*89320*/  IADD3.X R31, PT, PT, R31, UR6, RZ, P1, !PT ;  /* 0x000000061f1f7c10 */ /* 0x000fc60008ffe4ff */
[----:B------:R-:W4:Y:S01]  /*89330*/  LDL.LU R23, [R1+0x250c] ;  /* 0x00250c0001177983 */ /* 0x000f220000300800 */
[----:B------:R-:W-:-:S03]  /*89340*/  IADD3.X R29, PT, PT, R29, UR6, RZ, P2, !PT ;  /* 0x000000061d1d7c10 */ /* 0x000fc600097fe4ff */
[----:B------:R1:W-:Y:S04]  /*89350*/  STL [R1+0x2490], R28 ;  /* 0x0024901c01007387 */ /* 0x0003e80000100800 */
[----:B------:R-:W-:Y:S04]  /*89360*/  STL [R1+0x248c], R31 ;  /* 0x00248c1f01007387 */ /* 0x000fe80000100800 */
[----:B------:R-:W-:Y:S01]  /*89370*/  STL [R1+0x2498], R26 ;  /* 0x0024981a01007387 */ /* 0x000fe20000100800 */
[----:B--2---:R-:W-:Y:S01]  /*89380*/  IMAD.MOV.U32 R20, RZ, RZ, R28 ;  /* 0x000000ffff147224 */ /* 0x004fe200078e001c */
[----:B------:R-:W-:-:S02]  /*89390*/  MOV R21, R31 ;  /* 0x0000001f00157202 */ /* 0x000fc40000000f00 */
[----:B------:R-:W2:Y:S04]  /*893a0*/  LDL.LU R34, [R1+0x2518] ;  /* 0x0025180001227983 */ /* 0x000ea80000300800 */
[----:B------:R1:W-:Y:S04]  /*893b0*/  STL [R1+0x2494], R29 ;  /* 0x0024941d01007387 */ /* 0x0003e80000100800 */
[----:B------:R1:W-:Y:S04]  /*893c0*/  LDGSTS.E [R76+0xee00], desc[UR12][R20.64], P0 ;  /* 0x0ee00000144c7fae */ /* 0x0003e800081a100c */
[----:B-1----:R-:W2:Y:S04]  /*893d0*/  LDL.LU R28, [R1+0x2520] ;  /* 0x00252000011c7983 */ /* 0x002ea80000300800 */
[----:B------:R-:W2:Y:S01]  /*893e0*/  LDL.LU R35, [R1+0x2514] ;  /* 0x0025140001237983 */ /* 0x000ea20000300800 */
[----:B------:R-:W-:Y:S01]  /*893f0*/  IMAD.MOV.U32 R20, RZ, RZ, R26 ;  /* 0x000000ffff147224 */ /* 0x000fe200078e001a */
[----:B------:R-:W-:-:S02]  /*89400*/  MOV R21, R29 ;  /* 0x0000001d00157202 */ /* 0x000fc40000000f00 */
[----:B------:R-:W2:Y:S04]  /*89410*/  LDL.LU R29, [R1+0x251c] ;  /* 0x00251c00011d7983 */ /* 0x000ea80000300800 */
[----:B------:R-:W2:Y:S04]  /*89420*/  LDL.LU R26, [R1+0x2528] ;  /* 0x00252800011a7983 */ /* 0x000ea80000300800 */
[----:B------:R1:W-:Y:S01]  /*89430*/  LDGSTS.E [R76+0xee80], desc[UR12][R20.64], P0 ;  /* 0x0ee80000144c7fae */ /* 0x0003e200081a100c */
[----:B------:R-:W-:-:S04]  /*89440*/  IADD3 R27, P1, PT, R27, UR16, RZ ;  /* 0x000000101b1b7c10 */ /* 0x000fc8000ff3e0ff */
[----:B------:R-:W-:Y:S01]  /*89450*/  IADD3.X R30, PT, PT, R30, UR6, RZ, P1, !PT ;  /* 0x000000061e1e7c10 */ /* 0x000fe20008ffe4ff */
[----:B------:R1:W-:Y:S02]  /*89460*/  STL [R1+0x24a0], R27 ;  /* 0x0024a01b01007387 */ /* 0x0003e40000100800 */
[----:B-1----:R-:W-:Y:S02]  /*89470*/  IMAD.MOV.U32 R20, RZ, RZ, R27 ;  /* 0x000000ffff147224 */ /* 0x002fe400078e001b */
[----:B------:R1:W-:Y:S04]  /*89480*/  STL [R1+0x249c], R30 ;  /* 0x00249c1e01007387 */ /* 0x0003e80000100800 */
[----:B------:R-:W2:Y:S01]  /*89490*/  LDL.LU R27, [R1+0x2524] ;  /* 0x00252400011b7983 */ /* 0x000ea20000300800 */
[----:B------:R-:W-:Y:S01]  /*894a0*/  UISETP.GT.AND UP1, UPT, UR18, 0x7b, UPT ;  /* 0x0000007b1200788c */ /* 0x000fe2000bf24270 */
[----:B------:R-:W-:-:S02]  /*894b0*/  MOV R21, R30 ;  /* 0x0000001e00157202 */ /* 0x000fc40000000f00 */
[----:B------:R-:W2:Y:S04]  /*894c0*/  LDL.LU R32, [R1+0x2590] ;  /* 0x0025900001207983 */ /* 0x000ea80000300800 */
[----:B-1----:R-:W2:Y:S01]  /*894d0*/  LDL.LU R30, [R1+0x2598] ;  /* 0x00259800011e7983 */ /* 0x002ea20000300800 */
[----:B------:R-:W-:Y:S01]  /*894e0*/  USEL UR14, URZ, 0x4, !UP1 ;  /* 0x00000004ff0e7887 */ /* 0x000fe2000c800000 */
[----:B------:R-:W-:Y:S02]  /*894f0*/  IADD3 R24, P2, PT, R24, UR16, RZ ;  /* 0x0000001018187c10 */ /* 0x000fe4000ff5e0ff */
[----:B------:R1:W-:Y:S01]  /*89500*/  LDGSTS.E [R76+0xef00], desc[UR12][R20.64], P0 ;  /* 0x0ef00000144c7fae */ /* 0x0003e200081a100c */
[----:B------:R-:W-:Y:S01]  /*89510*/  USEL UR14, UR14, URZ, !UP0 ;  /* 0x000000ff0e0e7287 */ /* 0x000fe2000c000000 */
[----:B------:R-:W-:-:S02]  /*89520*/  IADD3 R22, P3, PT, R22, UR16, RZ ;  /* 0x0000001016167c10 */ /* 0x000fc4000ff7e0ff */
[----:B------:R-:W-:Y:S03]  /*89530*/  STL [R1+0x24a8], R24 ;  /* 0x0024a81801007387 */ /* 0x000fe60000100800 */
[----:B------:R-:W-:Y:S01]  /*89540*/  ISETP.NE.U32.AND P1, PT, RZ, UR14, PT ;  /* 0x0000000eff007c0c */ /* 0x000fe2000bf25070 */
[----:B-1----:R-:W-:Y:S01]  /*89550*/  IMAD.MOV.U32 R20, RZ, RZ, R24 ;  /* 0x000000ffff147224 */ /* 0x002fe200078e0018 */
[----:B---3--:R-:W-:-:S04]  /*89560*/  IADD3.X R25, PT, PT, R25, UR6, RZ, P2, !PT ;  /* 0x0000000619197c10 */ /* 0x008fc800097fe4ff */
[----:B------:R-:W-:Y:S02]  /*89570*/  MOV R21, R25 ;  /* 0x0000001900157202 */ /* 0x000fe40000000f00 */
[----:B----4-:R-:W-:Y:S01]  /*89580*/  IADD3.X R23, PT, PT, R23, UR6, RZ, P3, !PT ;  /* 0x0000000617177c10 */ /* 0x010fe20009ffe4ff */
[----:B------:R1:W-:Y:S04]  /*89590*/  STL [R1+0x24a4], R25 ;  /* 0x0024a41901007387 */ /* 0x0003e80000100800 */
[----:B------:R3:W-:Y:S04]  /*895a0*/  LDGSTS.E [R76+0xef80], desc[UR12][R20.64], P0 ;  /* 0x0ef80000144c7fae */ /* 0x0007e800081a100c */
[----:B------:R-:W-:Y:S01]  /*895b0*/  STL [R1+0x2510], R22 ;  /* 0x0025101601007387 */ /* 0x000fe20000100800 */
[----:B--2---:R-:W-:-:S03]  /*895c0*/  IADD3 R34, P0, PT, R34, UR16, RZ ;  /* 0x0000001022227c10 */ /* 0x004fc6000ff1e0ff */
[----:B------:R-:W2:Y:S04]  /*895d0*/  LDL.LU R33, [R1+0x258c] ;  /* 0x00258c0001217983 */ /* 0x000ea80000300800 */
[----:B------:R4:W-:Y:S04]  /*895e0*/  STL [R1+0x250c], R23 ;  /* 0x00250c1701007387 */ /* 0x0009e80000100800 */
[----:B------:R-:W2:Y:S01]  /*895f0*/  LDL.LU R31, [R1+0x2594] ;  /* 0x00259400011f7983 */ /* 0x000ea20000300800 */
[----:B------:R-:W-:Y:S02]  /*89600*/  IADD3.X R35, PT, PT, R35, UR6, RZ, P0, !PT ;  /* 0x0000000623237c10 */ /* 0x000fe400087fe4ff */
[----:B------:R-:W-:Y:S01]  /*89610*/  IADD3 R28, P2, PT, R28, UR16, RZ ;  /* 0x000000101c1c7c10 */ /* 0x000fe2000ff5e0ff */
[----:B-1----:R-:W2:Y:S04]  /*89620*/  LDL.LU R25, [R1+0x259c] ;  /* 0x00259c0001197983 */ /* 0x002ea80000300800 */
[----:B------:R-:W2:Y:S01]  /*89630*/  LDL.LU R24, [R1+0x25a0] ;  /* 0x0025a00001187983 */ /* 0x000ea20000300800 */
[----:B---3--:R-:W-:Y:S01]  /*89640*/  IMAD.MOV.U32 R20, RZ, RZ, R22 ;  /* 0x000000ffff147224 */ /* 0x008fe200078e0016 */
[----:B------:R-:W-:-:S02]  /*89650*/  MOV R21, R23 ;  /* 0x0000001700157202 */ /* 0x000fc40000000f00 */
[----:B----4-:R-:W3:Y:S04]  /*89660*/  LDL.LU R23, [R1+0x25a4] ;  /* 0x0025a40001177983 */ /* 0x010ee80000300800 */
[----:B------:R1:W-:Y:S04]  /*89670*/  LDGSTS.E [R76+0xf600], desc[UR12][R20.64], P1 ;  /* 0x0f600000144c7fae */ /* 0x0003e800089a100c */
[----:B------:R-:W4:Y:S04]  /*89680*/  LDL.LU R22, [R1+0x25a8] ;  /* 0x0025a80001167983 */ /* 0x000f280000300800 */
[----:B------:R-:W-:Y:S01]  /*89690*/  STL [R1+0x2518], R34 ;  /* 0x0025182201007387 */ /* 0x000fe20000100800 */
[----:B------:R-:W-:-:S02]  /*896a0*/  IADD3.X R29, PT, PT, R29, UR6, RZ, P2, !PT ;  /* 0x000000061d1d7c10 */ /* 0x000fc400097fe4ff */
[----:B------:R-:W-:Y:S01]  /*896b0*/  IADD3 R26, P0, PT, R26, UR16, RZ ;  /* 0x000000101a1a7c10 */ /* 0x000fe2000ff1e0ff */
[----:B-1----:R-:W-:Y:S01]  /*896c0*/  IMAD.MOV.U32 R20, RZ, RZ, R34 ;  /* 0x000000ffff147224 */ /* 0x002fe200078e0022 */
[----:B------:R-:W-:Y:S01]  /*896d0*/  MOV R21, R35 ;  /* 0x0000002300157202 */ /* 0x000fe20000000f00 */
[----:B------:R-:W-:Y:S04]  /*896e0*/  STL [R1+0x2514], R35 ;  /* 0x0025142301007387 */ /* 0x000fe80000100800 */
[----:B------:R-:W-:Y:S04]  /*896f0*/  STL [R1+0x2520], R28 ;  /* 0x0025201c01007387 */ /* 0x000fe80000100800 */
[----:B------:R1:W-:Y:S04]  /*89700*/  LDGSTS.E [R76+0xf680], desc[UR12][R20.64], P1 ;  /* 0x0f680000144c7fae */ /* 0x0003e800089a100c */
[----:B------:R1:W-:Y:S04]  /*89710*/  STL [R1+0x251c], R29 ;  /* 0x00251c1d01007387 */ /* 0x0003e80000100800 */
[----:B------:R-:W-:Y:S01]  /*89720*/  STL [R1+0x2528], R26 ;  /* 0x0025281a01007387 */ /* 0x000fe20000100800 */
[----:B-1----:R-:W-:Y:S01]  /*89730*/  IMAD.MOV.U32 R20, RZ, RZ, R28 ;  /* 0x000000ffff147224 */ /* 0x002fe200078e001c */
[----:B------:R-:W-:-:S02]  /*89740*/  MOV R21, R29 ;  /* 0x0000001d00157202 */ /* 0x000fc40000000f00 */
[----:B------:R-:W-:-:S03]  /*89750*/  IADD3.X R27, PT, PT, R27, UR6, RZ, P0, !PT ;  /* 0x000000061b1b7c10 */ /* 0x000fc600087fe4ff */
[----:B------:R1:W-:Y:S04]  /*89760*/  LDGSTS.E [R76+0xf700], desc[UR12][R20.64], P1 ;  /* 0x0f700000144c7fae */ /* 0x0003e800089a100c */
[----:B------:R1:W-:Y:S04]  /*89770*/  STL [R1+0x2524], R27 ;  /* 0x0025241b01007387 */ /* 0x0003e80000100800 */
[----:B------:R-:W3:Y:S04]  /*89780*/  LDL.LU R29, [R1+0x25ac] ;  /* 0x0025ac00011d7983 */ /* 0x000ee80000300800 */
[----:B------:R-:W3:Y:S01]  /*89790*/  LDL.LU R28, [R1+0x25b0] ;  /* 0x0025b000011c7983 */ /* 0x000ee20000300800 */
[----:B-1----:R-:W-:Y:S01]  /*897a0*/  MOV R21, R27 ;  /* 0x0000001b00157202 */ /* 0x002fe20000000f00 */
[----:B------:R-:W-:-:S02]  /*897b0*/  IMAD.MOV.U32 R20, RZ, RZ, R26 ;  /* 0x000000ffff147224 */ /* 0x000fc400078e001a */
        /* <DEDUP_REMOVED lines=8> */
[----:B------:R-:W-:Y:S01]  /*89840*/  IADD3 R30, P2, PT, R30, UR16, RZ ;  /* 0x000000101e1e7c10 */ /* 0x000fe2000ff5e0ff */
[----:B-1----:R-:W-:Y:S01]  /*89850*/  IMAD.MOV.U32 R20, RZ, RZ, R32 ;  /* 0x000000ffff147224 */ /* 0x002fe200078e0020 */
[----:B------:R-:W-:Y:S01]  /*89860*/  STL [R1+0x2590], R32 ;  /* 0x0025902001007387 */ /* 0x000fe20000100800 */
[----:B--2---:R-:W-:Y:S02]  /*89870*/  IADD3.X R33, PT, PT, R33, UR6, RZ, P1, !PT ;  /* 0x0000000621217c10 */ /* 0x004fe40008ffe4ff */
[----:B------:R-:W-:Y:S02]  /*89880*/  IADD3.X R31, PT, PT, R31, UR6, RZ, P2, !PT ;  /* 0x000000061f1f7c10 */ /* 0x000fe400097fe4ff */
[----:B------:R-:W-:Y:S02]  /*89890*/  MOV R21, R33 ;  /* 0x0000002100157202 */ /* 0x000fe40000000f00 */
[----:B------:R-:W-:-:S03]  /*898a0*/  IADD3 R24, P1, PT, R24, UR16, RZ ;  /* 0x0000001018187c10 */ /* 0x000fc6000ff3e0ff */
[----:B------:R1:W-:Y:S01]  /*898b0*/  LDGSTS.E [R76+0xfe00], desc[UR12][R20.64], P0 ;  /* 0x0fe00000144c7fae */ /* 0x0003e200081a100c */
[----:B------:R-:W-:Y:S02]  /*898c0*/  IADD3.X R25, PT, PT, R25, UR6, RZ, P1, !PT ;  /* 0x0000000619197c10 */ /* 0x000fe40008ffe4ff */
[----:B----4-:R-:W-:Y:S01]  /*898d0*/  IADD3 R22, P2, PT, R22, UR16, RZ ;  /* 0x0000001016167c10 */ /* 0x010fe2000ff5e0ff */
[----:B-1----:R-:W-:Y:S01]  /*898e0*/  IMAD.MOV.U32 R20, RZ, RZ, R30 ;  /* 0x000000ffff147224 */ /* 0x002fe200078e001e */
[----:B------:R-:W-:Y:S02]  /*898f0*/  MOV R21, R31 ;  /* 0x0000001f00157202 */ /* 0x000fe40000000f00 */
[----:B---3--:R-:W-:-:S03]  /*89900*/  IADD3.X R23, PT, PT, R23, UR6, RZ, P2, !PT ;  /* 0x0000000617177c10 */ /* 0x008fc600097fe4ff */
[----:B------:R1:W-:Y:S04]  /*89910*/  LDGSTS.E [R76+0xfe80], desc[UR12][R20.64], P0 ;  /* 0x0fe80000144c7fae */ /* 0x0003e800081a100c */
[----:B------:R-:W-:Y:S04]  /*89920*/  STL [R1+0x258c], R33 ;  /* 0x00258c2101007387 */ /* 0x000fe80000100800 */
[----:B------:R-:W-:Y:S04]  /*89930*/  STL [R1+0x2598], R30 ;  /* 0x0025981e01007387 */ /* 0x000fe80000100800 */
[----:B------:R-:W-:Y:S04]  /*89940*/  STL [R1+0x2594], R31 ;  /* 0x0025941f01007387 */ /* 0x000fe80000100800 */
[----:B------:R-:W-:Y:S01]  /*89950*/  STL [R1+0x25a0], R24 ;  /* 0x0025a01801007387 */ /* 0x000fe20000100800 */
[----:B-1----:R-:W-:Y:S01]  /*89960*/  IMAD.MOV.U32 R20, RZ, RZ, R24 ;  /* 0x000000ffff147224 */ /* 0x002fe200078e0018 */
[----:B------:R-:W-:-:S02]  /*89970*/  MOV R21, R25 ;  /* 0x0000001900157202 */ /* 0x000fc40000000f00 */
[----:B------:R1:W-:Y:S04]  /*89980*/  STL [R1+0x259c], R25 ;  /* 0x00259c1901007387 */ /* 0x0003e80000100800 */
[----:B------:R2:W-:Y:S04]  /*89990*/  LDGSTS.E [R76+0xff00], desc[UR12][R20.64], P0 ;  /* 0x0ff00000144c7fae */ /* 0x0005e800081a100c */
[----:B------:R-:W-:Y:S01]  /*899a0*/  STL [R1+0x25a8], R22 ;  /* 0x0025a81601007387 */ /* 0x000fe20000100800 */
[----:B------:R-:W-:-:S03]  /*899b0*/  IADD3 R28, P3, PT, R28, UR17, RZ ;  /* 0x000000111c1c7c10 */ /* 0x000fc6000ff7e0ff */
[----:B------:R3:W-:Y:S01]  /*899c0*/  STL [R1+0x25a4], R23 ;  /* 0x0025a41701007387 */ /* 0x0007e20000100800 */
[----:B--2---:R-:W-:Y:S01]  /*899d0*/  IMAD.MOV.U32 R20, RZ, RZ, R22 ;  /* 0x000000ffff147224 */ /* 0x004fe200078e0016 */
[----:B------:R-:W-:Y:S02]  /*899e0*/  MOV R21, R23 ;  /* 0x0000001700157202 */ /* 0x000fe40000000f00 */
[----:B------:R-:W-:Y:S02]  /*899f0*/  IADD3.X R29, PT, PT, R29, UR7, RZ, P3, !PT ;  /* 0x000000071d1d7c10 */ /* 0x000fe40009ffe4ff */
[----:B------:R-:W-:Y:S01]  /*89a00*/  IADD3 R26, P4, PT, R26, UR17, RZ ;  /* 0x000000111a1a7c10 */ /* 0x000fe2000ff9e0ff */
[----:B------:R2:W-:Y:S04]  /*89a10*/  LDGSTS.E [R76+0xff80], desc[UR12][R20.64], P0 ;  /* 0x0ff80000144c7fae */ /* 0x0005e800081a100c */
[----:B------:R-:W-:Y:S01]  /*89a20*/  STL [R1+0x25b0], R28 ;  /* 0x0025b01c01007387 */ /* 0x000fe20000100800 */
[----:B------:R-:W-:-:S03]  /*89a30*/  IADD3.X R27, PT, PT, R27, UR7, RZ, P4, !PT ;  /* 0x000000071b1b7c10 */ /* 0x000fc6000a7fe4ff */
[----:B------:R-:W-:Y:S01]  /*89a40*/  STL [R1+0x25b8], R26 ;  /* 0x0025b81a01007387 */ /* 0x000fe20000100800 */
[----:B------:R-:W-:-:S03]  /*89a50*/  ISETP.GE.AND P0, PT, R200, UR18, PT ;  /* 0x00000012c8007c0c */ /* 0x000fc6000bf06270 */
[----:B------:R-:W-:Y:S04]  /*89a60*/  STL [R1+0x25ac], R29 ;  /* 0x0025ac1d01007387 */ /* 0x000fe80000100800 */
[----:B------:R-:W-:Y:S01]  /*89a70*/  STL [R1+0x25b4], R27 ;  /* 0x0025b41b01007387 */ /* 0x000fe20000100800 */
[----:B--2---:R-:W-:Y:S02]  /*89a80*/  LOP3.LUT R20, R200, 0x20, RZ, 0xfc, !PT ;  /* 0x00000020c8147812 */ /* 0x004fe400078efcff */
[----:B------:R-:W-:Y:S02]  /*89a90*/  PLOP3.LUT P1, PT, PT, PT, UP0, 0x80, 0x8 ;  /* 0x000000000008781c */ /* 0x000fe40003f2f008 */
[----:B------:R-:W-:Y:S02]  /*89aa0*/  ISETP.GE.AND P2, PT, R20, UR18, PT ;  /* 0x0000001214007c0c */ /* 0x000fe4000bf46270 */
[----:B------:R-:W-:-:S04]  /*89ab0*/  SEL R20, RZ, 0x4, P0 ;  /* 0x00000004ff147807 */ /* 0x000fc80000000000 */
[----:B------:R-:W-:-:S04]  /*89ac0*/  SEL R20, R20, RZ, !P1 ;  /* 0x000000ff14147207 */ /* 0x000fc80004800000 */
[----:B------:R-:W-:Y:S02]  /*89ad0*/  ISETP.NE.U32.AND P0, PT, R20, RZ, PT ;  /* 0x000000ff1400720c */ /* 0x000fe40003f05070 */
[----:B------:R-:W-:-:S04]  /*89ae0*/  SEL R20, RZ, 0x4, P2 ;  /* 0x00000004ff147807 */ /* 0x000fc80001000000 */
[----:B------:R-:W-:-:S04]  /*89af0*/  SEL R20, R20, RZ, !P1 ;  /* 0x000000ff14147207 */ /* 0x000fc80004800000 */
[----:B------:R-:W-:Y:S01]  /*89b00*/  ISETP.NE.U32.AND P2, PT, R20, RZ, PT ;  /* 0x000000ff1400720c */ /* 0x000fe20003f45070 */
[----:B-1----:R-:W2:Y:S04]  /*89b10*/  LDL.LU R25, [R1+0x25bc] ;  /* 0x0025bc0001197983 */ /* 0x002ea80000300800 */
[----:B------:R-:W4:Y:S04]  /*89b20*/  LDL.LU R24, [R1+0x25c0] ;  /* 0x0025c00001187983 */ /* 0x000f280000300800 */
[----:B---3--:R-:W3:Y:S04]  /*89b30*/  LDL.LU R23, [R1+0x25c4] ;  /* 0x0025c40001177983 */ /* 0x008ee80000300800 */
[----:B------:R-:W3:Y:S01]  /*89b40*/  LDL.LU R22, [R1+0x25c8] ;  /* 0x0025c80001167983 */ /* 0x000ee20000300800 */
[----:B------:R-:W-:Y:S01]  /*89b50*/  IMAD.MOV.U32 R20, RZ, RZ, R28 ;  /* 0x000000ffff147224 */ /* 0x000fe200078e001c */
[----:B------:R-:W-:-:S02]  /*89b60*/  MOV R21, R29 ;  /* 0x0000001d00157202 */ /* 0x000fc40000000f00 */
        /* <DEDUP_REMOVED lines=30> */
[----:B------:R-:W0:Y:S04]  /*89d50*/  LDGDEPBAR ;  /* 0x00000000000079af */ /* 0x000e280000000000 */
[----:B------:R1:W-:Y:S04]  /*89d60*/  LDGSTS.E [R3+0x20000], desc[UR12][R20.64], P0 ;  /* 0x2000000014037fae */ /* 0x0003e800081a100c */
[----:B-1----:R-:W3:Y:S04]  /*89d70*/  LDL.LU R5, [R1+0x26b0] ;  /* 0x0026b00001057983 */ /* 0x002ee80000300800 */
[----:B------:R-:W3:Y:S04]  /*89d80*/  LDL.LU R7, [R1+0x26b8] ;  /* 0x0026b80001077983 */ /* 0x000ee80000300800 */
[----:B------:R-:W3:Y:S01]  /*89d90*/  LDL.LU R15, [R1+0x26ac] ;  /* 0x0026ac00010f7983 */ /* 0x000ee20000300800 */
[----:B------:R-:W-:Y:S01]  /*89da0*/  IMAD.MOV.U32 R20, RZ, RZ, R26 ;  /* 0x000000ffff147224 */ /* 0x000fe200078e001a */
[----:B------:R-:W-:-:S02]  /*89db0*/  MOV R21, R27 ;  /* 0x0000001b00157202 */ /* 0x000fc40000000f00 */
[----:B------:R-:W3:Y:S04]  /*89dc0*/  LDL.LU R14, [R1+0x26b4] ;  /* 0x0026b400010e7983 */ /* 0x000ee80000300800 */
[----:B------:R1:W-:Y:S04]  /*89dd0*/  LDGSTS.E [R3+0x20080], desc[UR12][R20.64], P2 ;  /* 0x2008000014037fae */ /* 0x0003e800091a100c */
[----:B------:R-:W3:Y:S04]  /*89de0*/  LDL.LU R13, [R1+0x26bc] ;  /* 0x0026bc00010d7983 */ /* 0x000ee80000300800 */
[----:B------:R-:W3:Y:S01]  /*89df0*/  LDL.LU R12, [R1+0x26c0] ;  /* 0x0026c000010c7983 */ /* 0x000ee20000300800 */
[----:B-1----:R-:W-:-:S03]  /*89e00*/  LOP3.LUT R20, R200, 0x40, RZ, 0xfc, !PT ;  /* 0x00000040c8147812 */ /* 0x002fc600078efcff */
[----:B------:R-:W3:Y:S01]  /*89e10*/  LDL.LU R11, [R1+0x26c4] ;  /* 0x0026c400010b7983 */ /* 0x000ee20000300800 */
[----:B------:R-:W-:-:S03]  /*89e20*/  ISETP.GE.AND P3, PT, R20, UR18, PT ;  /* 0x0000001214007c0c */ /* 0x000fc6000bf66270 */
[----:B------:R-:W3:Y:S01]  /*89e30*/  LDL.LU R10, [R1+0x26c8] ;  /* 0x0026c800010a7983 */ /* 0x000ee20000300800 */
[----:B------:R-:W-:-:S03]  /*89e40*/  LOP3.LUT R20, R200, 0x60, RZ, 0xfc, !PT ;  /* 0x00000060c8147812 */ /* 0x000fc600078efcff */
[----:B------:R-:W3:Y:S01]  /*89e50*/  LDL.LU R8, [R1+0x27b0] ;  /* 0x0027b00001087983 */ /* 0x000ee20000300800 */
[----:B------:R-:W-:Y:S02]  /*89e60*/  ISETP.GE.AND P4, PT, R20, UR18, PT ;  /* 0x0000001214007c0c */ /* 0x000fe4000bf86270 */
[----:B------:R-:W-:Y:S01]  /*89e70*/  SEL R20, RZ, 0x4, P3 ;  /* 0x00000004ff147807 */ /* 0x000fe20001800000 */
[----:B------:R-:W3:Y:S03]  /*89e80*/  LDL.LU R4, [R1+0x27b8] ;  /* 0x0027b80001047983 */ /* 0x000ee60000300800 */
[----:B------:R-:W-:-:S04]  /*89e90*/  SEL R20, R20, RZ, !P1 ;  /* 0x000000ff14147207 */ /* 0x000fc80004800000 */
[----:B------:R-:W-:Y:S02]  /*89ea0*/  ISETP.NE.U32.AND P3, PT, R20, RZ, PT ;  /* 0x000000ff1400720c */ /* 0x000fe40003f65070 */
[----:B------:R-:W-:-:S04]  /*89eb0*/  SEL R20, RZ, 0x4, P4 ;  /* 0x00000004ff147807 */ /* 0x000fc80002000000 */
[----:B------:R-:W-:-:S04]  /*89ec0*/  SEL R20, R20, RZ, !P1 ;  /* 0x000000ff14147207 */ /* 0x000fc80004800000 */
[----:B------:R-:W-:Y:S02]  /*89ed0*/  ISETP.NE.U32.AND P1, PT, R20, RZ, PT ;  /* 0x000000ff1400720c */ /* 0x000fe40003f25070 */
[----:B----4-:R-:W-:-:S04]  /*89ee0*/  IADD3 R24, P4, PT, R24, UR17, RZ ;  /* 0x0000001118187c10 */ /* 0x010fc8000ff9e0ff */
[----:B--2---:R-:W-:Y:S02]  /*89ef0*/  IADD3.X R25, PT, PT, R25, UR7, RZ, P4, !PT ;  /* 0x0000000719197c10 */ /* 0x004fe4000a7fe4ff */
[----:B---3--:R-:W-:Y:S01]  /*89f00*/  IADD3 R22, P5, PT, R22, UR17, RZ ;  /* 0x0000001116167c10 */ /* 0x008fe2000ffbe0ff */
[----:B------:R-:W-:Y:S03]  /*89f10*/  STL [R1+0x25c0], R24 ;  /* 0x0025c01801007387 */ /* 0x000fe60000100800 */
[----:B------:R-:W-:Y:S01]  /*89f20*/  IADD3.X R23, PT, PT, R23, UR7, RZ, P5, !PT ;  /* 0x0000000717177c10 */ /* 0x000fe2000affe4ff */
[----:B------:R-:W-:Y:S01]  /*89f30*/  STL [R1+0x25bc], R25 ;  /* 0x0025bc1901007387 */ /* 0x000fe20000100800 */
[----:B------:R-:W-:Y:S01]  /*89f40*/  IMAD.MOV.U32 R20, RZ, RZ, R24 ;  /* 0x000000ffff147224 */ /* 0x000fe200078e0018 */
[----:B------:R-:W-:Y:S02]  /*89f50*/  MOV R21, R25 ;  /* 0x0000001900157202 */ /* 0x000fe40000000f00 */
[----:B------:R-:W-:Y:S04]  /*89f60*/  STL [R1+0x25c8], R22 ;  /* 0x0025c81601007387 */ /* 0x000fe80000100800 */
[----:B------:R-:W2:Y:S04]  /*89f70*/  LDL.LU R9, [R1+0x27ac] ;  /* 0x0027ac0001097983 */ /* 0x000ea80000300800 */
[----:B------:R-:W-:Y:S04]  /*89f80*/  STL [R1+0x25c4], R23 ;  /* 0x0025c41701007387 */ /* 0x000fe80000100800 */
[----:B------:R-:W3:Y:S04]  /*89f90*/  LDL.LU R6, [R1+0x27b4] ;  /* 0x0027b40001067983 */ /* 0x000ee80000300800 */
[----:B------:R1:W-:Y:S02]  /*89fa0*/  LDGSTS.E [R3+0x20100], desc[UR12][R20.64], P3 ;  /* 0x2010000014037fae */ /* 0x0003e400099a100c */
[----:B-1----:R-:W-:Y:S01]  /*89fb0*/  IMAD.MOV.U32 R20, RZ, RZ, R22 ;  /* 0x000000ffff147224 */ /* 0x002fe200078e0016 */
[----:B------:R-:W-:-:S05]  /*89fc0*/  MOV R21, R23 ;  /* 0x0000001700157202 */ /* 0x000fca0000000f00 */
[----:B------:R1:W-:Y:S01]  /*89fd0*/  LDGSTS.E [R3+0x20180], desc[UR12][R20.64], P1 ;  /* 0x2018000014037fae */ /* 0x0003e200089a100c */
[----:B------:R-:W-:Y:S02]  /*89fe0*/  IADD3 R5, P4, PT, R5, UR17, RZ ;  /* 0x0000001105057c10 */ /* 0x000fe4000ff9e0ff */
[----:B------:R-:W-:Y:S02]  /*89ff0*/  IADD3 R7, P5, PT, R7, UR17, RZ ;  /* 0x0000001107077c10 */ /* 0x000fe4000ffbe0ff */
[----:B------:R-:W-:Y:S01]  /*8a000*/  IADD3.X R15, PT, PT, R15, UR7, RZ, P4, !PT ;  /* 0x000000070f0f7c10 */ /* 0x000fe2000a7fe4ff */
[----:B------:R4:W-:Y:S01]  /*8a010*/  STL [R1+0x26b0], R5 ;  /* 0x0026b00501007387 */ /* 0x0009e20000100800 */
[----:B-1----:R-:W-:Y:S01]  /*8a020*/  IMAD.MOV.U32 R20, RZ, RZ, R5 ;  /* 0x000000ffff147224 */ /* 0x002fe200078e0005 */
[----:B------:R-:W-:Y:S02]  /*8a030*/  IADD3.X R14, PT, PT, R14, UR7, RZ, P5, !PT ;  /* 0x000000070e0e7c10 */ /* 0x000fe4000affe4ff */
[----:B------:R-:W-:Y:S01]  /*8a040*/  STL [R1+0x26ac], R15 ;  /* 0x0026ac0f01007387 */ /* 0x000fe20000100800 */
[----:B------:R-:W-:-:S03]  /*8a050*/  MOV R21, R15 ;  /* 0x0000000f00157202 */ /* 0x000fc60000000f00 */
[----:B------:R1:W-:Y:S04]  /*8a060*/  STL [R1+0x26b8], R7 ;  /* 0x0026b80701007387 */ /* 0x0003e80000100800 */
[----:B----4-:R-:W4:Y:S04]  /*8a070*/  LDL.LU R5, [R1+0x27c0] ;  /* 0x0027c00001057983 */ /* 0x010f280000300800 */
[----:B------:R1:W-:Y:S04]  /*8a080*/  STL [R1+0x26b4], R14 ;  /* 0x0026b40e01007387 */ /* 0x0003e80000100800 */
[----:B------:R1:W-:Y:S04]  /*8a090*/  LDGSTS.E [R3+0x21000], desc[UR12][R20.64], P0 ;  /* 0x2100000014037fae */ /* 0x0003e800081a100c */
[----:B------:R-:W4:Y:S01]  /*8a0a0*/  LDL.LU R16, [R1+0x27c8] ;  /* 0x0027c80001107983 */ /* 0x000f220000300800 */
[----:B-1----:R-:W-:-:S03]  /*8a0b0*/  IMAD.MOV.U32 R20, RZ, RZ, R7 ;  /* 0x000000ffff147224 */ /* 0x002fc600078e0007 */
[----:B------:R-:W4:Y:S04]  /*8a0c0*/  LDL.LU R7, [R1+0x27bc] ;  /* 0x0027bc0001077983 */ /* 0x000f280000300800 */
[----:B------:R-:W4:Y:S01]  /*8a0d0*/  LDL.LU R17, [R1+0x27c4] ;  /* 0x0027c40001117983 */ /* 0x000f220000300800 */
[----:B------:R-:W-:Y:S02]  /*8a0e0*/  IADD3 R12, P4, PT, R12, UR17, RZ ;  /* 0x000000110c0c7c10 */ /* 0x000fe4000ff9e0ff */
[----:B------:R-:W-:Y:S02]  /*8a0f0*/  IADD3 R10, P5, PT, R10, UR17, RZ ;  /* 0x000000110a0a7c10 */ /* 0x000fe4000ffbe0ff */
[----:B------:R-:W-:Y:S01]  /*8a100*/  IADD3.X R13, PT, PT, R13, UR7, RZ, P4, !PT ;  /* 0x000000070d0d7c10 */ /* 0x000fe2000a7fe4ff */
[----:B------:R1:W-:Y:S01]  /*8a110*/  STL [R1+0x26c0], R12 ;  /* 0x0026c00c01007387 */ /* 0x0003e20000100800 */
[----:B------:R-:W-:-:S02]  /*8a120*/  MOV R21, R14 ;  /* 0x0000000e00157202 */ /* 0x000fc40000000f00 */
[----:B------:R-:W-:Y:S01]  /*8a130*/  IADD3.X R11, PT, PT, R11, UR7, RZ, P5, !PT ;  /* 0x000000070b0b7c10 */ /* 0x000fe2000affe4ff */
[----:B------:R1:W-:Y:S04]  /*8a140*/  STL [R1+0x26bc], R13 ;  /* 0x0026bc0d01007387 */ /* 0x0003e80000100800 */
[----:B------:R1:W-:Y:S04]  /*8a150*/  STL [R1+0x26c8], R10 ;  /* 0x0026c80a01007387 */ /* 0x0003e80000100800 */
[----:B------:R-:W4:Y:S04]  /*8a160*/  LDL.LU R14, [R1+0x28b0] ;  /* 0x0028b000010e7983 */ /* 0x000f280000300800 */
[----:B------:R1:W-:Y:S04]  /*8a170*/  LDGSTS.E [R3+0x21080], desc[UR12][R20.64], P2 ;  /* 0x2108000014037fae */ /* 0x0003e800091a100c */
[----:B------:R-:W-:Y:S01]  /*8a180*/  STL [R1+0x26c4], R11 ;  /* 0x0026c40b01007387 */ /* 0x000fe20000100800 */
[----:B-1----:R-:W-:-:S03]  /*8a190*/  IMAD.MOV.U32 R20, RZ, RZ, R12 ;  /* 0x000000ffff147224 */ /* 0x002fc600078e000c */
[----:B------:R-:W4:Y:S04]  /*8a1a0*/  LDL.LU R12, [R1+0x28b8] ;  /* 0x0028b800010c7983 */ /* 0x000f280000300800 */
[----:B------:R-:W4:Y:S01]  /*8a1b0*/  LDL.LU R15, [R1+0x28ac] ;  /* 0x0028ac00010f7983 */ /* 0x000f220000300800 */
[----:B------:R-:W-:Y:S02]  /*8a1c0*/  MOV R21, R13 ;  /* 0x0000000d00157202 */ /* 0x000fe40000000f00 */
[----:B------:R-:W-:Y:S01]  /*8a1d0*/  IADD3 R8, P4, PT, R8, UR17, RZ ;  /* 0x0000001108087c10 */ /* 0x000fe2000ff9e0ff */
[----:B------:R-:W4:Y:S01]  /*8a1e0*/  LDL.LU R13, [R1+0x28b4] ;  /* 0x0028b400010d7983 */ /* 0x000f220000300800 */
[----:B------:R-:W-:-:S03]  /*8a1f0*/  IADD3 R4, P5, PT, R4, UR17, RZ ;  /* 0x0000001104047c10 */ /* 0x000fc6000ffbe0ff */
[----:B------:R1:W-:Y:S04]  /*8a200*/  LDGSTS.E [R3+0x21100], desc[UR12][R20.64], P3 ;  /* 0x2110000014037fae */ /* 0x0003e800099a100c */
[----:B------:R2:W-:Y:S01]  /*8a210*/  STL [R1+0x27b0], R8 ;  /* 0x0027b00801007387 */ /* 0x0005e20000100800 */
[----:B-1----:R-:W-:Y:S01]  /*8a220*/  IMAD.MOV.U32 R20, RZ, RZ, R10 ;  /* 0x000000ffff147224 */ /* 0x002fe200078e000a */
[----:B------:R-:W-:-:S05]  /*8a230*/  MOV R21, R11 ;  /* 0x0000000b00157202 */ /* 0x000fca0000000f00 */
[----:B------:R1:W-:Y:S02]  /*8a240*/  LDGSTS.E [R3+0x21180], desc[UR12][R20.64], P1 ;  /* 0x2118000014037fae */ /* 0x0003e400089a100c */
[----:B-1----:R-:W-:Y:S01]  /*8a250*/  IMAD.MOV.U32 R20, RZ, RZ, R8 ;  /* 0x000000ffff147224 */ /* 0x002fe200078e0008 */
[----:B--2---:R-:W-:-:S05]  /*8a260*/  IADD3.X R9, PT, PT, R9, UR7, RZ, P4, !PT ;  /* 0x0000000709097c10 */ /* 0x004fca000a7fe4ff */
[----:B------:R1:W-:Y:S01]  /*8a270*/  STL [R1+0x27ac], R9 ;  /* 0x0027ac0901007387 */ /* 0x0003e20000100800 */
[----:B---3--:R-:W-:-:S03]  /*8a280*/  IADD3.X R6, PT, PT, R6, UR7, RZ, P5, !PT ;  /* 0x0000000706067c10 */ /* 0x008fc6000affe4ff */
[----:B------:R-:W-:Y:S04]  /*8a290*/  STL [R1+0x27b8], R4 ;  /* 0x0027b80401007387 */ /* 0x000fe80000100800 */
[----:B------:R-:W2:Y:S04]  /*8a2a0*/  LDL.LU R10, [R1+0x28c0] ;  /* 0x0028c000010a7983 */ /* 0x000ea80000300800 */
[----:B------:R3:W-:Y:S01]  /*8a2b0*/  STL [R1+0x27b4], R6 ;  /* 0x0027b40601007387 */ /* 0x0007e20000100800 */
[----:B------:R-:W-:-:S03]  /*8a2c0*/  MOV R21, R9 ;  /* 0x0000000900157202 */ /* 0x000fc60000000f00 */
[----:B------:R-:W2:Y:S04]  /*8a2d0*/  LDL.LU R8, [R1+0x28c8] ;  /* 0x0028c80001087983 */ /* 0x000ea80000300800 */
[----:B------:R-:W2:Y:S04]  /*8a2e0*/  LDL.LU R11, [R1+0x28bc] ;  /* 0x0028bc00010b7983 */ /* 0x000ea80000300800 */
[----:B-1----:R-:W2:Y:S04]  /*8a2f0*/  LDL.LU R9, [R1+0x28c4] ;  /* 0x0028c40001097983 */ /* 0x002ea80000300800 */
[----:B------:R1:W-:Y:S02]  /*8a300*/  LDGSTS.E [R3+0x22000], desc[UR12][R20.64], P0 ;  /* 0x2200000014037fae */ /* 0x0003e400081a100c */
[----:B-1----:R-:W-:Y:S01]  /*8a310*/  IMAD.MOV.U32 R20, RZ, RZ, R4 ;  /* 0x000000ffff147224 */ /* 0x002fe200078e0004 */
[----:B------:R-:W-:-:S02]  /*8a320*/  MOV R21, R6 ;  /* 0x0000000600157202 */ /* 0x000fc40000000f00 */
[----:B---3--:R-:W3:Y:S04]  /*8a330*/  LDL.LU R6, [R1+0x29b0] ;  /* 0x0029b00001067983 */ /* 0x008ee80000300800 */
[----:B------:R-:W3:Y:S04]  /*8a340*/  LDL.LU R4, [R1+0x29b8] ;  /* 0x0029b80001047983 */ /* 0x000ee80000300800 */
[----:B------:R1:W-:Y:S01]  /*8a350*/  LDGSTS.E [R3+0x22080], desc[UR12][R20.64], P2 ;  /* 0x2208000014037fae */ /* 0x0003e200091a100c */
[----:B----4-:R-:W-:-:S05]  /*8a360*/  IADD3 R5, P4, PT, R5, UR17, RZ ;  /* 0x0000001105057c10 */ /* 0x010fca000ff9e0ff */
[----:B------:R-:W-:Y:S01]  /*8a370*/  STL [R1+0x27c0], R5 ;  /* 0x0027c00501007387 */ /* 0x000fe20000100800 */
[----:B------:R-:W-:Y:S02]  /*8a380*/  IADD3 R16, P5, PT, R16, UR17, RZ ;  /* 0x0000001110107c10 */ /* 0x000fe4000ffbe0ff */
[----:B------:R-:W-:-:S04]  /*8a390*/  IADD3.X R7, PT, PT, R7, UR7, RZ, P4, !PT ;  /* 0x0000000707077c10 */ /* 0x000fc8000a7fe4ff */
[----:B-1----:R-:W-:Y:S01]  /*8a3a0*/  MOV R21, R7 ;  /* 0x0000000700157202 */ /* 0x002fe20000000f00 */
[----:B------:R1:W-:Y:S04]  /*8a3b0*/  STL [R1+0x27bc], R7 ;  /* 0x0027bc0701007387 */ /* 0x0003e80000100800 */
[----:B------:R4:W-:Y:S01]  /*8a3c0*/  STL [R1+0x27c8], R16 ;  /* 0x0027c81001007387 */ /* 0x0009e20000100800 */
[----:B------:R-:W-:-:S03]  /*8a3d0*/  IADD3.X R17, PT, PT, R17, UR7, RZ, P5, !PT ;  /* 0x0000000711117c10 */ /* 0x000fc6000affe4ff */
[----:B-1----:R-:W3:Y:S01]  /*8a3e0*/  LDL.LU R7, [R1+0x29ac] ;  /* 0x0029ac0001077983 */ /* 0x002ee20000300800 */
[----:B------:R-:W-:-:S03]  /*8a3f0*/  IMAD.MOV.U32 R20, RZ, RZ, R5 ;  /* 0x000000ffff147224 */ /* 0x000fc600078e0005 */
[----:B------:R1:W-:Y:S04]  /*8a400*/  STL [R1+0x27c4], R17 ;  /* 0x0027c41101007387 */ /* 0x0003e80000100800 */
[----:B------:R-:W3:Y:S01]  /*8a410*/  LDL.LU R5, [R1+0x29b4] ;  /* 0x0029b40001057983 */ /* 0x000ee20000300800 */
[----:B------:R-:W-:-:S03]  /*8a420*/  IADD3 R14, P4, PT, R14, UR17, RZ ;  /* 0x000000110e0e7c10 */ /* 0x000fc6000ff9e0ff */
[----:B------:R1:W-:Y:S04]  /*8a430*/  LDGSTS.E [R3+0x22100], desc[UR12][R20.64], P3 ;  /* 0x2210000014037fae */ /* 0x0003e800099a100c */
[----:B------:R-:W3:Y:S01]  /*8a440*/  LDL.LU R18, [R1+0x29c0] ;  /* 0x0029c00001127983 */ /* 0x000ee20000300800 */
[----:B-1----:R-:W-:Y:S01]  /*8a450*/  IMAD.MOV.U32 R20, RZ, RZ, R16 ;  /* 0x000000ffff147224 */ /* 0x002fe200078e0010 */
[----:B------:R-:W-:Y:S02]  /*8a460*/  IADD3 R12, P5, PT, R12, UR17, RZ ;  /* 0x000000110c0c7c10 */ /* 0x000fe4000ffbe0ff */
[----:B----4-:R-:W4:Y:S01]  /*8a470*/  LDL.LU R16, [R1+0x29c8] ;  /* 0x0029c80001107983 */ /* 0x010f220000300800 */
[----:B------:R-:W-:-:S03]  /*8a480*/  IADD3.X R15, PT, PT, R15, UR7, RZ, P4, !PT ;  /* 0x000000070f0f7c10 */ /* 0x000fc6000a7fe4ff */
[----:B------:R-:W-:Y:S04]  /*8a490*/  STL [R1+0x28b0], R14 ;  /* 0x0028b00e01007387 */ /* 0x000fe80000100800 */
[----:B------:R1:W-:Y:S01]  /*8a4a0*/  STL [R1+0x28ac], R15 ;  /* 0x0028ac0f01007387 */ /* 0x0003e20000100800 */
[----:B------:R-:W-:-:S03]  /*8a4b0*/  IADD3.X R13, PT, PT, R13, UR7, RZ, P5, !PT ;  /* 0x000000070d0d7c10 */ /* 0x000fc6000affe4ff */
[----:B------:R-:W-:Y:S04]  /*8a4c0*/  STL [R1+0x28b8], R12 ;  /* 0x0028b80c01007387 */ /* 0x000fe80000100800 */
[----:B------:R-:W4:Y:S01]  /*8a4d0*/  LDL.LU R19, [R1+0x29bc] ;  /* 0x0029bc0001137983 */ /* 0x000f220000300800 */
[----:B------:R-:W-:-:S03]  /*8a4e0*/  MOV R21, R17 ;  /* 0x0000001100157202 */ /* 0x000fc60000000f00 */
[----:B------:R1:W-:Y:S04]  /*8a4f0*/  STL [R1+0x28b4], R13 ;  /* 0x0028b40d01007387 */ /* 0x0003e80000100800 */
[----:B------:R-:W4:Y:S04]  /*8a500*/  LDL.LU R17, [R1+0x29c4] ;  /* 0x0029c40001117983 */ /* 0x000f280000300800 */
[----:B------:R1:W-:Y:S02]  /*8a510*/  LDGSTS.E [R3+0x22180], desc[UR12][R20.64], P1 ;  /* 0x2218000014037fae */ /* 0x0003e400089a100c */
[----:B-1----:R-:W-:Y:S01]  /*8a520*/  IMAD.MOV.U32 R20, RZ, RZ, R14 ;  /* 0x000000ffff147224 */ /* 0x002fe200078e000e */
[----:B------:R-:W-:-:S02]  /*8a530*/  MOV R21, R15 ;  /* 0x0000000f00157202 */ /* 0x000fc40000000f00 */
[----:B------:R-:W4:Y:S04]  /*8a540*/  LDL.LU.64 R14, [R1+0x14a8] ;  /* 0x0014a800010e7983 */ /* 0x000f280000300a00 */
[----:B------:R1:W-:Y:S02]  /*8a550*/  LDGSTS.E [R3+0x23000], desc[UR12][R20.64], P0 ;  /* 0x2300000014037fae */ /* 0x0003e400081a100c */
[----:B-1----:R-:W-:Y:S01]  /*8a560*/  IMAD.MOV.U32 R20, RZ, RZ, R12 ;  /* 0x000000ffff147224 */ /* 0x002fe200078e000c */
[----:B------:R-:W-:-:S05]  /*8a570*/  MOV R21, R13 ;  /* 0x0000000d00157202 */ /* 0x000fca0000000f00 */
[----:B------:R1:W-:Y:S01]  /*8a580*/  LDGSTS.E [R3+0x23080], desc[UR12][R20.64], P2 ;  /* 0x2308000014037fae */ /* 0x0003e200091a100c */
[----:B--2---:R-:W-:Y:S02]  /*8a590*/  IADD3 R10, P4, PT, R10, UR17, RZ ;  /* 0x000000110a0a7c10 */ /* 0x004fe4000ff9e0ff */
[----:B------:R-:W-:Y:S02]  /*8a5a0*/  IADD3 R8, P5, PT, R8, UR17, RZ ;  /* 0x0000001108087c10 */ /* 0x000fe4000ffbe0ff */
[----:B------:R-:W-:Y:S01]  /*8a5b0*/  IADD3.X R11, PT, PT, R11, UR7, RZ, P4, !PT ;  /* 0x000000070b0b7c10 */ /* 0x000fe2000a7fe4ff */
[----:B------:R-:W-:Y:S01]  /*8a5c0*/  STL [R1+0x28c0], R10 ;  /* 0x0028c00a01007387 */ /* 0x000fe20000100800 */
[----:B------:R-:W-:-:S03]  /*8a5d0*/  IADD3.X R9, PT, PT, R9, UR7, RZ, P5, !PT ;  /* 0x0000000709097c10 */ /* 0x000fc6000affe4ff */
[----:B------:R2:W-:Y:S04]  /*8a5e0*/  STL [R1+0x28bc], R11 ;  /* 0x0028bc0b01007387 */ /* 0x0005e80000100800 */
[----:B------:R-:W-:Y:S04]  /*8a5f0*/  STL [R1+0x28c8], R8 ;  /* 0x0028c80801007387 */ /* 0x000fe80000100800 */
[----:B------:R2:W-:Y:S04]  /*8a600*/  STL [R1+0x28c4], R9 ;  /* 0x0028c40901007387 */ /* 0x0005e80000100800 */
[----:B------:R-:W4:Y:S01]  /*8a610*/  LDL.LU.64 R12, [R1+0x14a0] ;  /* 0x0014a000010c7983 */ /* 0x000f220000300a00 */
[----:B-1----:R-:W-:-:S03]  /*8a620*/  IMAD.MOV.U32 R20, RZ, RZ, R10 ;  /* 0x000000ffff147224 */ /* 0x002fc600078e000a */
[----:B------:R-:W4:Y:S01]  /*8a630*/  LDL.LU.64 R26, [R1+0x1498] ;  /* 0x00149800011a7983 */ /* 0x000f220000300a00 */
[----:B---3--:R-:W-:Y:S02]  /*8a640*/  IADD3 R6, P4, PT, R6, UR17, RZ ;  /* 0x0000001106067c10 */ /* 0x008fe4000ff9e0ff */
[----:B------:R-:W-:Y:S02]  /*8a650*/  MOV R21, R11 ;  /* 0x0000000b00157202 */ /* 0x000fe40000000f00 */
[----:B------:R-:W-:Y:S01]  /*8a660*/  IADD3 R4, P5, PT, R4, UR17, RZ ;  /* 0x0000001104047c10 */ /* 0x000fe2000ffbe0ff */
[----:B--2---:R-:W2:Y:S04]  /*8a670*/  LDL.LU.64 R10, [R1+0x1490] ;  /* 0x00149000010a7983 */ /* 0x004ea80000300a00 */
[----:B------:R-:W-:Y:S04]  /*8a680*/  STL [R1+0x29b0], R6 ;  /* 0x0029b00601007387 */ /* 0x000fe80000100800 */
[----:B------:R1:W-:Y:S02]  /*8a690*/  LDGSTS.E [R3+0x23100], desc[UR12][R20.64], P3 ;  /* 0x2310000014037fae */ /* 0x0003e400099a100c */
[----:B-1----:R-:W-:Y:S01]  /*8a6a0*/  IMAD.MOV.U32 R20, RZ, RZ, R8 ;  /* 0x000000ffff147224 */ /* 0x002fe200078e0008 */
[----:B------:R-:W-:-:S05]  /*8a6b0*/  MOV R21, R9 ;  /* 0x0000000900157202 */ /* 0x000fca0000000f00 */
[----:B------:R1:W-:Y:S02]  /*8a6c0*/  LDGSTS.E [R3+0x23180], desc[UR12][R20.64], P1 ;  /* 0x2318000014037fae */ /* 0x0003e400089a100c */
[----:B-1----:R-:W-:Y:S01]  /*8a6d0*/  IMAD.MOV.U32 R20, RZ, RZ, R6 ;  /* 0x000000ffff147224 */ /* 0x002fe200078e0006 */
[----:B------:R-:W-:-:S05]  /*8a6e0*/  IADD3.X R7, PT, PT, R7, UR7, RZ, P4, !PT ;  /* 0x0000000707077c10 */ /* 0x000fca000a7fe4ff */
[----:B------:R1:W-:Y:S04]  /*8a6f0*/  STL [R1+0x29ac], R7 ;  /* 0x0029ac0701007387 */ /* 0x0003e80000100800 */
[----:B------:R-:W-:Y:S04]  /*8a700*/  STL [R1+0x29b8], R4 ;  /* 0x0029b80401007387 */ /* 0x000fe80000100800 */
[----:B------:R-:W3:Y:S01]  /*8a710*/  LDL.LU.64 R8, [R1+0x13a8] ;  /* 0x0013a80001087983 */ /* 0x000ee20000300a00 */
[----:B------:R-:W-:Y:S02]  /*8a720*/  IADD3.X R5, PT, PT, R5, UR7, RZ, P5, !PT ;  /* 0x0000000705057c10 */ /* 0x000fe4000affe4ff */
[----:B------:R-:W-:-:S03]  /*8a730*/  MOV R21, R7 ;  /* 0x0000000700157202 */ /* 0x000fc60000000f00 */
[----:B------:R4:W-:Y:S04]  /*8a740*/  STL [R1+0x29b4], R5 ;  /* 0x0029b40501007387 */ /* 0x0009e80000100800 */
[----:B-1----:R-:W3:Y:S04]  /*8a750*/  LDL.LU.64 R6, [R1+0x13a0] ;  /* 0x0013a00001067983 */ /* 0x002ee80000300a00 */
[----:B------:R1:W-:Y:S02]  /*8a760*/  LDGSTS.E [R3+0x24000], desc[UR12][R20.64], P0 ;  /* 0x2400000014037fae */ /* 0x0003e400081a100c */
[----:B-1----:R-:W-:Y:S01]  /*8a770*/  IMAD.MOV.U32 R20, RZ, RZ, R4 ;  /* 0x000000ffff147224 */ /* 0x002fe200078e0004 */
[----:B------:R-:W-:-:S02]  /*8a780*/  MOV R21, R5 ;  /* 0x0000000500157202 */ /* 0x000fc40000000f00 */
[----:B----4-:R-:W4:Y:S01]  /*8a790*/  LDL.LU.64 R4, [R1+0x1398] ;  /* 0x0013980001047983 */ /* 0x010f220000300a00 */
[----:B------:R-:W-:Y:S02]  /*8a7a0*/  IADD3 R18, P4, PT, R18, UR17, RZ ;  /* 0x0000001112127c10 */ /* 0x000fe4000ff9e0ff */
[----:B------:R-:W-:Y:S01]  /*8a7b0*/  IADD3 R16, P5, PT, R16, UR17, RZ ;  /* 0x0000001110107c10 */ /* 0x000fe2000ffbe0ff */
[----:B------:R-:W4:Y:S01]  /*8a7c0*/  LDL.LU.64 R36, [R1+0x1390] ;  /* 0x0013900001247983 */ /* 0x000f220000300a00 */
[----:B------:R-:W-:-:S03]  /*8a7d0*/  IADD3.X R19, PT, PT, R19, UR7, RZ, P4, !PT ;  /* 0x0000000713137c10 */ /* 0x000fc6000a7fe4ff */
[----:B------:R1:W-:Y:S01]  /*8a7e0*/  LDGSTS.E [R3+0x24080], desc[UR12][R20.64], P2 ;  /* 0x2408000014037fae */ /* 0x0003e200091a100c */
[----:B------:R-:W-:-:S03]  /*8a7f0*/  IADD3.X R17, PT, PT, R17, UR7, RZ, P5, !PT ;  /* 0x0000000711117c10 */ /* 0x000fc6000affe4ff */
[----:B------:R-:W-:Y:S04]  /*8a800*/  STL [R1+0x29c0], R18 ;  /* 0x0029c01201007387 */ /* 0x000fe80000100800 */
[----:B------:R1:W-:Y:S02]  /*8a810*/  STL [R1+0x29bc], R19 ;  /* 0x0029bc1301007387 */ /* 0x0003e40000100800 */
[----:B-1----:R-:W-:Y:S01]  /*8a820*/  IMAD.MOV.U32 R20, RZ, RZ, R18 ;  /* 0x000000ffff147224 */ /* 0x002fe200078e0012 */
[----:B------:R-:W-:Y:S01]  /*8a830*/  MOV R21, R19 ;  /* 0x0000001300157202 */ /* 0x000fe20000000f00 */
[----:B------:R-:W-:Y:S04]  /*8a840*/  STL [R1+0x29c8], R16 ;  /* 0x0029c81001007387 */ /* 0x000fe80000100800 */
[----:B------:R-:W4:Y:S04]  /*8a850*/  LDL.LU.64 R18, [R1+0x12a8] ;  /* 0x0012a80001127983 */ /* 0x000f280000300a00 */
[----:B------:R1:W-:Y:S04]  /*8a860*/  LDGSTS.E [R3+0x24100], desc[UR12][R20.64], P3 ;  /* 0x2410000014037fae */ /* 0x0003e800099a100c */
[----:B------:R1:W-:Y:S02]  /*8a870*/  STL [R1+0x29c4], R17 ;  /* 0x0029c41101007387 */ /* 0x0003e40000100800 */
[----:B-1----:R-:W-:Y:S01]  /*8a880*/  IMAD.MOV.U32 R20, RZ, RZ, R16 ;  /* 0x000000ffff147224 */ /* 0x002fe200078e0010 */
[----:B------:R-:W-:-:S02]  /*8a890*/  MOV R21, R17 ;  /* 0x0000001100157202 */ /* 0x000fc40000000f00 */
[----:B------:R-:W4:Y:S04]  /*8a8a0*/  LDL.LU.64 R16, [R1+0x12a0] ;  /* 0x0012a00001107983 */ /* 0x000f280000300a00 */
[----:B------:R1:W-:Y:S04]  /*8a8b0*/  LDGSTS.E [R3+0x24180], desc[UR12][R20.64], P1 ;  /* 0x2418000014037fae */ /* 0x0003e800089a100c */
[----:B------:R-:W4:Y:S01]  /*8a8c0*/  LDL.LU.64 R42, [R1+0x1298] ;  /* 0x00129800012a7983 */ /* 0x000f220000300a00 */
[----:B-1----:R-:W-:-:S04]  /*8a8d0*/  IADD3 R20, P4, PT, R14, UR17, RZ ;  /* 0x000000110e147c10 */ /* 0x002fc8000ff9e0ff */
[----:B------:R-:W-:Y:S02]  /*8a8e0*/  IADD3.X R21, PT, PT, R15, UR7, RZ, P4, !PT ;  /* 0x000000070f157c10 */ /* 0x000fe4000a7fe4ff */
[----:B------:R-:W4:Y:S04]  /*8a8f0*/  LDL.LU.64 R14, [R1+0x1290] ;  /* 0x00129000010e7983 */ /* 0x000f280000300a00 */
[----:B------:R-:W-:Y:S01]  /*8a900*/  LDGSTS.E [R3+0x25000], desc[UR12][R20.64], P0 ;  /* 0x2500000014037fae */ /* 0x000fe200081a100c */
[----:B------:R-:W-:-:S04]  /*8a910*/  IADD3 R22, P4, PT, R12, UR17, RZ ;  /* 0x000000110c167c10 */ /* 0x000fc8000ff9e0ff */
[----:B------:R-:W-:Y:S02]  /*8a920*/  IADD3.X R23, PT, PT, R13, UR7, RZ, P4, !PT ;  /* 0x000000070d177c10 */ /* 0x000fe4000a7fe4ff */
[----:B------:R-:W4:Y:S01]  /*8a930*/  LDL.LU.64 R12, [R1+0x11a8] ;  /* 0x0011a800010c7983 */ /* 0x000f220000300a00 */
[----:B------:R-:W-:-:S03]  /*8a940*/  IADD3 R24, P4, PT, R26, UR17, RZ ;  /* 0x000000111a187c10 */ /* 0x000fc6000ff9e0ff */
[----:B------:R-:W4:Y:S01]  /*8a950*/  LDL.LU.64 R48, [R1+0x11a0] ;  /* 0x0011a00001307983 */ /* 0x000f220000300a00 */
[----:B------:R-:W-:Y:S02]  /*8a960*/  IADD3.X R25, PT, PT, R27, UR7, RZ, P4, !PT ;  /* 0x000000071b197c10 */ /* 0x000fe4000a7fe4ff */
[----:B--2---:R-:W-:Y:S01]  /*8a970*/  IADD3 R26, P4, PT, R10, UR17, RZ ;  /* 0x000000110a1a7c10 */ /* 0x004fe2000ff9e0ff */
[----:B------:R-:W-:Y:S03]  /*8a980*/  LDGSTS.E [R3+0x25080], desc[UR12][R22.64], P2 ;  /* 0x2508000016037fae */ /* 0x000fe600091a100c */
[----:B------:R-:W-:Y:S01]  /*8a990*/  IADD3.X R27, PT, PT, R11, UR7, RZ, P4, !PT ;  /* 0x000000070b1b7c10 */ /* 0x000fe2000a7fe4ff */
[----:B------:R-:W-:Y:S04]  /*8a9a0*/  LDGSTS.E [R3+0x25100], desc[UR12][R24.64], P3 ;  /* 0x2510000018037fae */ /* 0x000fe800099a100c */
[----:B------:R-:W2:Y:S04]  /*8a9b0*/  LDL.LU.64 R10, [R1+0x1198] ;  /* 0x00119800010a7983 */ /* 0x000ea80000300a00 */
[----:B------:R-:W-:Y:S01]  /*8a9c0*/  LDGSTS.E [R3+0x25180], desc[UR12][R26.64], P1 ;  /* 0x251800001a037fae */ /* 0x000fe200089a100c */
[----:B---3--:R-:W-:-:S04]  /*8a9d0*/  IADD3 R28, P4, PT, R8, UR17, RZ ;  /* 0x00000011081c7c10 */ /* 0x008fc8000ff9e0ff */
[----:B------:R-:W-:Y:S02]  /*8a9e0*/  IADD3.X R29, PT, PT, R9, UR7, RZ, P4, !PT ;  /* 0x00000007091d7c10 */ /* 0x000fe4000a7fe4ff */
[----:B------:R-:W3:Y:S01]  /*8a9f0*/  LDL.LU.64 R8, [R1+0x1190] ;  /* 0x0011900001087983 */ /* 0x000ee20000300a00 */
[----:B------:R-:W-:-:S03]  /*8aa00*/  IADD3 R30, P4, PT, R6, UR17, RZ ;  /* 0x00000011061e7c10 */ /* 0x000fc6000ff9e0ff */
[----:B------:R-:W3:Y:S01]  /*8aa10*/  LDL.LU.64 R54, [R1+0xea8] ;  /* 0x000ea80001367983 */ /* 0x000ee20000300a00 */
[----:B------:R-:W-:-:S03]  /*8aa20*/  IADD3.X R31, PT, PT, R7, UR7, RZ, P4, !PT ;  /* 0x00000007071f7c10 */ /* 0x000fc6000a7fe4ff */
[----:B------:R-:W-:Y:S04]  /*8aa30*/  LDGSTS.E [R3+0x26000], desc[UR12][R28.64], P0 ;  /* 0x260000001c037fae */ /* 0x000fe800081a100c */
[----:B------:R-:W3:Y:S04]  /*8aa40*/  LDL.LU.64 R6, [R1+0x10a8] ;  /* 0x0010a80001067983 */ /* 0x000ee80000300a00 */
[----:B------:R-:W-:Y:S01]  /*8aa50*/  LDGSTS.E [R3+0x26080], desc[UR12][R30.64], P2 ;  /* 0x260800001e037fae */ /* 0x000fe200091a100c */
[----:B----4-:R-:W-:-:S04]  /*8aa60*/  IADD3 R32, P4, PT, R4, UR17, RZ ;  /* 0x0000001104207c10 */ /* 0x010fc8000ff9e0ff */
[----:B------:R-:W-:Y:S02]  /*8aa70*/  IADD3.X R33, PT, PT, R5, UR7, RZ, P4, !PT ;  /* 0x0000000705217c10 */ /* 0x000fe4000a7fe4ff */
[----:B------:R-:W4:Y:S01]  /*8aa80*/  LDL.LU.64 R4, [R1+0x10a0] ;  /* 0x0010a00001047983 */ /* 0x000f220000300a00 */
[----:B------:R-:W-:-:S03]  /*8aa90*/  IADD3 R34, P4, PT, R36, UR17, RZ ;  /* 0x0000001124227c10 */ /* 0x000fc6000ff9e0ff */
[----:B------:R-:W4:Y:S01]  /*8aaa0*/  LDL.LU.64 R60, [R1+0x1098] ;  /* 0x00109800013c7983 */ /* 0x000f220000300a00 */
[----:B------:R-:W-:-:S03]  /*8aab0*/  IADD3.X R35, PT, PT, R37, UR7, RZ, P4, !PT ;  /* 0x0000000725237c10 */ /* 0x000fc6000a7fe4ff */
[----:B------:R-:W-:Y:S04]  /*8aac0*/  LDGSTS.E [R3+0x26100], desc[UR12][R32.64], P3 ;  /* 0x2610000020037fae */ /* 0x000fe800099a100c */
[----:B------:R-:W-:Y:S01]  /*8aad0*/  LDGSTS.E [R3+0x26180], desc[UR12][R34.64], P1 ;  /* 0x2618000022037fae */ /* 0x000fe200089a100c */
[----:B------:R-:W-:-:S04]  /*8aae0*/  IADD3 R36, P4, PT, R18, UR17, RZ ;  /* 0x0000001112247c10 */ /* 0x000fc8000ff9e0ff */
[----:B------:R-:W-:Y:S02]  /*8aaf0*/  IADD3.X R37, PT, PT, R19, UR7, RZ, P4, !PT ;  /* 0x0000000713257c10 */ /* 0x000fe4000a7fe4ff */
[----:B------:R-:W4:Y:S04]  /*8ab00*/  LDL.LU.64 R18, [R1+0x1090] ;  /* 0x0010900001127983 */ /* 0x000f280000300a00 */
[----:B------:R-:W-:Y:S01]  /*8ab10*/  LDGSTS.E [R3+0x27000], desc[UR12][R36.64], P0 ;  /* 0x2700000024037fae */ /* 0x000fe200081a100c */
[----:B------:R-:W-:-:S04]  /*8ab20*/  IADD3 R38, P4, PT, R16, UR17, RZ ;  /* 0x0000001110267c10 */ /* 0x000fc8000ff9e0ff */
[----:B------:R-:W-:Y:S02]  /*8ab30*/  IADD3.X R39, PT, PT, R17, UR7, RZ, P4, !PT ;  /* 0x0000000711277c10 */ /* 0x000fe4000a7fe4ff */
[----:B------:R-:W4:Y:S01]  /*8ab40*/  LDL.LU.64 R16, [R1+0xfa8] ;  /* 0x000fa80001107983 */ /* 0x000f220000300a00 */
[----:B------:R-:W-:-:S03]  /*8ab50*/  IADD3 R40, P4, PT, R42, UR17, RZ ;  /* 0x000000112a287c10 */ /* 0x000fc6000ff9e0ff */
[----:B------:R-:W-:Y:S01]  /*8ab60*/  LDGSTS.E [R3+0x27080], desc[UR12][R38.64], P2 ;  /* 0x2708000026037fae */ /* 0x000fe200091a100c */
[----:B------:R-:W-:-:S05]  /*8ab70*/  IADD3.X R41, PT, PT, R43, UR7, RZ, P4, !PT ;  /* 0x000000072b297c10 */ /* 0x000fca000a7fe4ff */
[----:B------:R-:W-:Y:S01]  /*8ab80*/  LDGSTS.E [R3+0x27100], desc[UR12][R40.64], P3 ;  /* 0x2710000028037fae */ /* 0x000fe200099a100c */
[----:B------:R-:W-:-:S04]  /*8ab90*/  IADD3 R42, P4, PT, R14, UR17, RZ ;  /* 0x000000110e2a7c10 */ /* 0x000fc8000ff9e0ff */
[----:B------:R-:W-:Y:S02]  /*8aba0*/  IADD3.X R43, PT, PT, R15, UR7, RZ, P4, !PT ;  /* 0x000000070f2b7c10 */ /* 0x000fe4000a7fe4ff */
[----:B------:R-:W4:Y:S04]  /*8abb0*/  LDL.LU.64 R14, [R1+0xfa0] ;  /* 0x000fa000010e7983 */ /* 0x000f280000300a00 */
[----:B------:R-:W-:Y:S01]  /*8abc0*/  LDGSTS.E [R3+0x27180], desc[UR12][R42.64], P1 ;  /* 0x271800002a037fae */ /* 0x000fe200089a100c */
[----:B------:R-:W-:-:S04]  /*8abd0*/  IADD3 R44, P4, PT, R12, UR17, RZ ;  /* 0x000000110c2c7c10 */ /* 0x000fc8000ff9e0ff */
[----:B------:R-:W-:Y:S02]  /*8abe0*/  IADD3.X R45, PT, PT, R13, UR7, RZ, P4, !PT ;  /* 0x000000070d2d7c10 */ /* 0x000fe4000a7fe4ff */
[----:B------:R-:W-:Y:S01]  /*8abf0*/  IADD3 R46, P4, PT, R48, UR17, RZ ;  /* 0x00000011302e7c10 */ /* 0x000fe2000ff9e0ff */
[----:B------:R-:W4:Y:S03]  /*8ac00*/  LDL.LU.64 R12, [R1+0xf98] ;  /* 0x000f9800010c7983 */ /* 0x000f260000300a00 */
[----:B------:R-:W-:Y:S01]  /*8ac10*/  IADD3.X R47, PT, PT, R49, UR7, RZ, P4, !PT ;  /* 0x00000007312f7c10 */ /* 0x000fe2000a7fe4ff */
[----:B------:R-:W-:Y:S04]  /*8ac20*/  LDGSTS.E [R3+0x28000], desc[UR12][R44.64], P0 ;  /* 0x280000002c037fae */ /* 0x000fe800081a100c */
[----:B------:R-:W-:Y:S01]  /*8ac30*/  LDGSTS.E [R3+0x28080], desc[UR12][R46.64], P2 ;  /* 0x280800002e037fae */ /* 0x000fe200091a100c */
[----:B--2---:R-:W-:-:S04]  /*8ac40*/  IADD3 R48, P4, PT, R10, UR17, RZ ;  /* 0x000000110a307c10 */ /* 0x004fc8000ff9e0ff */
[----:B------:R-:W-:Y:S02]  /*8ac50*/  IADD3.X R49, PT, PT, R11, UR7, RZ, P4, !PT ;  /* 0x000000070b317c10 */ /* 0x000fe4000a7fe4ff */
[----:B------:R-:W2:Y:S04]  /*8ac60*/  LDL.LU.64 R10, [R1+0xf90] ;  /* 0x000f9000010a7983 */ /* 0x000ea80000300a00 */
[----:B------:R-:W-:Y:S01]  /*8ac70*/  LDGSTS.E [R3+0x28100], desc[UR12][R48.64], P3 ;  /* 0x2810000030037fae */ /* 0x000fe200099a100c */
[----:B---3--:R-:W-:-:S04]  /*8ac80*/  IADD3 R50, P4, PT, R8, UR17, RZ ;  /* 0x0000001108327c10 */ /* 0x008fc8000ff9e0ff */
[----:B------:R-:W-:Y:S02]  /*8ac90*/  IADD3.X R51, PT, PT, R9, UR7, RZ, P4, !PT ;  /* 0x0000000709337c10 */ /* 0x000fe4000a7fe4ff */
[----:B------:R-:W-:Y:S01]  /*8aca0*/  IADD3 R52, P4, PT, R54, UR17, RZ ;  /* 0x0000001136347c10 */ /* 0x000fe2000ff9e0ff */
[----:B------:R-:W3:Y:S03]  /*8acb0*/  LDL.LU.64 R8, [R1+0xf40] ;  /* 0x000f400001087983 */ /* 0x000ee60000300a00 */
[----:B------:R-:W-:Y:S01]  /*8acc0*/  IADD3.X R53, PT, PT, R55, UR7, RZ, P4, !PT ;  /* 0x0000000737357c10 */ /* 0x000fe2000a7fe4ff */
[----:B------:R-:W-:Y:S01]  /*8acd0*/  LDGSTS.E [R3+0x28180], desc[UR12][R50.64], P1 ;  /* 0x2818000032037fae */ /* 0x000fe200089a100c */
[----:B------:R-:W-:-:S04]  /*8ace0*/  IADD3 R54, P4, PT, R6, UR17, RZ ;  /* 0x0000001106367c10 */ /* 0x000fc8000ff9e0ff */
[----:B------:R-:W-:Y:S02]  /*8acf0*/  IADD3.X R55, PT, PT, R7, UR7, RZ, P4, !PT ;  /* 0x0000000707377c10 */ /* 0x000fe4000a7fe4ff */
[----:B------:R-:W3:Y:S04]  /*8ad00*/  LDL.LU.64 R6, [R1+0xf38] ;  /* 0x000f380001067983 */ /* 0x000ee80000300a00 */
[----:B------:R-:W-:Y:S01]  /*8ad10*/  LDGSTS.E [R3+0x29000], desc[UR12][R54.64], P0 ;  /* 0x2900000036037fae */ /* 0x000fe200081a100c */
[----:B----4-:R-:W-:-:S04]  /*8ad20*/  IADD3 R56, P4, PT, R4, UR17, RZ ;  /* 0x0000001104387c10 */ /* 0x010fc8000ff9e0ff */
[----:B------:R-:W-:Y:S02]  /*8ad30*/  IADD3.X R57, PT, PT, R5, UR7, RZ, P4, !PT ;  /* 0x0000000705397c10 */ /* 0x000fe4000a7fe4ff */
[----:B------:R-:W4:Y:S04]  /*8ad40*/  LDL.LU.64 R4, [R1+0xf30] ;  /* 0x000f300001047983 */ /* 0x000f280000300a00 */
[----:B------:R-:W4:Y:S04]  /*8ad50*/  LDL.LU.64 R86, [R1+0xf28] ;  /* 0x000f280001567983 */ /* 0x000f280000300a00 */
[----:B------:R-:W4:Y:S04]  /*8ad60*/  LDL.LU.64 R84, [R1+0xf20] ;  /* 0x000f200001547983 */ /* 0x000f280000300a00 */
[----:B------:R-:W4:Y:S04]  /*8ad70*/  LDL.LU.64 R82, [R1+0xf18] ;  /* 0x000f180001527983 */ /* 0x000f280000300a00 */
[----:B------:R-:W4:Y:S04]  /*8ad80*/  LDL.LU.64 R80, [R1+0xf10] ;  /* 0x000f100001507983 */ /* 0x000f280000300a00 */
[----:B------:R-:W4:Y:S04]  /*8ad90*/  LDL.LU.64 R74, [R1+0xf08] ;  /* 0x000f0800014a7983 */ /* 0x000f280000300a00 */
[----:B------:R-:W4:Y:S01]  /*8ada0*/  LDL.LU.64 R72, [R1+0xf00] ;  /* 0x000f000001487983 */ /* 0x000f220000300a00 */
[----:B------:R-:W-:-:S03]  /*8adb0*/  IADD3 R58, P4, PT, R60, UR17, RZ ;  /* 0x000000113c3a7c10 */ /* 0x000fc6000ff9e0ff */
[----:B------:R-:W4:Y:S01]  /*8adc0*/  LDL.LU.64 R70, [R1+0xef8] ;  /* 0x000ef80001467983 */ /* 0x000f220000300a00 */
[----:B------:R-:W-:Y:S02]  /*8add0*/  IADD3.X R59, PT, PT, R61, UR7, RZ, P4, !PT ;  /* 0x000000073d3b7c10 */ /* 0x000fe4000a7fe4ff */
[----:B------:R-:W-:Y:S01]  /*8ade0*/  IADD3 R60, P4, PT, R18, UR17, RZ ;  /* 0x00000011123c7c10 */ /* 0x000fe2000ff9e0ff */
[----:B------:R-:W4:Y:S03]  /*8adf0*/  LDL.LU.64 R68, [R1+0xef0] ;  /* 0x000ef00001447983 */ /* 0x000f260000300a00 */
[----:B------:R-:W-:Y:S01]  /*8ae00*/  IADD3.X R61, PT, PT, R19, UR7, RZ, P4, !PT ;  /* 0x00000007133d7c10 */ /* 0x000fe2000a7fe4ff */
[----:B------:R-:W-:Y:S01]  /*8ae10*/  LDGSTS.E [R3+0x29080], desc[UR12][R56.64], P2 ;  /* 0x2908000038037fae */ /* 0x000fe200091a100c */
[----:B------:R-:W-:-:S03]  /*8ae20*/  IADD3 R62, P4, PT, R16, UR17, RZ ;  /* 0x00000011103e7c10 */ /* 0x000fc6000ff9e0ff */
[----:B------:R-:W4:Y:S01]  /*8ae30*/  LDL.LU.64 R18, [R1+0xee8] ;  /* 0x000ee80001127983 */ /* 0x000f220000300a00 */
[----:B------:R-:W-:-:S03]  /*8ae40*/  IADD3.X R63, PT, PT, R17, UR7, RZ, P4, !PT ;  /* 0x00000007113f7c10 */ /* 0x000fc6000a7fe4ff */
[----:B------:R-:W-:Y:S04]  /*8ae50*/  LDGSTS.E [R3+0x29100], desc[UR12][R58.64], P3 ;  /* 0x291000003a037fae */ /* 0x000fe800099a100c */
[----:B------:R-:W4:Y:S04]  /*8ae60*/  LDL.LU.64 R16, [R1+0xee0] ;  /* 0x000ee00001107983 */ /* 0x000f280000300a00 */
[----:B------:R-:W-:Y:S04]  /*8ae70*/  LDGSTS.E [R3+0x29180], desc[UR12][R60.64], P1 ;  /* 0x291800003c037fae */ /* 0x000fe800089a100c */
[----:B------:R-:W-:Y:S01]  /*8ae80*/  LDGSTS.E [R3+0x2a000], desc[UR12][R62.64], P0 ;  /* 0x2a0000003e037fae */ /* 0x000fe200081a100c */
[----:B------:R-:W-:-:S04]  /*8ae90*/  IADD3 R64, P4, PT, R14, UR17, RZ ;  /* 0x000000110e407c10 */ /* 0x000fc8000ff9e0ff */
[----:B------:R-:W-:Y:S02]  /*8aea0*/  IADD3.X R65, PT, PT, R15, UR7, RZ, P4, !PT ;  /* 0x000000070f417c10 */ /* 0x000fe4000a7fe4ff */
[----:B------:R-:W4:Y:S04]  /*8aeb0*/  LDL.LU.64 R14, [R1+0xed8] ;  /* 0x000ed800010e7983 */ /* 0x000f280000300a00 */
[----:B------:R1:W-:Y:S01]  /*8aec0*/  LDGSTS.E [R3+0x2a080], desc[UR12][R64.64], P2 ;  /* 0x2a08000040037fae */ /* 0x0003e200091a100c */
[----:B------:R-:W-:-:S04]  /*8aed0*/  IADD3 R77, P4, PT, R12, UR17, RZ ;  /* 0x000000110c4d7c10 */ /* 0x000fc8000ff9e0ff */
[----:B------:R-:W-:Y:S02]  /*8aee0*/  IADD3.X R78, PT, PT, R13, UR7, RZ, P4, !PT ;  /* 0x000000070d4e7c10 */ /* 0x000fe4000a7fe4ff */
[----:B------:R-:W4:Y:S01]  /*8aef0*/  LDL.LU.64 R12, [R1+0xed0] ;  /* 0x000ed000010c7983 */ /* 0x000f220000300a00 */
[----:B--2---:R-:W-:-:S04]  /*8af00*/  IADD3 R79, P4, PT, R10, UR17, RZ ;  /* 0x000000110a4f7c10 */ /* 0x004fc8000ff9e0ff */
[----:B------:R-:W-:Y:S02]  /*8af10*/  IADD3.X R88, PT, PT, R11, UR7, RZ, P4, !PT ;  /* 0x000000070b587c10 */ /* 0x000fe4000a7fe4ff */
[----:B------:R-:W2:Y:S01]  /*8af20*/  LDL.LU.64 R10, [R1+0xec8] ;  /* 0x000ec800010a7983 */ /* 0x000ea20000300a00 */
[----:B---3--:R-:W-:-:S04]  /*8af30*/  IADD3 R89, P4, PT, R8, UR17, RZ ;  /* 0x0000001108597c10 */ /* 0x008fc8000ff9e0ff */
[----:B------:R-:W-:Y:S02]  /*8af40*/  IADD3.X R90, PT, PT, R9, UR7, RZ, P4, !PT ;  /* 0x00000007095a7c10 */ /* 0x000fe4000a7fe4ff */
[----:B------:R-:W3:Y:S01]  /*8af50*/  LDL.LU.64 R8, [R1+0xec0] ;  /* 0x000ec00001087983 */ /* 0x000ee20000300a00 */
[----:B------:R-:W-:-:S04]  /*8af60*/  IADD3 R91, P4, PT, R6, UR17, RZ ;  /* 0x00000011065b7c10 */ /* 0x000fc8000ff9e0ff */
[----:B------:R-:W-:Y:S02]  /*8af70*/  IADD3.X R104, PT, PT, R7, UR7, RZ, P4, !PT ;  /* 0x0000000707687c10 */ /* 0x000fe4000a7fe4ff */
[----:B------:R-:W3:Y:S01]  /*8af80*/  LDL.LU.64 R6, [R1+0xeb8] ;  /* 0x000eb80001067983 */ /* 0x000ee20000300a00 */
[----:B----4-:R-:W-:-:S04]  /*8af90*/  IADD3 R105, P4, PT, R4, UR17, RZ ;  /* 0x0000001104697c10 */ /* 0x010fc8000ff9e0ff */
[----:B------:R-:W-:Y:S02]  /*8afa0*/  IADD3.X R106, PT, PT, R5, UR7, RZ, P4, !PT ;  /* 0x00000007056a7c10 */ /* 0x000fe4000a7fe4ff */
[----:B------:R-:W4:Y:S01]  /*8afb0*/  LDL.LU.64 R4, [R1+0xeb0] ;  /* 0x000eb00001047983 */ /* 0x000f220000300a00 */
[----:B------:R-:W-:-:S04]  /*8afc0*/  IADD3 R107, P4, PT, R86, UR17, RZ ;  /* 0x00000011566b7c10 */ /* 0x000fc8000ff9e0ff */
[----:B------:R-:W-:Y:S02]  /*8afd0*/  IADD3.X R148, PT, PT, R87, UR7, RZ, P4, !PT ;  /* 0x0000000757947c10 */ /* 0x000fe4000a7fe4ff */
        /* <DEDUP_REMOVED lines=18> */
[----:B------:R-:W-:Y:S01]  /*8b100*/  IADD3 R183, P4, PT, R14, UR17, RZ ;  /* 0x000000110eb77c10 */ /* 0x000fe2000ff9e0ff */
[----:B------:R-:W-:Y:S03]  /*8b110*/  STL.64 [R1+0x14a8], R20 ;  /* 0x0014a81401007387 */ /* 0x000fe60000100a00 */
[----:B------:R-:W-:Y:S01]  /*8b120*/  IADD3.X R184, PT, PT, R15, UR7, RZ, P4, !PT ;  /* 0x000000070fb87c10 */ /* 0x000fe2000a7fe4ff */
        /* <DEDUP_REMOVED lines=9> */
[----:B------:R-:W-:-:S03]  /*8b1c0*/  MOV R19, R53 ;  /* 0x0000003500137202 */ /* 0x000fc60000000f00 */
[----:B------:R-:W-:Y:S04]  /*8b1d0*/  STL.64 [R1+0x12a0], R38 ;  /* 0x0012a02601007387 */ /* 0x000fe80000100a00 */
[----:B------:R-:W-:Y:S04]  /*8b1e0*/  STL.64 [R1+0x1298], R40 ;  /* 0x0012982801007387 */ /* 0x000fe80000100a00 */
[----:B------:R-:W-:Y:S04]  /*8b1f0*/  STL.64 [R1+0x1290], R42 ;  /* 0x0012902a01007387 */ /* 0x000fe80000100a00 */
[----:B------:R-:W-:Y:S01]  /*8b200*/  STL.64 [R1+0x11a8], R44 ;  /* 0x0011a82c01007387 */ /* 0x000fe20000100a00 */
[----:B------:R-:W-:-:S04]  /*8b210*/  IADD3 R185, P4, PT, R12, UR17, RZ ;  /* 0x000000110cb97c10 */ /* 0x000fc8000ff9e0ff */
[----:B------:R-:W-:Y:S01]  /*8b220*/  IADD3.X R186, PT, PT, R13, UR7, RZ, P4, !PT ;  /* 0x000000070dba7c10 */ /* 0x000fe2000a7fe4ff */
[----:B------:R-:W-:Y:S01]  /*8b230*/  STL.64 [R1+0x11a0], R46 ;  /* 0x0011a02e01007387 */ /* 0x000fe20000100a00 */
[----:B--2---:R-:W-:-:S03]  /*8b240*/  IADD3 R187, P4, PT, R10, UR17, RZ ;  /* 0x000000110abb7c10 */ /* 0x004fc6000ff9e0ff */
[----:B------:R-:W-:Y:S01]  /*8b250*/  STL.64 [R1+0x1198], R48 ;  /* 0x0011983001007387 */ /* 0x000fe20000100a00 */
[----:B------:R-:W-:-:S03]  /*8b260*/  IADD3.X R188, PT, PT, R11, UR7, RZ, P4, !PT ;  /* 0x000000070bbc7c10 */ /* 0x000fc6000a7fe4ff */
[----:B------:R-:W-:Y:S01]  /*8b270*/  STL.64 [R1+0x1190], R50 ;  /* 0x0011903201007387 */ /* 0x000fe20000100a00 */
[----:B------:R-:W-:Y:S01]  /*8b280*/  IMAD.MOV.U32 R102, RZ, RZ, R77 ;  /* 0x000000ffff667224 */ /* 0x000fe200078e004d */
[----:B------:R-:W-:Y:S02]  /*8b290*/  MOV R103, R78 ;  /* 0x0000004e00677202 */ /* 0x000fe40000000f00 */
[----:B------:R-:W-:Y:S01]  /*8b2a0*/  STL.64 [R1+0xea8], R18 ;  /* 0x000ea81201007387 */ /* 0x000fe20000100a00 */
[----:B------:R-:W-:Y:S01]  /*8b2b0*/  IMAD.MOV.U32 R100, RZ, RZ, R79 ;  /* 0x000000ffff647224 */ /* 0x000fe200078e004f */
[----:B------:R-:W-:Y:S02]  /*8b2c0*/  MOV R101, R88 ;  /* 0x0000005800657202 */ /* 0x000fe40000000f00 */
[----:B------:R-:W-:Y:S01]  /*8b2d0*/  STL.64 [R1+0x10a8], R54 ;  /* 0x0010a83601007387 */ /* 0x000fe20000100a00 */
[----:B------:R-:W-:Y:S01]  /*8b2e0*/  IMAD.MOV.U32 R98, RZ, RZ, R89 ;  /* 0x000000ffff627224 */ /* 0x000fe200078e0059 */
[----:B------:R-:W-:-:S02]  /*8b2f0*/  MOV R99, R90 ;  /* 0x0000005a00637202 */ /* 0x000fc40000000f00 */
[----:B------:R-:W-:Y:S01]  /*8b300*/  STL.64 [R1+0x10a0], R56 ;  /* 0x0010a03801007387 */ /* 0x000fe20000100a00 */
[----:B------:R-:W-:Y:S01]  /*8b310*/  IMAD.MOV.U32 R14, RZ, RZ, R91 ;  /* 0x000000ffff0e7224 */ /* 0x000fe200078e005b */
[----:B------:R-:W-:Y:S02]  /*8b320*/  MOV R15, R104 ;  /* 0x00000068000f7202 */ /* 0x000fe40000000f00 */
[----:B------:R-:W-:Y:S01]  /*8b330*/  STL.64 [R1+0x1098], R58 ;  /* 0x0010983a01007387 */ /* 0x000fe20000100a00 */
[----:B------:R-:W-:-:S03]  /*8b340*/  IMAD.MOV.U32 R96, RZ, RZ, R107 ;  /* 0x000000ffff607224 */ /* 0x000fc600078e006b */
[----:B------:R-:W-:Y:S01]  /*8b350*/  STL.64 [R1+0x1090], R60 ;  /* 0x0010903c01007387 */ /* 0x000fe20000100a00 */
[----:B------:R-:W-:-:S03]  /*8b360*/  MOV R97, R148 ;  /* 0x0000009400617202 */ /* 0x000fc60000000f00 */
        /* <DEDUP_REMOVED lines=26> */
[----:B------:R-:W-:Y:S04]  /*8b510*/  LDGSTS.E [R3+0x2a100], desc[UR12][R102.64], P3 ;  /* 0x2a10000066037fae */ /* 0x000fe800099a100c */
[----:B------:R-:W-:Y:S04]  /*8b520*/  LDGSTS.E [R3+0x2a180], desc[UR12][R100.64], P1 ;  /* 0x2a18000064037fae */ /* 0x000fe800089a100c */
[----:B------:R-:W-:Y:S04]  /*8b530*/  LDGSTS.E [R3+0x2b000], desc[UR12][R98.64], P0 ;  /* 0x2b00000062037fae */ /* 0x000fe800081a100c */
[----:B------:R-:W-:Y:S01]  /*8b540*/  LDGSTS.E [R3+0x2b080], desc[UR12][R14.64], P2 ;  /* 0x2b0800000e037fae */ /* 0x000fe200091a100c */
[----:B---3--:R-:W-:-:S04]  /*8b550*/  IADD3 R189, P4, PT, R8, UR17, RZ ;  /* 0x0000001108bd7c10 */ /* 0x008fc8000ff9e0ff */
[----:B------:R-:W-:Y:S02]  /*8b560*/  IADD3.X R190, PT, PT, R9, UR7, RZ, P4, !PT ;  /* 0x0000000709be7c10 */ /* 0x000fe4000a7fe4ff */
[----:B------:R-:W-:Y:S01]  /*8b570*/  IADD3 R191, P4, PT, R6, UR17, RZ ;  /* 0x0000001106bf7c10 */ /* 0x000fe2000ff9e0ff */
[----:B------:R-:W-:-:S03]  /*8b580*/  IMAD.MOV.U32 R6, RZ, RZ, R105 ;  /* 0x000000ffff067224 */ /* 0x000fc600078e0069 */
[----:B------:R-:W-:Y:S02]  /*8b590*/  IADD3.X R192, PT, PT, R7, UR7, RZ, P4, !PT ;  /* 0x0000000707c07c10 */ /* 0x000fe4000a7fe4ff */
[----:B------:R-:W-:-:S05]  /*8b5a0*/  MOV R7, R106 ;  /* 0x0000006a00077202 */ /* 0x000fca0000000f00 */
[----:B------:R2:W-:Y:S01]  /*8b5b0*/  STL.64 [R1+0xf30], R6 ;  /* 0x000f300601007387 */ /* 0x0005e20000100a00 */
[----:B----4-:R-:W-:-:S03]  /*8b5c0*/  IADD3 R193, P4, PT, R4, UR17, RZ ;  /* 0x0000001104c17c10 */ /* 0x010fc6000ff9e0ff */
[----:B------:R-:W-:Y:S01]  /*8b5d0*/  STL.64 [R1+0xf28], R96 ;  /* 0x000f286001007387 */ /* 0x000fe20000100a00 */
[----:B------:R-:W-:Y:S01]  /*8b5e0*/  IMAD.MOV.U32 R4, RZ, RZ, R177 ;  /* 0x000000ffff047224 */ /* 0x000fe200078e00b1 */
[----:B------:R-:W-:Y:S02]  /*8b5f0*/  IADD3.X R194, PT, PT, R5, UR7, RZ, P4, !PT ;  /* 0x0000000705c27c10 */ /* 0x000fe4000a7fe4ff */
[----:B------:R-:W-:Y:S01]  /*8b600*/  STL.64 [R1+0xf20], R94 ;  /* 0x000f205e01007387 */ /* 0x000fe20000100a00 */
[----:B------:R-:W-:Y:S01]  /*8b610*/  MOV R5, R178 ;  /* 0x000000b200057202 */ /* 0x000fe20000000f00 */
[----:B------:R-:W-:Y:S02]  /*8b620*/  IMAD.MOV.U32 R8, RZ, RZ, R181 ;  /* 0x000000ffff087224 */ /* 0x000fe400078e00b5 */
[----:B------:R3:W-:Y:S01]  /*8b630*/  STL.64 [R1+0xf18], R10 ;  /* 0x000f180a01007387 */ /* 0x0007e20000100a00 */
[----:B------:R-:W-:-:S03]  /*8b640*/  MOV R9, R182 ;  /* 0x000000b600097202 */ /* 0x000fc60000000f00 */
[----:B------:R-:W-:Y:S04]  /*8b650*/  STL.64 [R1+0xf10], R92 ;  /* 0x000f105c01007387 */ /* 0x000fe80000100a00 */
[----:B------:R4:W-:Y:S01]  /*8b660*/  STL.64 [R1+0xf08], R16 ;  /* 0x000f081001007387 */ /* 0x0009e20000100a00 */
[----:B------:R-:W-:-:S03]  /*8b670*/  IMAD.MOV.U32 R70, RZ, RZ, R189 ;  /* 0x000000ffff467224 */ /* 0x000fc600078e00bd */
[----:B------:R-:W-:Y:S01]  /*8b680*/  STL.64 [R1+0xf00], R86 ;  /* 0x000f005601007387 */ /* 0x000fe20000100a00 */
[----:B------:R-:W-:-:S03]  /*8b690*/  MOV R71, R190 ;  /* 0x000000be00477202 */ /* 0x000fc60000000f00 */
[----:B------:R-:W-:Y:S01]  /*8b6a0*/  STL.64 [R1+0xef8], R84 ;  /* 0x000ef85401007387 */ /* 0x000fe20000100a00 */
[----:B------:R-:W-:Y:S01]  /*8b6b0*/  IMAD.MOV.U32 R68, RZ, RZ, R191 ;  /* 0x000000ffff447224 */ /* 0x000fe200078e00bf */
[----:B------:R-:W-:Y:S02]  /*8b6c0*/  MOV R69, R192 ;  /* 0x000000c000457202 */ /* 0x000fe40000000f00 */
[----:B------:R1:W-:Y:S01]  /*8b6d0*/  STL.64 [R1+0xef0], R4 ;  /* 0x000ef00401007387 */ /* 0x0003e20000100a00 */
[----:B------:R-:W-:Y:S01]  /*8b6e0*/  IMAD.MOV.U32 R12, RZ, RZ, R193 ;  /* 0x000000ffff0c7224 */ /* 0x000fe200078e00c1 */
[----:B------:R-:W-:Y:S02]  /*8b6f0*/  MOV R13, R194 ;  /* 0x000000c2000d7202 */ /* 0x000fe40000000f00 */
[----:B------:R-:W-:Y:S04]  /*8b700*/  STL.64 [R1+0xee8], R82 ;  /* 0x000ee85201007387 */ /* 0x000fe80000100a00 */
[----:B------:R1:W-:Y:S04]  /*8b710*/  STL.64 [R1+0xee0], R8 ;  /* 0x000ee00801007387 */ /* 0x0003e80000100a00 */
[----:B------:R-:W-:Y:S04]  /*8b720*/  STL.64 [R1+0xed8], R80 ;  /* 0x000ed85001007387 */ /* 0x000fe80000100a00 */
[----:B------:R-:W-:Y:S04]  /*8b730*/  STL.64 [R1+0xed0], R74 ;  /* 0x000ed04a01007387 */ /* 0x000fe80000100a00 */
[----:B------:R-:W-:Y:S04]  /*8b740*/  STL.64 [R1+0xec8], R72 ;  /* 0x000ec84801007387 */ /* 0x000fe80000100a00 */
[----:B------:R-:W-:Y:S04]  /*8b750*/  STL.64 [R1+0xec0], R70 ;  /* 0x000ec04601007387 */ /* 0x000fe80000100a00 */
[----:B------:R-:W-:Y:S04]  /*8b760*/  STL.64 [R1+0xeb8], R68 ;  /* 0x000eb84401007387 */ /* 0x000fe80000100a00 */
[----:B------:R1:W-:Y:S04]  /*8b770*/  STL.64 [R1+0xeb0], R12 ;  /* 0x000eb00c01007387 */ /* 0x0003e80000100a00 */
[----:B------:R1:W-:Y:S04]  /*8b780*/  LDGSTS.E [R3+0x2b100], desc[UR12][R6.64], P3 ;  /* 0x2b10000006037fae */ /* 0x0003e800099a100c */
[----:B------:R-:W-:Y:S04]  /*8b790*/  LDGSTS.E [R3+0x2b180], desc[UR12][R96.64], P1 ;  /* 0x2b18000060037fae */ /* 0x000fe800089a100c */
[----:B------:R-:W-:Y:S04]  /*8b7a0*/  LDGSTS.E [R3+0x2c000], desc[UR12][R94.64], P0 ;  /* 0x2c0000005e037fae */ /* 0x000fe800081a100c */
[----:B--2---:R-:W2:Y:S04]  /*8b7b0*/  LDL.LU R7, [R1+0x25d0] ;  /* 0x0025d00001077983 */ /* 0x004ea80000300800 */
[----:B------:R-:W2:Y:S04]  /*8b7c0*/  LDL.LU R15, [R1+0x25d8] ;  /* 0x0025d800010f7983 */ /* 0x000ea80000300800 */
[----:B------:R1:W-:Y:S04]  /*8b7d0*/  LDGSTS.E [R3+0x2c080], desc[UR12][R10.64], P2 ;  /* 0x2c0800000a037fae */ /* 0x0003e800091a100c */
[----:B------:R-:W-:Y:S04]  /*8b7e0*/  LDGSTS.E [R3+0x2c100], desc[UR12][R92.64], P3 ;  /* 0x2c1000005c037fae */ /* 0x000fe800099a100c */
[----:B------:R1:W-:Y:S04]  /*8b7f0*/  LDGSTS.E [R3+0x2c180], desc[UR12][R16.64], P1 ;  /* 0x2c18000010037fae */ /* 0x0003e800089a100c */
[----:B---3--:R-:W3:Y:S04]  /*8b800*/  LDL.LU R10, [R1+0x25cc] ;  /* 0x0025cc00010a7983 */ /* 0x008ee80000300800 */
[----:B------:R-:W-:Y:S04]  /*8b810*/  LDGSTS.E [R3+0x2d000], desc[UR12][R86.64], P0 ;  /* 0x2d00000056037fae */ /* 0x000fe800081a100c */
[----:B----4-:R-:W4:Y:S04]  /*8b820*/  LDL.LU R16, [R1+0x25d4] ;  /* 0x0025d40001107983 */ /* 0x010f280000300800 */
[----:B------:R-:W-:Y:S04]  /*8b830*/  LDGSTS.E [R3+0x2d080], desc[UR12][R84.64], P2 ;  /* 0x2d08000054037fae */ /* 0x000fe800091a100c */
[----:B------:R-:W-:Y:S04]  /*8b840*/  LDGSTS.E [R3+0x2d100], desc[UR12][R4.64], P3 ;  /* 0x2d10000004037fae */ /* 0x000fe800099a100c */
[----:B------:R-:W-:Y:S04]  /*8b850*/  LDGSTS.E [R3+0x2d180], desc[UR12][R82.64], P1 ;  /* 0x2d18000052037fae */ /* 0x000fe800089a100c */
[----:B------:R-:W-:Y:S04]  /*8b860*/  LDGSTS.E [R3+0x2e000], desc[UR12][R8.64], P0 ;  /* 0x2e00000008037fae */ /* 0x000fe800081a100c */
[----:B-1----:R-:W4:Y:S04]  /*8b870*/  LDL.LU R4, [R1+0x25e0] ;  /* 0x0025e00001047983 */ /* 0x002f280000300800 */
[----:B------:R-:W4:Y:S04]  /*8b880*/  LDL.LU R5, [R1+0x25e8] ;  /* 0x0025e80001057983 */ /* 0x000f280000300800 */
[----:B------:R-:W4:Y:S04]  /*8b890*/  LDL.LU R6, [R1+0x25dc] ;  /* 0x0025dc0001067983 */ /* 0x000f280000300800 */
[----:B------:R-:W4:Y:S04]  /*8b8a0*/  LDL.LU R8, [R1+0x25e4] ;  /* 0x0025e40001087983 */ /* 0x000f280000300800 */
[----:B------:R-:W-:Y:S04]  /*8b8b0*/  LDGSTS.E [R3+0x2e080], desc[UR12][R80.64], P2 ;  /* 0x2e08000050037fae */ /* 0x000fe800091a100c */
[----:B------:R-:W-:Y:S04]  /*8b8c0*/  LDGSTS.E [R3+0x2e100], desc[UR12][R74.64], P3 ;  /* 0x2e1000004a037fae */ /* 0x000fe800099a100c */
[----:B------:R-:W-:Y:S04]  /*8b8d0*/  LDGSTS.E [R3+0x2e180], desc[UR12][R72.64], P1 ;  /* 0x2e18000048037fae */ /* 0x000fe800089a100c */
[----:B------:R-:W-:Y:S04]  /*8b8e0*/  LDGSTS.E [R3+0x2f000], desc[UR12][R70.64], P0 ;  /* 0x2f00000046037fae */ /* 0x000fe800081a100c */
[----:B------:R-:W-:Y:S04]  /*8b8f0*/  LDGSTS.E [R3+0x2f080], desc[UR12][R68.64], P2 ;  /* 0x2f08000044037fae */ /* 0x000fe800091a100c */
[----:B------:R-:W-:Y:S01]  /*8b900*/  LDGSTS.E [R3+0x2f100], desc[UR12][R12.64], P3 ;  /* 0x2f1000000c037fae */ /* 0x000fe200099a100c */
[----:B------:R-:W-:-:S03]  /*8b910*/  IMAD.SHL.U32 R203, R200, 0x4, RZ ;  /* 0x00000004c8cb7824 */ /* 0x000fc600078e00ff */
[----:B------:R-:W-:Y:S04]  /*8b920*/  LDGSTS.E [R3+0x2f180], desc[UR12][R18.64], P1 ;  /* 0x2f18000012037fae */ /* 0x000fe800089a100c */
[----:B------:R-:W4:Y:S04]  /*8b930*/  LDL.LU R13, [R1+0x26d0] ;  /* 0x0026d000010d7983 */ /* 0x000f280000300800 */
[----:B------:R-:W4:Y:S04]  /*8b940*/  LDL.LU R11, [R1+0x26d8] ;  /* 0x0026d800010b7983 */ /* 0x000f280000300800 */
[----:B------:R-:W4:Y:S04]  /*8b950*/  LDL.LU R14, [R1+0x26cc] ;  /* 0x0026cc00010e7983 */ /* 0x000f280000300800 */
[----:B------:R-:W4:Y:S01]  /*8b960*/  LDL.LU R12, [R1+0x26d4] ;  /* 0x0026d400010c7983 */ /* 0x000f220000300800 */
[----:B------:R-:W-:-:S03]  /*8b970*/  LOP3.LUT R65, R203, 0x10, RZ, 0x3c, !PT ;  /* 0x00000010cb417812 */ /* 0x000fc600078e3cff */
[----:B------:R-:W4:Y:S04]  /*8b980*/  LDL.LU R9, [R1+0x26e0] ;  /* 0x0026e00001097983 */ /* 0x000f280000300800 */
[----:B------:R-:W4:Y:S01]  /*8b990*/  LDL.LU R3, [R1+0x26e8] ;  /* 0x0026e80001037983 */ /* 0x000f220000300800 */
[----:B------:R-:W-:Y:S02]  /*8b9a0*/  IADD3 R65, PT, PT, R65, UR15, RZ ;  /* 0x0000000f41417c10 */ /* 0x000fe4000fffe0ff */
[----:B--2---:R-:W-:Y:S02]  /*8b9b0*/  IADD3 R7, P4, PT, R7, UR17, RZ ;  /* 0x0000001107077c10 */ /* 0x004fe4000ff9e0ff */
[----:B------:R-:W-:-:S03]  /*8b9c0*/  IADD3 R15, P5, PT, R15, UR17, RZ ;  /* 0x000000110f0f7c10 */ /* 0x000fc6000ffbe0ff */
[----:B------:R-:W-:Y:S01]  /*8b9d0*/  STL [R1+0x25d0], R7 ;  /* 0x0025d00701007387 */ /* 0x000fe20000100800 */
[----:B------:R-:W-:-:S03]  /*8b9e0*/  IMAD.MOV.U32 R20, RZ, RZ, R7 ;  /* 0x000000ffff147224 */ /* 0x000fc600078e0007 */
[----:B------:R-:W-:Y:S01]  /*8b9f0*/  STL [R1+0x25d8], R15 ;  /* 0x0025d80f01007387 */ /* 0x000fe20000100800 */
[----:B---3--:R-:W-:-:S04]  /*8ba00*/  IADD3.X R10, PT, PT, R10, UR7, RZ, P4, !PT ;  /* 0x000000070a0a7c10 */ /* 0x008fc8000a7fe4ff */
[----:B------:R-:W-:Y:S01]  /*8ba10*/  MOV R21, R10 ;  /* 0x0000000a00157202 */ /* 0x000fe20000000f00 */
[----:B------:R1:W-:Y:S01]  /*8ba20*/  STL [R1+0x25cc], R10 ;  /* 0x0025cc0a01007387 */ /* 0x0003e20000100800 */
[----:B----4-:R-:W-:-:S03]  /*8ba30*/  IADD3.X R16, PT, PT, R16, UR7, RZ, P5, !PT ;  /* 0x0000000710107c10 */ /* 0x010fc6000affe4ff */
[----:B------:R2:W-:Y:S04]  /*8ba40*/  LDGSTS.E [R65+0x20200], desc[UR12][R20.64], P0 ;  /* 0x2020000014417fae */ /* 0x0005e800081a100c */
[----:B-1----:R-:W3:Y:S04]  /*8ba50*/  LDL.LU R10, [R1+0x26dc] ;  /* 0x0026dc00010a7983 */ /* 0x002ee80000300800 */
[----:B------:R-:W4:Y:S01]  /*8ba60*/  LDL.LU R7, [R1+0x26e4] ;  /* 0x0026e40001077983 */ /* 0x000f220000300800 */
[----:B--2---:R-:W-:Y:S01]  /*8ba70*/  IMAD.MOV.U32 R20, RZ, RZ, R15 ;  /* 0x000000ffff147224 */ /* 0x004fe200078e000f */
[----:B------:R-:W-:-:S02]  /*8ba80*/  MOV R21, R16 ;  /* 0x0000001000157202 */ /* 0x000fc40000000f00 */
[----:B------:R-:W-:Y:S01]  /*8ba90*/  IADD3 R4, P4, PT, R4, UR17, RZ ;  /* 0x0000001104047c10 */ /* 0x000fe2000ff9e0ff */
[----:B------:R-:W-:Y:S01]  /*8baa0*/  STL [R1+0x25d4], R16 ;  /* 0x0025d41001007387 */ /* 0x000fe20000100800 */
[----:B------:R-:W-:-:S03]  /*8bab0*/  IADD3 R5, P5, PT, R5, UR17, RZ ;  /* 0x0000001105057c10 */ /* 0x000fc6000ffbe0ff */
[----:B------:R1:W-:Y:S01]  /*8bac0*/  LDGSTS.E [R65+0x20280], desc[UR12][R20.64], P2 ;  /* 0x2028000014417fae */ /* 0x0003e200091a100c */
[----:B------:R-:W-:-:S03]  /*8bad0*/  IADD3.X R6, PT, PT, R6, UR7, RZ, P4, !PT ;  /* 0x0000000706067c10 */ /* 0x000fc6000a7fe4ff */
[----:B------:R-:W-:Y:S01]  /*8bae0*/  STL [R1+0x25e0], R4 ;  /* 0x0025e00401007387 */ /* 0x000fe20000100800 */
[----:B------:R-:W-:-:S03]  /*8baf0*/  IADD3.X R8, PT, PT, R8, UR7, RZ, P5, !PT ;  /* 0x0000000708087c10 */ /* 0x000fc6000affe4ff */
[----:B------:R2:W-:Y:S01]  /*8bb00*/  STL [R1+0x25dc], R6 ;  /* 0x0025dc0601007387 */ /* 0x0005e20000100800 */
[----:B-1----:R-:W-:Y:S01]  /*8bb10*/  IMAD.MOV.U32 R20, RZ, RZ, R4 ;  /* 0x000000ffff147224 */ /* 0x002fe200078e0004 */
[----:B------:R-:W-:Y:S02]  /*8bb20*/  MOV R21, R6 ;  /* 0x0000000600157202 */ /* 0x000fe40000000f00 */
[----:B------:R-:W-:Y:S04]  /*8bb30*/  STL [R1+0x25e8], R5 ;  /* 0x0025e80501007387 */ /* 0x000fe80000100800 */
[----:B--2---:R-:W2:Y:S04]  /*8bb40*/  LDL.LU R6, [R1+0x27d0] ;  /* 0x0027d00001067983 */ /* 0x004ea80000300800 */
[----:B------:R1:W-:Y:S04]  /*8bb50*/  STL [R1+0x25e4], R8 ;  /* 0x0025e40801007387 */ /* 0x0003e80000100800 */
[----:B------:R1:W-:Y:S04]  /*8bb60*/  LDGSTS.E [R65+0x20300], desc[UR12][R20.64], P3 ;  /* 0x2030000014417fae */ /* 0x0003e800099a100c */
[----:B------:R-:W2:Y:S01]  /*8bb70*/  LDL.LU R4, [R1+0x27d8] ;  /* 0x0027d80001047983 */ /* 0x000ea20000300800 */
[----:B-1----:R-:W-:-:S03]  /*8bb80*/  MOV R21, R8 ;  /* 0x0000000800157202 */ /* 0x002fc60000000f00 */
[----:B------:R-:W2:Y:S01]  /*8bb90*/  LDL.LU R8, [R1+0x27cc] ;  /* 0x0027cc0001087983 */ /* 0x000ea20000300800 */
[----:B------:R-:W-:-:S03]  /*8bba0*/  IMAD.MOV.U32 R20, RZ, RZ, R5 ;  /* 0x000000ffff147224 */ /* 0x000fc600078e0005 */
[----:B------:R-:W2:Y:S01]  /*8bbb0*/  LDL.LU R5, [R1+0x27d4] ;  /* 0x0027d40001057983 */ /* 0x000ea20000300800 */
[----:B------:R-:W-:Y:S02]  /*8bbc0*/  IADD3 R13, P4, PT, R13, UR17, RZ ;  /* 0x000000110d0d7c10 */ /* 0x000fe4000ff9e0ff */
[----:B------:R-:W-:Y:S01]  /*8bbd0*/  IADD3 R11, P5, PT, R11, UR17, RZ ;  /* 0x000000110b0b7c10 */ /* 0x000fe2000ffbe0ff */
[----:B------:R1:W-:Y:S01]  /*8bbe0*/  LDGSTS.E [R65+0x20380], desc[UR12][R20.64], P1 ;  /* 0x2038000014417fae */ /* 0x0003e200089a100c */
[----:B------:R-:W-:-:S03]  /*8bbf0*/  IADD3.X R14, PT, PT, R14, UR7, RZ, P4, !PT ;  /* 0x000000070e0e7c10 */ /* 0x000fc6000a7fe4ff */
[----:B------:R1:W-:Y:S01]  /*8bc00*/  STL [R1+0x26d0], R13 ;  /* 0x0026d00d01007387 */ /* 0x0003e20000100800 */
[----:B------:R-:W-:-:S03]  /*8bc10*/  IADD3.X R12, PT, PT, R12, UR7, RZ, P5, !PT ;  /* 0x000000070c0c7c10 */ /* 0x000fc6000affe4ff */
[----:B------:R1:W-:Y:S04]  /*8bc20*/  STL [R1+0x26cc], R14 ;  /* 0x0026cc0e01007387 */ /* 0x0003e80000100800 */
[----:B------:R3:W-:Y:S01]  /*8bc30*/  STL [R1+0x26d8], R11 ;  /* 0x0026d80b01007387 */ /* 0x0007e20000100800 */
[----:B-1----:R-:W-:-:S03]  /*8bc40*/  IMAD.MOV.U32 R20, RZ, RZ, R13 ;  /* 0x000000ffff147224 */ /* 0x002fc600078e000d */
[----:B------:R-:W2:Y:S04]  /*8bc50*/  LDL.LU R15, [R1+0x27e0] ;  /* 0x0027e000010f7983 */ /* 0x000ea80000300800 */
[----:B------:R-:W-:Y:S04]  /*8bc60*/  STL [R1+0x26d4], R12 ;  /* 0x0026d40c01007387 */ /* 0x000fe80000100800 */
[----:B------:R-:W2:Y:S04]  /*8bc70*/  LDL.LU R13, [R1+0x27e8] ;  /* 0x0027e800010d7983 */ /* 0x000ea80000300800 */
[----:B------:R-:W2:Y:S01]  /*8bc80*/  LDL.LU R16, [R1+0x27dc] ;  /* 0x0027dc0001107983 */ /* 0x000ea20000300800 */
[----:B------:R-:W-:-:S03]  /*8bc90*/  MOV R21, R14 ;  /* 0x0000000e00157202 */ /* 0x000fc60000000f00 */
[----:B------:R-:W2:Y:S01]  /*8bca0*/  LDL.LU R14, [R1+0x27e4] ;  /* 0x0027e400010e7983 */ /* 0x000ea20000300800 */
[----:B------:R-:W-:Y:S02]  /*8bcb0*/  IADD3 R9, P4, PT, R9, UR17, RZ ;  /* 0x0000001109097c10 */ /* 0x000fe4000ff9e0ff */
[----:B------:R-:W-:Y:S01]  /*8bcc0*/  IADD3 R3, P5, PT, R3, UR17, RZ ;  /* 0x0000001103037c10 */ /* 0x000fe2000ffbe0ff */
[----:B------:R1:W-:Y:S04]  /*8bcd0*/  LDGSTS.E [R65+0x21200], desc[UR12][R20.64], P0 ;  /* 0x2120000014417fae */ /* 0x0003e800081a100c */
[----:B------:R3:W-:Y:S01]  /*8bce0*/  STL [R1+0x26e0], R9 ;  /* 0x0026e00901007387 */ /* 0x0007e20000100800 */
[----:B-1----:R-:W-:Y:S01]  /*8bcf0*/  IMAD.MOV.U32 R20, RZ, RZ, R11 ;  /* 0x000000ffff147224 */ /* 0x002fe200078e000b */
[----:B------:R-:W-:-:S05]  /*8bd00*/  MOV R21, R12 ;  /* 0x0000000c00157202 */ /* 0x000fca0000000f00 */
[----:B------:R1:W-:Y:S02]  /*8bd10*/  LDGSTS.E [R65+0x21280], desc[UR12][R20.64], P2 ;  /* 0x2128000014417fae */ /* 0x0003e400091a100c */
[----:B-1----:R-:W-:Y:S01]  /*8bd20*/  IMAD.MOV.U32 R20, RZ, RZ, R9 ;  /* 0x000000ffff147224 */ /* 0x002fe200078e0009 */
[----:B---3--:R-:W-:Y:S02]  /*8bd30*/  IADD3.X R10, PT, PT, R10, UR7, RZ, P4, !PT ;  /* 0x000000070a0a7c10 */ /* 0x008fe4000a7fe4ff */
[----:B----4-:R-:W-:-:S03]  /*8bd40*/  IADD3.X R7, PT, PT, R7, UR7, RZ, P5, !PT ;  /* 0x0000000707077c10 */ /* 0x010fc6000affe4ff */
[----:B------:R1:W-:Y:S04]  /*8bd50*/  STL [R1+0x26dc], R10 ;  /* 0x0026dc0a01007387 */ /* 0x0003e80000100800 */
[----:B------:R-:W-:Y:S04]  /*8bd60*/  STL [R1+0x26e8], R3 ;  /* 0x0026e80301007387 */ /* 0x000fe80000100800 */
[----:B------:R-:W3:Y:S04]  /*8bd70*/  LDL.LU R11, [R1+0x28d0] ;  /* 0x0028d000010b7983 */ /* 0x000ee80000300800 */
[----:B------:R4:W-:Y:S01]  /*8bd80*/  STL [R1+0x26e4], R7 ;  /* 0x0026e40701007387 */ /* 0x0009e20000100800 */
[----:B------:R-:W-:-:S03]  /*8bd90*/  MOV R21, R10 ;  /* 0x0000000a00157202 */ /* 0x000fc60000000f00 */
[----:B------:R-:W3:Y:S04]  /*8bda0*/  LDL.LU R9, [R1+0x28d8] ;  /* 0x0028d80001097983 */ /* 0x000ee80000300800 */
[----:B------:R-:W3:Y:S04]  /*8bdb0*/  LDL.LU R12, [R1+0x28cc] ;  /* 0x0028cc00010c7983 */ /* 0x000ee80000300800 */
[----:B-1----:R-:W3:Y:S04]  /*8bdc0*/  LDL.LU R10, [R1+0x28d4] ;  /* 0x0028d400010a7983 */ /* 0x002ee80000300800 */
[----:B------:R1:W-:Y:S01]  /*8bdd0*/  LDGSTS.E [R65+0x21300], desc[UR12][R20.64], P3 ;  /* 0x2130000014417fae */ /* 0x0003e200099a100c */
[----:B--2---:R-:W-:Y:S01]  /*8bde0*/  IADD3 R6, P4, PT, R6, UR17, RZ ;  /* 0x0000001106067c10 */ /* 0x004fe2000ff9e0ff */
[----:B-1----:R-:W-:Y:S01]  /*8bdf0*/  IMAD.MOV.U32 R20, RZ, RZ, R3 ;  /* 0x000000ffff147224 */ /* 0x002fe200078e0003 */
[----:B------:R-:W-:-:S02]  /*8be00*/  MOV R21, R7 ;  /* 0x0000000700157202 */ /* 0x000fc40000000f00 */
[----:B------:R-:W-:Y:S01]  /*8be10*/  IADD3 R4, P5, PT, R4, UR17, RZ ;  /* 0x0000001104047c10 */ /* 0x000fe2000ffbe0ff */
[----:B----4-:R-:W2:Y:S04]  /*8be20*/  LDL.LU R7, [R1+0x28e0] ;  /* 0x0028e00001077983 */ /* 0x010ea80000300800 */
[----:B------:R-:W4:Y:S01]  /*8be30*/  LDL.LU R3, [R1+0x28e8] ;  /* 0x0028e80001037983 */ /* 0x000f220000300800 */
[----:B------:R-:W-:-:S03]  /*8be40*/  IADD3.X R8, PT, PT, R8, UR7, RZ, P4, !PT ;  /* 0x0000000708087c10 */ /* 0x000fc6000a7fe4ff */
[----:B------:R-:W-:Y:S04]  /*8be50*/  STL [R1+0x27d0], R6 ;  /* 0x0027d00601007387 */ /* 0x000fe80000100800 */
[----:B------:R1:W-:Y:S04]  /*8be60*/  LDGSTS.E [R65+0x21380], desc[UR12][R20.64], P1 ;  /* 0x2138000014417fae */ /* 0x0003e800089a100c */
[----:B------:R1:W-:Y:S04]  /*8be70*/  STL [R1+0x27cc], R8 ;  /* 0x0027cc0801007387 */ /* 0x0003e80000100800 */
[----:B------:R-:W-:Y:S01]  /*8be80*/  STL [R1+0x27d8], R4 ;  /* 0x0027d80401007387 */ /* 0x000fe20000100800 */
[----:B-1----:R-:W-:-:S03]  /*8be90*/  MOV R21, R8 ;  /* 0x0000000800157202 */ /* 0x002fc60000000f00 */
[----:B------:R-:W4:Y:S01]  /*8bea0*/  LDL.LU R8, [R1+0x28dc] ;  /* 0x0028dc0001087983 */ /* 0x000f220000300800 */
[----:B------:R-:W-:Y:S01]  /*8beb0*/  IADD3.X R5, PT, PT, R5, UR7, RZ, P5, !PT ;  /* 0x0000000705057c10 */ /* 0x000fe2000affe4ff */
[----:B------:R-:W-:-:S04]  /*8bec0*/  IMAD.MOV.U32 R20, RZ, RZ, R6 ;  /* 0x000000ffff147224 */ /* 0x000fc800078e0006 */
[----:B------:R1:W-:Y:S04]  /*8bed0*/  STL [R1+0x27d4], R5 ;  /* 0x0027d40501007387 */ /* 0x0003e80000100800 */
[----:B------:R-:W4:Y:S04]  /*8bee0*/  LDL.LU R6, [R1+0x28e4] ;  /* 0x0028e40001067983 */ /* 0x000f280000300800 */
[----:B------:R1:W-:Y:S02]  /*8bef0*/  LDGSTS.E [R65+0x22200], desc[UR12][R20.64], P0 ;  /* 0x2220000014417fae */ /* 0x0003e400081a100c */
[----:B-1----:R-:W-:Y:S01]  /*8bf00*/  IMAD.MOV.U32 R20, RZ, RZ, R4 ;  /* 0x000000ffff147224 */ /* 0x002fe200078e0004 */
[----:B------:R-:W-:-:S02]  /*8bf10*/  MOV R21, R5 ;  /* 0x0000000500157202 */ /* 0x000fc40000000f00 */
[----:B------:R-:W4:Y:S01]  /*8bf20*/  LDL.LU.64 R4, [R1+0x1588] ;  /* 0x0015880001047983 */ /* 0x000f220000300a00 */
[----:B------:R-:W-:Y:S02]  /*8bf30*/  IADD3 R15, P4, PT, R15, UR17, RZ ;  /* 0x000000110f0f7c10 */ /* 0x000fe4000ff9e0ff */
[----:B------:R-:W-:Y:S01]  /*8bf40*/  IADD3 R13, P5, PT, R13, UR17, RZ ;  /* 0x000000110d0d7c10 */ /* 0x000fe2000ffbe0ff */
[----:B------:R1:W-:Y:S01]  /*8bf50*/  LDGSTS.E [R65+0x22280], desc[UR12][R20.64], P2 ;  /* 0x2228000014417fae */ /* 0x0003e200091a100c */
[----:B------:R-:W-:-:S03]  /*8bf60*/  IADD3.X R16, PT, PT, R16, UR7, RZ, P4, !PT ;  /* 0x0000000710107c10 */ /* 0x000fc6000a7fe4ff */
[----:B------:R-:W-:Y:S01]  /*8bf70*/  STL [R1+0x27e0], R15 ;  /* 0x0027e00f01007387 */ /* 0x000fe20000100800 */
[----:B------:R-:W-:-:S03]  /*8bf80*/  IADD3.X R14, PT, PT, R14, UR7, RZ, P5, !PT ;  /* 0x000000070e0e7c10 */ /* 0x000fc6000affe4ff */
[----:B------:R1:W-:Y:S04]  /*8bf90*/  STL [R1+0x27dc], R16 ;  /* 0x0027dc1001007387 */ /* 0x0003e80000100800 */
[----:B------:R-:W-:Y:S04]  /*8bfa0*/  STL [R1+0x27e8], R13 ;  /* 0x0027e80d01007387 */ /* 0x000fe80000100800 */
[----:B------:R-:W4:Y:S04]  /*8bfb0*/  LDL.LU.64 R22, [R1+0x1580] ;  /* 0x0015800001167983 */ /* 0x000f280000300a00 */
[----:B------:R1:W-:Y:S04]  /*8bfc0*/  STL [R1+0x27e4], R14 ;  /* 0x0027e40e01007387 */ /* 0x0003e80000100800 */
[----:B------:R-:W4:Y:S01]  /*8bfd0*/  LDL.LU.64 R18, [R1+0x1578] ;  /* 0x0015780001127983 */ /* 0x000f220000300a00 */
[----:B-1----:R-:W-:Y:S01]  /*8bfe0*/  MOV R21, R16 ;  /* 0x0000001000157202 */ /* 0x002fe20000000f00 */
[----:B------:R-:W-:-:S02]  /*8bff0*/  IMAD.MOV.U32 R20, RZ, RZ, R15 ;  /* 0x000000ffff147224 */ /* 0x000fc400078e000f */
[----:B------:R-:W4:Y:S04]  /*8c000*/  LDL.LU.64 R16, [R1+0x1570] ;  /* 0x0015700001107983 */ /* 0x000f280000300a00 */
[----:B------:R1:W-:Y:S02]  /*8c010*/  LDGSTS.E [R65+0x22300], desc[UR12][R20.64], P3 ;  /* 0x2230000014417fae */ /* 0x0003e400099a100c */
[----:B-1----:R-:W-:Y:S01]  /*8c020*/  IMAD.MOV.U32 R20, RZ, RZ, R13 ;  /* 0x000000ffff147224 */ /* 0x002fe200078e000d */
[----:B------:R-:W-:Y:S02]  /*8c030*/  MOV R21, R14 ;  /* 0x0000000e00157202 */ /* 0x000fe40000000f00 */
[----:B------:R-:W4:Y:S04]  /*8c040*/  LDL.LU.64 R14, [R1+0x1488] ;  /* 0x00148800010e7983 */ /* 0x000f280000300a00 */
[----:B------:R1:W-:Y:S01]  /*8c050*/  LDGSTS.E [R65+0x22380], desc[UR12][R20.64], P1 ;  /* 0x2238000014417fae */ /* 0x0003e200089a100c */
[----:B---3--:R-:W-:-:S02]  /*8c060*/  IADD3 R11, P4, PT, R11, UR17, RZ ;  /* 0x000000110b0b7c10 */ /* 0x008fc4000ff9e0ff */
[----:B------:R-:W-:Y:S02]  /*8c070*/  IADD3 R9, P5, PT, R9, UR17, RZ ;  /* 0x0000001109097c10 */ /* 0x000fe4000ffbe0ff */
[----:B------:R-:W-:Y:S01]  /*8c080*/  IADD3.X R12, PT, PT, R12, UR7, RZ, P4, !PT ;  /* 0x000000070c0c7c10 */ /* 0x000fe2000a7fe4ff */
[----:B------:R-:W-:Y:S01]  /*8c090*/  STL [R1+0x28d0], R11 ;  /* 0x0028d00b01007387 */ /* 0x000fe20000100800 */
[----:B------:R-:W-:-:S03]  /*8c0a0*/  IADD3.X R10, PT, PT, R10, UR7, RZ, P5, !PT ;  /* 0x000000070a0a7c10 */ /* 0x000fc6000affe4ff */
[----:B------:R3:W-:Y:S01]  /*8c0b0*/  STL [R1+0x28cc], R12 ;  /* 0x0028cc0c01007387 */ /* 0x0007e20000100800 */
[----:B-1----:R-:W-:-:S03]  /*8c0c0*/  MOV R21, R12 ;  /* 0x0000000c00157202 */ /* 0x002fc60000000f00 */
[----:B------:R-:W-:Y:S01]  /*8c0d0*/  STL [R1+0x28d8], R9 ;  /* 0x0028d80901007387 */ /* 0x000fe20000100800 */
[----:B------:R-:W-:-:S03]  /*8c0e0*/  IMAD.MOV.U32 R20, RZ, RZ, R11 ;  /* 0x000000ffff147224 */ /* 0x000fc600078e000b */
[----:B------:R1:W-:Y:S04]  /*8c0f0*/  STL [R1+0x28d4], R10 ;  /* 0x0028d40a01007387 */ /* 0x0003e80000100800 */
[----:B---3--:R-:W3:Y:S04]  /*8c100*/  LDL.LU.64 R12, [R1+0x1480] ;  /* 0x00148000010c7983 */ /* 0x008ee80000300a00 */
[----:B------:R-:W3:Y:S01]  /*8c110*/  LDL.LU.64 R24, [R1+0x1478] ;  /* 0x0014780001187983 */ /* 0x000ee20000300a00 */
[----:B--2---:R-:W-:-:S03]  /*8c120*/  IADD3 R7, P4, PT, R7, UR17, RZ ;  /* 0x0000001107077c10 */ /* 0x004fc6000ff9e0ff */
[----:B------:R2:W-:Y:S01]  /*8c130*/  LDGSTS.E [R65+0x23200], desc[UR12][R20.64], P0 ;  /* 0x2320000014417fae */ /* 0x0005e200081a100c */
[----:B----4-:R-:W-:Y:S01]  /*8c140*/  IADD3 R3, P5, PT, R3, UR17, RZ ;  /* 0x0000001103037c10 */ /* 0x010fe2000ffbe0ff */
[----:B--2---:R-:W-:Y:S01]  /*8c150*/  IMAD.MOV.U32 R20, RZ, RZ, R9 ;  /* 0x000000ffff147224 */ /* 0x004fe200078e0009 */
[----:B------:R-:W-:Y:S02]  /*8c160*/  MOV R21, R10 ;  /* 0x0000000a00157202 */ /* 0x000fe40000000f00 */
[----:B-1----:R-:W2:Y:S04]  /*8c170*/  LDL.LU.64 R10, [R1+0x1470] ;  /* 0x00147000010a7983 */ /* 0x002ea80000300a00 */
[----:B------:R-:W-:Y:S04]  /*8c180*/  STL [R1+0x28e0], R7 ;  /* 0x0028e00701007387 */ /* 0x000fe80000100800 */
[----:B------:R1:W-:Y:S01]  /*8c190*/  LDGSTS.E [R65+0x23280], desc[UR12][R20.64], P2 ;  /* 0x2328000014417fae */ /* 0x0003e200091a100c */
[----:B------:R-:W-:-:S05]  /*8c1a0*/  IADD3.X R8, PT, PT, R8, UR7, RZ, P4, !PT ;  /* 0x0000000708087c10 */ /* 0x000fca000a7fe4ff */
[----:B------:R4:W-:Y:S01]  /*8c1b0*/  STL [R1+0x28dc], R8 ;  /* 0x0028dc0801007387 */ /* 0x0009e20000100800 */
[----:B-1----:R-:W-:-:S03]  /*8c1c0*/  MOV R21, R8 ;  /* 0x0000000800157202 */ /* 0x002fc60000000f00 */
[----:B------:R-:W-:Y:S01]  /*8c1d0*/  STL [R1+0x28e8], R3 ;  /* 0x0028e80301007387 */ /* 0x000fe20000100800 */
[----:B------:R-:W-:Y:S01]  /*8c1e0*/  IMAD.MOV.U32 R20, RZ, RZ, R7 ;  /* 0x000000ffff147224 */ /* 0x000fe200078e0007 */
[----:B------:R-:W-:Y:S02]  /*8c1f0*/  IADD3.X R6, PT, PT, R6, UR7, RZ, P5, !PT ;  /* 0x0000000706067c10 */ /* 0x000fe4000affe4ff */
[----:B----4-:R-:W4:Y:S04]  /*8c200*/  LDL.LU.64 R8, [R1+0x1388] ;  /* 0x0013880001087983 */ /* 0x010f280000300a00 */
[----:B------:R1:W-:Y:S04]  /*8c210*/  LDGSTS.E [R65+0x23300], desc[UR12][R20.64], P3 ;  /* 0x2330000014417fae */ /* 0x0003e800099a100c */
[----:B------:R1:W-:Y:S01]  /*8c220*/  STL [R1+0x28e4], R6 ;  /* 0x0028e40601007387 */ /* 0x0003e20000100800 */
[----:B------:R-:W-:-:S02]  /*8c230*/  IADD3 R199, P4, PT, R4, UR17, RZ ;  /* 0x0000001104c77c10 */ /* 0x000fc4000ff9e0ff */
[----:B-1----:R-:W-:Y:S02]  /*8c240*/  MOV R21, R6 ;  /* 0x0000000600157202 */ /* 0x002fe40000000f00 */
[----:B------:R-:W4:Y:S01]  /*8c250*/  LDL.LU.64 R6, [R1+0x1380] ;  /* 0x0013800001067983 */ /* 0x000f220000300a00 */
[----:B------:R-:W-:-:S03]  /*8c260*/  IADD3.X R200, PT, PT, R5, UR7, RZ, P4, !PT ;  /* 0x0000000705c87c10 */ /* 0x000fc6000a7fe4ff */
[----:B------:R-:W4:Y:S01]  /*8c270*/  LDL.LU.64 R4, [R1+0x1378] ;  /* 0x0013780001047983 */ /* 0x000f220000300a00 */
[----:B------:R-:W-:-:S03]  /*8c280*/  IMAD.MOV.U32 R20, RZ, RZ, R3 ;  /* 0x000000ffff147224 */ /* 0x000fc600078e0003 */
[----:B------:R-:W4:Y:S04]  /*8c290*/  LDL.LU.64 R30, [R1+0x1370] ;  /* 0x00137000011e7983 */ /* 0x000f280000300a00 */
[----:B------:R1:W-:Y:S01]  /*8c2a0*/  LDGSTS.E [R65+0x23380], desc[UR12][R20.64], P1 ;  /* 0x2338000014417fae */ /* 0x0003e200089a100c */
[----:B------:R-:W-:-:S04]  /*8c2b0*/  IADD3 R198, P4, PT, R22, UR17, RZ ;  /* 0x0000001116c67c10 */ /* 0x000fc8000ff9e0ff */
[----:B------:R-:W-:Y:S02]  /*8c2c0*/  IADD3.X R3, PT, PT, R23, UR7, RZ, P4, !PT ;  /* 0x0000000717037c10 */ /* 0x000fe4000a7fe4ff */
[----:B------:R-:W-:-:S04]  /*8c2d0*/  IADD3 R197, P4, PT, R18, UR17, RZ ;  /* 0x0000001112c57c10 */ /* 0x000fc8000ff9e0ff */
[----:B-1----:R-:W-:Y:S02]  /*8c2e0*/  IADD3.X R20, PT, PT, R19, UR7, RZ, P4, !PT ;  /* 0x0000000713147c10 */ /* 0x002fe4000a7fe4ff */
[----:B------:R-:W4:Y:S01]  /*8c2f0*/  LDL.LU.64 R18, [R1+0x1288] ;  /* 0x0012880001127983 */ /* 0x000f220000300a00 */
[----:B------:R-:W-:-:S04]  /*8c300*/  IADD3 R196, P4, PT, R16, UR17, RZ ;  /* 0x0000001110c47c10 */ /* 0x000fc8000ff9e0ff */
[----:B------:R-:W-:Y:S02]  /*8c310*/  IADD3.X R21, PT, PT, R17, UR7, RZ, P4, !PT ;  /* 0x0000000711157c10 */ /* 0x000fe4000a7fe4ff */
[----:B------:R-:W4:Y:S04]  /*8c320*/  LDL.LU.64 R16, [R1+0x1280] ;  /* 0x0012800001107983 */ /* 0x000f280000300a00 */
[----:B------:R-:W4:Y:S01]  /*8c330*/  LDL.LU.64 R32, [R1+0x1278] ;  /* 0x0012780001207983 */ /* 0x000f220000300a00 */
[----:B------:R-:W-:-:S04]  /*8c340*/  IADD3 R195, P4, PT, R14, UR17, RZ ;  /* 0x000000110ec37c10 */ /* 0x000fc8000ff9e0ff */
[----:B------:R-:W-:Y:S02]  /*8c350*/  IADD3.X R22, PT, PT, R15, UR7, RZ, P4, !PT ;  /* 0x000000070f167c10 */ /* 0x000fe4000a7fe4ff */
[----:B------:R-:W4:Y:S01]  /*8c360*/  LDL.LU.64 R14, [R1+0x1270] ;  /* 0x00127000010e7983 */ /* 0x000f220000300a00 */
[----:B---3--:R-:W-:-:S04]  /*8c370*/  IADD3 R194, P4, PT, R12, UR17, RZ ;  /* 0x000000110cc27c10 */ /* 0x008fc8000ff9e0ff */
[----:B------:R-:W-:Y:S02]  /*8c380*/  IADD3.X R23, PT, PT, R13, UR7, RZ, P4, !PT ;  /* 0x000000070d177c10 */ /* 0x000fe4000a7fe4ff */
[----:B------:R-:W3:Y:S01]  /*8c390*/  LDL.LU.64 R12, [R1+0x1188] ;  /* 0x00118800010c7983 */ /* 0x000ee20000300a00 */
[----:B------:R-:W-:-:S03]  /*8c3a0*/  IADD3 R193, P4, PT, R24, UR17, RZ ;  /* 0x0000001118c17c10 */ /* 0x000fc6000ff9e0ff */
[----:B------:R-:W3:Y:S01]  /*8c3b0*/  LDL.LU.64 R36, [R1+0x1180] ;  /* 0x0011800001247983 */ /* 0x000ee20000300a00 */
[----:B------:R-:W-:Y:S02]  /*8c3c0*/  IADD3.X R24, PT, PT, R25, UR7, RZ, P4, !PT ;  /* 0x0000000719187c10 */ /* 0x000fe4000a7fe4ff */
[----:B--2---:R-:W-:-:S04]  /*8c3d0*/  IADD3 R192, P4, PT, R10, UR17, RZ ;  /* 0x000000110ac07c10 */ /* 0x004fc8000ff9e0ff */
[----:B------:R-:W-:Y:S02]  /*8c3e0*/  IADD3.X R25, PT, PT, R11, UR7, RZ, P4, !PT ;  /* 0x000000070b197c10 */ /* 0x000fe4000a7fe4ff */
[----:B------:R-:W2:Y:S01]  /*8c3f0*/  LDL.LU.64 R10, [R1+0x1178] ;  /* 0x00117800010a7983 */ /* 0x000ea20000300a00 */
[----:B----4-:R-:W-:-:S04]  /*8c400*/  IADD3 R191, P4, PT, R8, UR17, RZ ;  /* 0x0000001108bf7c10 */ /* 0x010fc8000ff9e0ff */
[----:B------:R-:W-:Y:S02]  /*8c410*/  IADD3.X R26, PT, PT, R9, UR7, RZ, P4, !PT ;  /* 0x00000007091a7c10 */ /* 0x000fe4000a7fe4ff */
[----:B------:R-:W4:Y:S04]  /*8c420*/  LDL.LU.64 R8, [R1+0x1170] ;  /* 0x0011700001087983 */ /* 0x000f280000300a00 */
[----:B------:R-:W4:Y:S01]  /*8c430*/  LDL.LU.64 R38, [R1+0x1088] ;  /* 0x0010880001267983 */ /* 0x000f220000300a00 */
[----:B------:R-:W-:-:S04]  /*8c440*/  IADD3 R190, P4, PT, R6, UR17, RZ ;  /* 0x0000001106be7c10 */ /* 0x000fc8000ff9e0ff */
[----:B------:R-:W-:Y:S02]  /*8c450*/  IADD3.X R27, PT, PT, R7, UR7, RZ, P4, !PT ;  /* 0x00000007071b7c10 */ /* 0x000fe4000a7fe4ff */
[----:B------:R-:W4:Y:S01]  /*8c460*/  LDL.LU.64 R6, [R1+0x1080] ;  /* 0x0010800001067983 */ /* 0x000f220000300a00 */
[----:B------:R-:W-:-:S04]  /*8c470*/  IADD3 R189, P4, PT, R4, UR17, RZ ;  /* 0x0000001104bd7c10 */ /* 0x000fc8000ff9e0ff */
[----:B------:R-:W-:Y:S02]  /*8c480*/  IADD3.X R28, PT, PT, R5, UR7, RZ, P4, !PT ;  /* 0x00000007051c7c10 */ /* 0x000fe4000a7fe4ff */
[----:B------:R-:W4:Y:S01]  /*8c490*/  LDL.LU.64 R4, [R1+0x1078] ;  /* 0x0010780001047983 */ /* 0x000f220000300a00 */
[----:B------:R-:W-:-:S03]  /*8c4a0*/  IADD3 R188, P4, PT, R30, UR17, RZ ;  /* 0x000000111ebc7c10 */ /* 0x000fc6000ff9e0ff */
[----:B------:R-:W4:Y:S01]  /*8c4b0*/  LDL.LU.64 R42, [R1+0x1070] ;  /* 0x00107000012a7983 */ /* 0x000f220000300a00 */
[----:B------:R-:W-:Y:S02]  /*8c4c0*/  IADD3.X R29, PT, PT, R31, UR7, RZ, P4, !PT ;  /* 0x000000071f1d7c10 */ /* 0x000fe4000a7fe4ff */
[----:B------:R-:W-:-:S04]  /*8c4d0*/  IADD3 R187, P4, PT, R18, UR17, RZ ;  /* 0x0000001112bb7c10 */ /* 0x000fc8000ff9e0ff */
[----:B------:R-:W-:Y:S02]  /*8c4e0*/  IADD3.X R30, PT, PT, R19, UR7, RZ, P4, !PT ;  /* 0x00000007131e7c10 */ /* 0x000fe4000a7fe4ff */
[----:B------:R-:W4:Y:S01]  /*8c4f0*/  LDL.LU.64 R18, [R1+0xf88] ;  /* 0x000f880001127983 */ /* 0x000f220000300a00 */
[----:B------:R-:W-:-:S04]  /*8c500*/  IADD3 R186, P4, PT, R16, UR17, RZ ;  /* 0x0000001110ba7c10 */ /* 0x000fc8000ff9e0ff */
[----:B------:R-:W-:Y:S02]  /*8c510*/  IADD3.X R31, PT, PT, R17, UR7, RZ, P4, !PT ;  /* 0x00000007111f7c10 */ /* 0x000fe4000a7fe4ff */
[----:B------:R-:W-:Y:S01]  /*8c520*/  IADD3 R185, P4, PT, R32, UR17, RZ ;  /* 0x0000001120b97c10 */ /* 0x000fe2000ff9e0ff */
[----:B------:R-:W4:Y:S03]  /*8c530*/  LDL.LU.64 R16, [R1+0xf80] ;  /* 0x000f800001107983 */ /* 0x000f260000300a00 */
[----:B------:R-:W-:Y:S02]  /*8c540*/  IADD3.X R32, PT, PT, R33, UR7, RZ, P4, !PT ;  /* 0x0000000721207c10 */ /* 0x000fe4000a7fe4ff */
[----:B------:R-:W-:-:S04]  /*8c550*/  IADD3 R184, P4, PT, R14, UR17, RZ ;  /* 0x000000110eb87c10 */ /* 0x000fc8000ff9e0ff */
[----:B------:R-:W-:Y:S02]  /*8c560*/  IADD3.X R33, PT, PT, R15, UR7, RZ, P4, !PT ;  /* 0x000000070f217c10 */ /* 0x000fe4000a7fe4ff */
[----:B------:R-:W4:Y:S01]  /*8c570*/  LDL.LU.64 R14, [R1+0xf78] ;  /* 0x000f7800010e7983 */ /* 0x000f220000300a00 */
[----:B---3--:R-:W-:-:S04]  /*8c580*/  IADD3 R183, P4, PT, R12, UR17, RZ ;  /* 0x000000110cb77c10 */ /* 0x008fc8000ff9e0ff */
[----:B------:R-:W-:Y:S02]  /*8c590*/  IADD3.X R34, PT, PT, R13, UR7, RZ, P4, !PT ;  /* 0x000000070d227c10 */ /* 0x000fe4000a7fe4ff */
[----:B------:R-:W-:Y:S01]  /*8c5a0*/  IADD3 R182, P4, PT, R36, UR17, RZ ;  /* 0x0000001124b67c10 */ /* 0x000fe2000ff9e0ff */
[----:B------:R-:W3:Y:S03]  /*8c5b0*/  LDL.LU.64 R12, [R1+0xf70] ;  /* 0x000f7000010c7983 */ /* 0x000ee60000300a00 */
[----:B------:R-:W-:Y:S02]  /*8c5c0*/  IADD3.X R35, PT, PT, R37, UR7, RZ, P4, !PT ;  /* 0x0000000725237c10 */ /* 0x000fe4000a7fe4ff */
[----:B--2---:R-:W-:-:S04]  /*8c5d0*/  IADD3 R181, P4, PT, R10, UR17, RZ ;  /* 0x000000110ab57c10 */ /* 0x004fc8000ff9e0ff */
[----:B------:R-:W-:Y:S02]  /*8c5e0*/  IADD3.X R36, PT, PT, R11, UR7, RZ, P4, !PT ;  /* 0x000000070b247c10 */ /* 0x000fe4000a7fe4ff */
[----:B------:R-:W2:Y:S01]  /*8c5f0*/  LDL.LU.64 R10, [R1+0xea0] ;  /* 0x000ea000010a7983 */ /* 0x000ea20000300a00 */
[----:B----4-:R-:W-:-:S04]  /*8c600*/  IADD3 R180, P4, PT, R8, UR17, RZ ;  /* 0x0000001108b47c10 */ /* 0x010fc8000ff9e0ff */
[----:B------:R-:W-:Y:S02]  /*8c610*/  IADD3.X R37, PT, PT, R9, UR7, RZ, P4, !PT ;  /* 0x0000000709257c10 */ /* 0x000fe4000a7fe4ff */
[----:B------:R-:W-:Y:S01]  /*8c620*/  IADD3 R179, P4, PT, R38, UR17, RZ ;  /* 0x0000001126b37c10 */ /* 0x000fe2000ff9e0ff */
[----:B------:R-:W4:Y:S03]  /*8c630*/  LDL.LU.64 R8, [R1+0xe98] ;  /* 0x000e980001087983 */ /* 0x000f260000300a00 */
[----:B------:R-:W-:Y:S02]  /*8c640*/  IADD3.X R38, PT, PT, R39, UR7, RZ, P4, !PT ;  /* 0x0000000727267c10 */ /* 0x000fe4000a7fe4ff */
[----:B------:R-:W-:-:S04]  /*8c650*/  IADD3 R178, P4, PT, R6, UR17, RZ ;  /* 0x0000001106b27c10 */ /* 0x000fc8000ff9e0ff */
[----:B------:R-:W-:Y:S02]  /*8c660*/  IADD3.X R39, PT, PT, R7, UR7, RZ, P4, !PT ;  /* 0x0000000707277c10 */ /* 0x000fe4000a7fe4ff */
[----:B------:R-:W4:Y:S01]  /*8c670*/  LDL.LU.64 R6, [R1+0xe90] ;  /* 0x000e900001067983 */ /* 0x000f220000300a00 */
[----:B------:R-:W-:-:S04]  /*8c680*/  IADD3 R177, P4, PT, R4, UR17, RZ ;  /* 0x0000001104b17c10 */ /* 0x000fc8000ff9e0ff */
        /* <DEDUP_REMOVED lines=13> */
[----:B------:R-:W-:Y:S02]  /*8c760*/  IADD3.X R42, PT, PT, R19, UR7, RZ, P4, !PT ;  /* 0x00000007132a7c10 */ /* 0x000fe4000a7fe4ff */
[----:B------:R-:W-:Y:S01]  /*8c770*/  IADD3 R162, P4, PT, R16, UR17, RZ ;  /* 0x0000001110a27c10 */ /* 0x000fe2000ff9e0ff */
[----:B------:R-:W4:Y:S03]  /*8c780*/  LDL.LU.64 R18, [R1+0xe40] ;  /* 0x000e400001127983 */ /* 0x000f260000300a00 */
[----:B------:R-:W-:-:S02]  /*8c790*/  IADD3.X R43, PT, PT, R17, UR7, RZ, P4, !PT ;  /* 0x00000007112b7c10 */ /* 0x000fc4000a7fe4ff */
[----:B------:R-:W-:Y:S01]  /*8c7a0*/  IADD3 R161, P4, PT, R14, UR17, RZ ;  /* 0x000000110ea17c10 */ /* 0x000fe2000ff9e0ff */
[----:B------:R-:W4:Y:S03]  /*8c7b0*/  LDL.LU.64 R16, [R1+0xe38] ;  /* 0x000e380001107983 */ /* 0x000f260000300a00 */
[----:B------:R-:W-:Y:S02]  /*8c7c0*/  IADD3.X R44, PT, PT, R15, UR7, RZ, P4, !PT ;  /* 0x000000070f2c7c10 */ /* 0x000fe4000a7fe4ff */
[----:B------:R-:W4:Y:S01]  /*8c7d0*/  LDL.LU.64 R14, [R1+0xe30] ;  /* 0x000e3000010e7983 */ /* 0x000f220000300a00 */
[----:B---3--:R-:W-:-:S04]  /*8c7e0*/  IADD3 R160, P4, PT, R12, UR17, RZ ;  /* 0x000000110ca07c10 */ /* 0x008fc8000ff9e0ff */
[----:B------:R-:W-:Y:S02]  /*8c7f0*/  IADD3.X R45, PT, PT, R13, UR7, RZ, P4, !PT ;  /* 0x000000070d2d7c10 */ /* 0x000fe4000a7fe4ff */
[----:B------:R-:W3:Y:S01]  /*8c800*/  LDL.LU.64 R12, [R1+0xe28] ;  /* 0x000e2800010c7983 */ /* 0x000ee20000300a00 */
[----:B--2---:R-:W-:-:S04]  /*8c810*/  IADD3 R159, P4, PT, R10, UR17, RZ ;  /* 0x000000110a9f7c10 */ /* 0x004fc8000ff9e0ff */
[----:B------:R-:W-:Y:S02]  /*8c820*/  IADD3.X R46, PT, PT, R11, UR7, RZ, P4, !PT ;  /* 0x000000070b2e7c10 */ /* 0x000fe4000a7fe4ff */
[----:B------:R-:W2:Y:S01]  /*8c830*/  LDL.LU.64 R10, [R1+0xe20] ;  /* 0x000e2000010a7983 */ /* 0x000ea20000300a00 */
[----:B----4-:R-:W-:-:S04]  /*8c840*/  IADD3 R158, P4, PT, R8, UR17, RZ ;  /* 0x00000011089e7c10 */ /* 0x010fc8000ff9e0ff */
[----:B------:R-:W-:Y:S02]  /*8c850*/  IADD3.X R47, PT, PT, R9, UR7, RZ, P4, !PT ;  /* 0x00000007092f7c10 */ /* 0x000fe4000a7fe4ff */
[----:B------:R-:W4:Y:S01]  /*8c860*/  LDL.LU.64 R8, [R1+0xe18] ;  /* 0x000e180001087983 */ /* 0x000f220000300a00 */
[----:B------:R-:W-:-:S04]  /*8c870*/  IADD3 R157, P4, PT, R6, UR17, RZ ;  /* 0x00000011069d7c10 */ /* 0x000fc8000ff9e0ff */
[----:B------:R-:W-:Y:S02]  /*8c880*/  IADD3.X R48, PT, PT, R7, UR7, RZ, P4, !PT ;  /* 0x0000000707307c10 */ /* 0x000fe4000a7fe4ff */
[----:B------:R-:W4:Y:S01]  /*8c890*/  LDL.LU.64 R6, [R1+0xe10] ;  /* 0x000e100001067983 */ /* 0x000f220000300a00 */
[----:B------:R-:W-:-:S04]  /*8c8a0*/  IADD3 R156, P4, PT, R4, UR17, RZ ;  /* 0x00000011049c7c10 */ /* 0x000fc8000ff9e0ff */
        /* <DEDUP_REMOVED lines=23> */
[----:B------:R-:W-:Y:S01]  /*8ca20*/  IADD3.X R60, PT, PT, R15, UR7, RZ, P4, !PT ;  /* 0x000000070f3c7c10 */ /* 0x000fe2000a7fe4ff */
        /* <DEDUP_REMOVED lines=70> */
[----:B---3--:R-:W-:-:S04]  /*8ce90*/  IADD3 R88, P4, PT, R12, UR17, RZ ;  /* 0x000000110c587c10 */ /* 0x008fc8000ff9e0ff */
[----:B------:R-:W-:Y:S02]  /*8cea0*/  IADD3.X R61, PT, PT, R13, UR7, RZ, P4, !PT ;  /* 0x000000070d3d7c10 */ /* 0x000fe4000a7fe4ff */
[----:B--2---:R-:W-:-:S04]  /*8ceb0*/  IADD3 R79, P4, PT, R10, UR17, RZ ;  /* 0x000000110a4f7c10 */ /* 0x004fc8000ff9e0ff */
[----:B------:R-:W-:Y:S02]  /*8cec0*/  IADD3.X R62, PT, PT, R11, UR7, RZ, P4, !PT ;  /* 0x000000070b3e7c10 */ /* 0x000fe4000a7fe4ff */
[----:B----4-:R-:W-:-:S04]  /*8ced0*/  IADD3 R78, P4, PT, R8, UR17, RZ ;  /* 0x00000011084e7c10 */ /* 0x010fc8000ff9e0ff */
[----:B------:R-:W-:Y:S01]  /*8cee0*/  IADD3.X R63, PT, PT, R9, UR7, RZ, P4, !PT ;  /* 0x00000007093f7c10 */ /* 0x000fe2000a7fe4ff */
[----:B------:R-:W-:Y:S01]  /*8cef0*/  IMAD.MOV.U32 R8, RZ, RZ, R197 ;  /* 0x000000ffff087224 */ /* 0x000fe200078e00c5 */
[----:B------:R-:W-:-:S04]  /*8cf00*/  IADD3 R77, P4, PT, R6, UR17, RZ ;  /* 0x00000011064d7c10 */ /* 0x000fc8000ff9e0ff */
[----:B------:R-:W-:Y:S02]  /*8cf10*/  IADD3.X R64, PT, PT, R7, UR7, RZ, P4, !PT ;  /* 0x0000000707407c10 */ /* 0x000fe4000a7fe4ff */
[----:B------:R-:W-:Y:S01]  /*8cf20*/  IADD3 R202, P4, PT, R4, UR17, RZ ;  /* 0x0000001104ca7c10 */ /* 0x000fe2000ff9e0ff */
[----:B------:R-:W-:Y:S01]  /*8cf30*/  IMAD.MOV.U32 R4, RZ, RZ, R199 ;  /* 0x000000ffff047224 */ /* 0x000fe200078e00c7 */
[----:B------:R-:W-:Y:S02]  /*8cf40*/  MOV R7, R3 ;  /* 0x0000000300077202 */ /* 0x000fe40000000f00 */
[----:B------:R-:W-:Y:S01]  /*8cf50*/  IADD3.X R201, PT, PT, R5, UR7, RZ, P4, !PT ;  /* 0x0000000705c97c10 */ /* 0x000fe2000a7fe4ff */
[----:B------:R-:W-:Y:S01]  /*8cf60*/  IMAD.MOV.U32 R6, RZ, RZ, R198 ;  /* 0x000000ffff067224 */ /* 0x000fe200078e00c6 */
[----:B------:R-:W-:Y:S01]  /*8cf70*/  MOV R5, R200 ;  /* 0x000000c800057202 */ /* 0x000fe20000000f00 */
[----:B------:R-:W-:Y:S01]  /*8cf80*/  IMAD.MOV.U32 R198, RZ, RZ, R196 ;  /* 0x000000ffffc67224 */ /* 0x000fe200078e00c4 */
[----:B------:R-:W-:-:S02]  /*8cf90*/  MOV R9, R20 ;  /* 0x0000001400097202 */ /* 0x000fc40000000f00 */
[----:B------:R-:W-:Y:S01]  /*8cfa0*/  MOV R199, R21 ;  /* 0x0000001500c77202 */ /* 0x000fe20000000f00 */
        /* <DEDUP_REMOVED lines=19> */
[----:B------:R-:W-:Y:S04]  /*8d0e0*/  STL.64 [R1+0x1280], R212 ;  /* 0x001280d401007387 */ /* 0x000fe80000100a00 */
[----:B------:R-:W-:Y:S04]  /*8d0f0*/  STL.64 [R1+0x1278], R210 ;  /* 0x001278d201007387 */ /* 0x000fe80000100a00 */
[----:B------:R-:W-:Y:S04]  /*8d100*/  STL.64 [R1+0x1270], R208 ;  /* 0x001270d001007387 */ /* 0x000fe80000100a00 */
[----:B------:R-:W-:Y:S04]  /*8d110*/  STL.64 [R1+0x1188], R206 ;  /* 0x001188ce01007387 */ /* 0x000fe80000100a00 */
[----:B------:R-:W-:Y:S04]  /*8d120*/  STL.64 [R1+0x1180], R204 ;  /* 0x001180cc01007387 */ /* 0x000fe80000100a00 */
[----:B------:R-:W-:Y:S04]  /*8d130*/  STL.64 [R1+0x1178], R122 ;  /* 0x0011787a01007387 */ /* 0x000fe80000100a00 */
[----:B------:R-:W-:Y:S04]  /*8d140*/  LDGSTS.E [R65+0x24200], desc[UR12][R22.64], P0 ;  /* 0x2420000016417fae */ /* 0x000fe800081a100c */
[----:B------:R-:W-:Y:S04]  /*8d150*/  STL.64 [R1+0x1170], R120 ;  /* 0x0011707801007387 */ /* 0x000fe80000100a00 */
[----:B------:R-:W-:Y:S04]  /*8d160*/  LDGSTS.E [R65+0x24280], desc[UR12][R196.64], P2 ;  /* 0x24280000c4417fae */ /* 0x000fe800091a100c */
[----:B------:R-:W-:Y:S04]  /*8d170*/  STL.64 [R1+0x1088], R118 ;  /* 0x0010887601007387 */ /* 0x000fe80000100a00 */
[----:B------:R-:W-:Y:S01]  /*8d180*/  LDGSTS.E [R65+0x24300], desc[UR12][R20.64], P3 ;  /* 0x2430000014417fae */ /* 0x000fe200099a100c */
[----:B-1----:R-:W-:-:S03]  /*8d190*/  IMAD.MOV.U32 R6, RZ, RZ, R158 ;  /* 0x000000ffff067224 */ /* 0x002fc600078e009e */
[----:B------:R-:W-:Y:S01]  /*8d1a0*/  STL.64 [R1+0x1080], R116 ;  /* 0x0010807401007387 */ /* 0x000fe20000100a00 */
[----:B------:R-:W-:-:S03]  /*8d1b0*/  MOV R7, R47 ;  /* 0x0000002f00077202 */ /* 0x000fc60000000f00 */
[----:B------:R-:W-:Y:S04]  /*8d1c0*/  LDGSTS.E [R65+0x24380], desc[UR12][R198.64], P1 ;  /* 0x24380000c6417fae */ /* 0x000fe800089a100c */
[----:B------:R-:W-:Y:S04]  /*8d1d0*/  STL.64 [R1+0x1078], R114 ;  /* 0x0010787201007387 */ /* 0x000fe80000100a00 */
[----:B------:R-:W-:Y:S01]  /*8d1e0*/  LDGSTS.E [R65+0x25200], desc[UR12][R250.64], P0 ;  /* 0x25200000fa417fae */ /* 0x000fe200081a100c */
[----:B------:R-:W-:-:S03]  /*8d1f0*/  IMAD.MOV.U32 R10, RZ, RZ, R156 ;  /* 0x000000ffff0a7224 */ /* 0x000fc600078e009c */
[----:B------:R-:W-:Y:S01]  /*8d200*/  STL.64 [R1+0x1070], R112 ;  /* 0x0010707001007387 */ /* 0x000fe20000100a00 */
[----:B------:R-:W-:-:S03]  /*8d210*/  MOV R11, R49 ;  /* 0x00000031000b7202 */ /* 0x000fc60000000f00 */
[----:B------:R-:W-:Y:S04]  /*8d220*/  LDGSTS.E [R65+0x25280], desc[UR12][R248.64], P2 ;  /* 0x25280000f8417fae */ /* 0x000fe800091a100c */
[----:B------:R-:W-:Y:S04]  /*8d230*/  STL.64 [R1+0xf88], R110 ;  /* 0x000f886e01007387 */ /* 0x000fe80000100a00 */
[----:B------:R-:W-:Y:S04]  /*8d240*/  LDGSTS.E [R65+0x25300], desc[UR12][R246.64], P3 ;  /* 0x25300000f6417fae */ /* 0x000fe800099a100c */
[----:B------:R-:W-:Y:S04]  /*8d250*/  STL.64 [R1+0xf80], R108 ;  /* 0x000f806c01007387 */ /* 0x000fe80000100a00 */
        /* <DEDUP_REMOVED lines=8> */
[----:B------:R-:W-:Y:S01]  /*8d2e0*/  LDGSTS.E [R65+0x26300], desc[UR12][R218.64], P3 ;  /* 0x26300000da417fae */ /* 0x000fe200099a100c */
[----:B--2---:R-:W-:-:S03]  /*8d2f0*/  IMAD.MOV.U32 R8, RZ, RZ, R106 ;  /* 0x000000ffff087224 */ /* 0x004fc600078e006a */
[----:B------:R1:W-:Y:S01]  /*8d300*/  STL.64 [R1+0xe98], R6 ;  /* 0x000e980601007387 */ /* 0x0003e20000100a00 */
[----:B------:R-:W-:-:S03]  /*8d310*/  MOV R9, R55 ;  /* 0x0000003700097202 */ /* 0x000fc60000000f00 */
[----:B------:R-:W-:Y:S04]  /*8d320*/  LDGSTS.E [R65+0x26380], desc[UR12][R216.64], P1 ;  /* 0x26380000d8417fae */ /* 0x000fe800089a100c */
[----:B------:R-:W-:Y:S04]  /*8d330*/  STL.64 [R1+0xe90], R16 ;  /* 0x000e901001007387 */ /* 0x000fe80000100a00 */
[----:B------:R-:W-:Y:S04]  /*8d340*/  LDGSTS.E [R65+0x27200], desc[UR12][R214.64], P0 ;  /* 0x27200000d6417fae */ /* 0x000fe800081a100c */
[----:B------:R2:W-:Y:S04]  /*8d350*/  STL.64 [R1+0xe88], R10 ;  /* 0x000e880a01007387 */ /* 0x0005e80000100a00 */
        /* <DEDUP_REMOVED lines=8> */
[----:B------:R3:W-:Y:S01]  /*8d3e0*/  STL.64 [R1+0xe68], R4 ;  /* 0x000e680401007387 */ /* 0x0007e20000100a00 */
[----:B------:R-:W-:-:S03]  /*8d3f0*/  MOV R13, R61 ;  /* 0x0000003d000d7202 */ /* 0x000fc60000000f00 */
[----:B------:R-:W-:Y:S01]  /*8d400*/  LDGSTS.E [R65+0x28280], desc[UR12][R204.64], P2 ;  /* 0x28280000cc417fae */ /* 0x000fe200091a100c */
[----:B------:R-:W-:-:S03]  /*8d410*/  IMAD.MOV.U32 R72, RZ, RZ, R79 ;  /* 0x000000ffff487224 */ /* 0x000fc600078e004f */
[----:B------:R-:W-:Y:S01]  /*8d420*/  STL.64 [R1+0xe60], R92 ;  /* 0x000e605c01007387 */ /* 0x000fe20000100a00 */
[----:B------:R-:W-:-:S03]  /*8d430*/  MOV R73, R62 ;  /* 0x0000003e00497202 */ /* 0x000fc60000000f00 */
        /* <DEDUP_REMOVED lines=26> */
[----:B------:R-:W-:Y:S04]  /*8d5e0*/  LDGSTS.E [R65+0x2b200], desc[UR12][R14.64], P0 ;  /* 0x2b2000000e417fae */ /* 0x000fe800081a100c */
[----:B------:R-:W-:Y:S04]  /*8d5f0*/  STL.64 [R1+0xe08], R18 ;  /* 0x000e081201007387 */ /* 0x000fe80000100a00 */
[----:B------:R1:W-:Y:S04]  /*8d600*/  LDGSTS.E [R65+0x2b280], desc[UR12][R6.64], P2 ;  /* 0x2b28000006417fae */ /* 0x0003e800091a100c */
[----:B------:R-:W-:Y:S04]  /*8d610*/  LDGSTS.E [R65+0x2b300], desc[UR12][R16.64], P3 ;  /* 0x2b30000010417fae */ /* 0x000fe800099a100c */
[----:B------:R2:W-:Y:S04]  /*8d620*/  LDGSTS.E [R65+0x2b380], desc[UR12][R10.64], P1 ;  /* 0x2b3800000a417fae */ /* 0x0005e800089a100c */
[----:B-1----:R-:W4:Y:S04]  /*8d630*/  LDL.LU R7, [R1+0x25f0] ;  /* 0x0025f00001077983 */ /* 0x002f280000300800 */
[----:B------:R-:W4:Y:S04]  /*8d640*/  LDL.LU R15, [R1+0x25f8] ;  /* 0x0025f800010f7983 */ /* 0x000f280000300800 */
[----:B--2---:R-:W2:Y:S04]  /*8d650*/  LDL.LU R10, [R1+0x25ec] ;  /* 0x0025ec00010a7983 */ /* 0x004ea80000300800 */
[----:B------:R-:W2:Y:S04]  /*8d660*/  LDL.LU R16, [R1+0x25f4] ;  /* 0x0025f40001107983 */ /* 0x000ea80000300800 */
[----:B------:R-:W-:Y:S04]  /*8d670*/  LDGSTS.E [R65+0x2c200], desc[UR12][R98.64], P0 ;  /* 0x2c20000062417fae */ /* 0x000fe800081a100c */
[----:B------:R-:W-:Y:S04]  /*8d680*/  LDGSTS.E [R65+0x2c280], desc[UR12][R96.64], P2 ;  /* 0x2c28000060417fae */ /* 0x000fe800091a100c */
[----:B------:R-:W-:Y:S04]  /*8d690*/  LDGSTS.E [R65+0x2c300], desc[UR12][R94.64], P3 ;  /* 0x2c3000005e417fae */ /* 0x000fe800099a100c */
[----:B------:R-:W-:Y:S04]  /*8d6a0*/  LDGSTS.E [R65+0x2c380], desc[UR12][R4.64], P1 ;  /* 0x2c38000004417fae */ /* 0x000fe800089a100c */
[----:B------:R-:W-:Y:S04]  /*8d6b0*/  LDGSTS.E [R65+0x2d200], desc[UR12][R92.64], P0 ;  /* 0x2d2000005c417fae */ /* 0x000fe800081a100c */
[----:B------:R-:W-:Y:S04]  /*8d6c0*/  LDGSTS.E [R65+0x2d280], desc[UR12][R8.64], P2 ;  /* 0x2d28000008417fae */ /* 0x000fe800091a100c */
[----:B---3--:R-:W3:Y:S04]  /*8d6d0*/  LDL.LU R4, [R1+0x2600] ;  /* 0x0026000001047983 */ /* 0x008ee80000300800 */
[----:B------:R-:W3:Y:S04]  /*8d6e0*/  LDL.LU R5, [R1+0x2608] ;  /* 0x0026080001057983 */ /* 0x000ee80000300800 */
[----:B------:R-:W3:Y:S04]  /*8d6f0*/  LDL.LU R6, [R1+0x25fc] ;  /* 0x0025fc0001067983 */ /* 0x000ee80000300800 */
[----:B----4-:R-:W4:Y:S04]  /*8d700*/  LDL.LU R8, [R1+0x2604] ;  /* 0x0026040001087983 */ /* 0x010f280000300800 */
        /* <DEDUP_REMOVED lines=8> */
[----:B------:R-:W4:Y:S04]  /*8d790*/  LDL.LU R13, [R1+0x26f0] ;  /* 0x0026f000010d7983 */ /* 0x000f280000300800 */
[----:B------:R-:W4:Y:S04]  /*8d7a0*/  LDL.LU R11, [R1+0x26f8] ;  /* 0x0026f800010b7983 */ /* 0x000f280000300800 */
[----:B------:R-:W4:Y:S04]  /*8d7b0*/  LDL.LU R14, [R1+0x26ec] ;  /* 0x0026ec00010e7983 */ /* 0x000f280000300800 */
[----:B------:R-:W4:Y:S04]  /*8d7c0*/  LDL.LU R12, [R1+0x26f4] ;  /* 0x0026f400010c7983 */ /* 0x000f280000300800 */
[----:B------:R-:W4:Y:S04]  /*8d7d0*/  LDL.LU R9, [R1+0x2700] ;  /* 0x0027000001097983 */ /* 0x000f280000300800 */
[----:B------:R-:W4:Y:S04]  /*8d7e0*/  LDL.LU R3, [R1+0x2708] ;  /* 0x0027080001037983 */ /* 0x000f280000300800 */
[----:B------:R-:W-:Y:S04]  /*8d7f0*/  LDGSTS.E [R65+0x2f300], desc[UR12][R68.64], P3 ;  /* 0x2f30000044417fae */ /* 0x000fe800099a100c */
[----:B------:R-:W-:Y:S01]  /*8d800*/  LDGSTS.E [R65+0x2f380], desc[UR12][R18.64], P1 ;  /* 0x2f38000012417fae */ /* 0x000fe200089a100c */
[----:B------:R-:W-:-:S02]  /*8d810*/  IADD3 R7, P4, PT, R7, UR17, RZ ;  /* 0x0000001107077c10 */ /* 0x000fc4000ff9e0ff */
[----:B------:R-:W-:Y:S02]  /*8d820*/  IADD3 R15, P5, PT, R15, UR17, RZ ;  /* 0x000000110f0f7c10 */ /* 0x000fe4000ffbe0ff */
[----:B--2---:R-:W-:Y:S01]  /*8d830*/  IADD3.X R10, PT, PT, R10, UR7, RZ, P4, !PT ;  /* 0x000000070a0a7c10 */ /* 0x004fe2000a7fe4ff */
[----:B------:R-:W-:Y:S01]  /*8d840*/  STL [R1+0x25f0], R7 ;  /* 0x0025f00701007387 */ /* 0x000fe20000100800 */
[----:B------:R-:W-:-:S03]  /*8d850*/  IADD3.X R16, PT, PT, R16, UR7, RZ, P5, !PT ;  /* 0x0000000710107c10 */ /* 0x000fc6000affe4ff */
[----:B------:R1:W-:Y:S01]  /*8d860*/  STL [R1+0x25ec], R10 ;  /* 0x0025ec0a01007387 */ /* 0x0003e20000100800 */
[----:B------:R-:W-:Y:S01]  /*8d870*/  MOV R21, R10 ;  /* 0x0000000a00157202 */ /* 0x000fe20000000f00 */
[----:B------:R-:W-:Y:S02]  /*8d880*/  IMAD.MOV.U32 R20, RZ, RZ, R7 ;  /* 0x000000ffff147224 */ /* 0x000fe400078e0007 */
[----:B------:R-:W-:Y:S04]  /*8d890*/  STL [R1+0x25f8], R15 ;  /* 0x0025f80f01007387 */ /* 0x000fe80000100800 */
[----:B------:R2:W-:Y:S04]  /*8d8a0*/  LDGSTS.E [R66+0x20400], desc[UR12][R20.64], P0 ;  /* 0x2040000014427fae */ /* 0x0005e800081a100c */
[----:B-1----:R-:W4:Y:S04]  /*8d8b0*/  LDL.LU R10, [R1+0x26fc] ;  /* 0x0026fc00010a7983 */ /* 0x002f280000300800 */
[----:B------:R-:W-:Y:S04]  /*8d8c0*/  STL [R1+0x25f4], R16 ;  /* 0x0025f41001007387 */ /* 0x000fe80000100800 */
[----:B------:R-:W4:Y:S01]  /*8d8d0*/  LDL.LU R7, [R1+0x2704] ;  /* 0x0027040001077983 */ /* 0x000f220000300800 */
[----:B--2---:R-:W-:Y:S01]  /*8d8e0*/  IMAD.MOV.U32 R20, RZ, RZ, R15 ;  /* 0x000000ffff147224 */ /* 0x004fe200078e000f */
[----:B------:R-:W-:-:S02]  /*8d8f0*/  MOV R21, R16 ;  /* 0x0000001000157202 */ /* 0x000fc40000000f00 */
[----:B---3--:R-:W-:-:S03]  /*8d900*/  IADD3 R4, P4, PT, R4, UR17, RZ ;  /* 0x0000001104047c10 */ /* 0x008fc6000ff9e0ff */
[----:B------:R1:W-:Y:S01]  /*8d910*/  LDGSTS.E [R66+0x20480], desc[UR12][R20.64], P2 ;  /* 0x2048000014427fae */ /* 0x0003e200091a100c */
[----:B------:R-:W-:Y:S02]  /*8d920*/  IADD3 R5, P5, PT, R5, UR17, RZ ;  /* 0x0000001105057c10 */ /* 0x000fe4000ffbe0ff */
[----:B------:R-:W-:Y:S01]  /*8d930*/  IADD3.X R6, PT, PT, R6, UR7, RZ, P4, !PT ;  /* 0x0000000706067c10 */ /* 0x000fe2000a7fe4ff */
[----:B------:R-:W-:Y:S01]  /*8d940*/  STL [R1+0x2600], R4 ;  /* 0x0026000401007387 */ /* 0x000fe20000100800 */
[----:B----4-:R-:W-:Y:S01]  /*8d950*/  IADD3.X R8, PT, PT, R8, UR7, RZ, P5, !PT ;  /* 0x0000000708087c10 */ /* 0x010fe2000affe4ff */
[----:B-1----:R-:W-:Y:S01]  /*8d960*/  IMAD.MOV.U32 R20, RZ, RZ, R4 ;  /* 0x000000ffff147224 */ /* 0x002fe200078e0004 */
[----:B------:R-:W-:Y:S01]  /*8d970*/  MOV R21, R6 ;  /* 0x0000000600157202 */ /* 0x000fe20000000f00 */
[----:B------:R1:W-:Y:S04]  /*8d980*/  STL [R1+0x25fc], R6 ;  /* 0x0025fc0601007387 */ /* 0x0003e80000100800 */
[----:B------:R-:W-:Y:S04]  /*8d990*/  STL [R1+0x2608], R5 ;  /* 0x0026080501007387 */ /* 0x000fe80000100800 */
[----:B------:R2:W-:Y:S04]  /*8d9a0*/  LDGSTS.E [R66+0x20500], desc[UR12][R20.64], P3 ;  /* 0x2050000014427fae */ /* 0x0005e800099a100c */
[----:B-1----:R-:W3:Y:S04]  /*8d9b0*/  LDL.LU R6, [R1+0x27f0] ;  /* 0x0027f00001067983 */ /* 0x002ee80000300800 */
[----:B------:R1:W-:Y:S04]  /*8d9c0*/  STL [R1+0x2604], R8 ;  /* 0x0026040801007387 */ /* 0x0003e80000100800 */
[----:B------:R-:W4:Y:S01]  /*8d9d0*/  LDL.LU R4, [R1+0x27f8] ;  /* 0x0027f80001047983 */ /* 0x000f220000300800 */
[----:B--2---:R-:W-:-:S03]  /*8d9e0*/  MOV R21, R8 ;  /* 0x0000000800157202 */ /* 0x004fc60000000f00 */
[----:B-1----:R-:W2:Y:S01]  /*8d9f0*/  LDL.LU R8, [R1+0x27ec] ;  /* 0x0027ec0001087983 */ /* 0x002ea20000300800 */
[----:B------:R-:W-:-:S03]  /*8da00*/  IMAD.MOV.U32 R20, RZ, RZ, R5 ;  /* 0x000000ffff147224 */ /* 0x000fc600078e0005 */
[----:B------:R-:W2:Y:S01]  /*8da10*/  LDL.LU R5, [R1+0x27f4] ;  /* 0x0027f40001057983 */ /* 0x000ea20000300800 */
[----:B------:R-:W-:-:S03]  /*8da20*/  IADD3 R13, P4, PT, R13, UR17, RZ ;  /* 0x000000110d0d7c10 */ /* 0x000fc6000ff9e0ff */
[----:B------:R1:W-:Y:S01]  /*8da30*/  LDGSTS.E [R66+0x20580], desc[UR12][R20.64], P1 ;  /* 0x2058000014427fae */ /* 0x0003e200089a100c */
[----:B------:R-:W-:Y:S02]  /*8da40*/  IADD3 R11, P5, PT, R11, UR17, RZ ;  /* 0x000000110b0b7c10 */ /* 0x000fe4000ffbe0ff */
[----:B------:R-:W-:Y:S01]  /*8da50*/  IADD3.X R14, PT, PT, R14, UR7, RZ, P4, !PT ;  /* 0x000000070e0e7c10 */ /* 0x000fe2000a7fe4ff */
[----:B------:R1:W-:Y:S01]  /*8da60*/  STL [R1+0x26f0], R13 ;  /* 0x0026f00d01007387 */ /* 0x0003e20000100800 */
[----:B------:R-:W-:-:S03]  /*8da70*/  IADD3.X R12, PT, PT, R12, UR7, RZ, P5, !PT ;  /* 0x000000070c0c7c10 */ /* 0x000fc6000affe4ff */
[----:B------:R1:W-:Y:S02]  /*8da80*/  STL [R1+0x26ec], R14 ;  /* 0x0026ec0e01007387 */ /* 0x0003e40000100800 */
[----:B-1----:R-:W-:Y:S02]  /*8da90*/  IMAD.MOV.U32 R20, RZ, RZ, R13 ;  /* 0x000000ffff147224 */ /* 0x002fe400078e000d */
[----:B------:R1:W-:Y:S04]  /*8daa0*/  STL [R1+0x26f8], R11 ;  /* 0x0026f80b01007387 */ /* 0x0003e80000100800 */
        /* <DEDUP_REMOVED lines=9> */
[----:B------:R1:W-:Y:S02]  /*8db40*/  STL [R1+0x2700], R9 ;  /* 0x0027000901007387 */ /* 0x0003e40000100800 */
[----:B-1----:R-:W-:Y:S01]  /*8db50*/  IMAD.MOV.U32 R20, RZ, RZ, R11 ;  /* 0x000000ffff147224 */ /* 0x002fe200078e000b */
[----:B------:R-:W-:-:S05]  /*8db60*/  MOV R21, R12 ;  /* 0x0000000c00157202 */ /* 0x000fca0000000f00 */
[----:B------:R1:W-:Y:S02]  /*8db70*/  LDGSTS.E [R66+0x21480], desc[UR12][R20.64], P2 ;  /* 0x2148000014427fae */ /* 0x0003e400091a100c */
[----:B-1----:R-:W-:Y:S01]  /*8db80*/  IMAD.MOV.U32 R20, RZ, RZ, R9 ;  /* 0x000000ffff147224 */ /* 0x002fe200078e0009 */
[----:B------:R-:W-:-:S05]  /*8db90*/  IADD3.X R10, PT, PT, R10, UR7, RZ, P4, !PT ;  /* 0x000000070a0a7c10 */ /* 0x000fca000a7fe4ff */
[----:B------:R1:W-:Y:S01]  /*8dba0*/  STL [R1+0x26fc], R10 ;  /* 0x0026fc0a01007387 */ /* 0x0003e20000100800 */
[----:B------:R-:W-:-:S03]  /*8dbb0*/  IADD3.X R7, PT, PT, R7, UR7, RZ, P5, !PT ;  /* 0x0000000707077c10 */ /* 0x000fc6000affe4ff */
[----:B------:R-:W-:Y:S04]  /*8dbc0*/  STL [R1+0x2708], R3 ;  /* 0x0027080301007387 */ /* 0x000fe80000100800 */
[----:B------:R-:W2:Y:S04]  /*8dbd0*/  LDL.LU R11, [R1+0x28f0] ;  /* 0x0028f000010b7983 */ /* 0x000ea80000300800 */
[----:B------:R1:W-:Y:S01]  /*8dbe0*/  STL [R1+0x2704], R7 ;  /* 0x0027040701007387 */ /* 0x0003e20000100800 */
[----:B------:R-:W-:-:S03]  /*8dbf0*/  MOV R21, R10 ;  /* 0x0000000a00157202 */ /* 0x000fc60000000f00 */
[----:B------:R-:W2:Y:S04]  /*8dc00*/  LDL.LU R9, [R1+0x28f8] ;  /* 0x0028f80001097983 */ /* 0x000ea80000300800 */
[----:B------:R-:W2:Y:S04]  /*8dc10*/  LDL.LU R12, [R1+0x28ec] ;  /* 0x0028ec00010c7983 */ /* 0x000ea80000300800 */
[----:B-1----:R-:W2:Y:S04]  /*8dc20*/  LDL.LU R10, [R1+0x28f4] ;  /* 0x0028f400010a7983 */ /* 0x002ea80000300800 */
[----:B------:R1:W-:Y:S01]  /*8dc30*/  LDGSTS.E [R66+0x21500], desc[UR12][R20.64], P3 ;  /* 0x2150000014427fae */ /* 0x0003e200099a100c */
[----:B---3--:R-:W-:Y:S01]  /*8dc40*/  IADD3 R6, P4, PT, R6, UR17, RZ ;  /* 0x0000001106067c10 */ /* 0x008fe2000ff9e0ff */
[----:B-1----:R-:W-:Y:S01]  /*8dc50*/  IMAD.MOV.U32 R20, RZ, RZ, R3 ;  /* 0x000000ffff147224 */ /* 0x002fe200078e0003 */
[----:B------:R-:W-:-:S02]  /*8dc60*/  MOV R21, R7 ;  /* 0x0000000700157202 */ /* 0x000fc40000000f00 */
[----:B------:R-:W3:Y:S01]  /*8dc70*/  LDL.LU R7, [R1+0x2900] ;  /* 0x0029000001077983 */ /* 0x000ee20000300800 */
[----:B----4-:R-:W-:-:S03]  /*8dc80*/  IADD3 R4, P5, PT, R4, UR17, RZ ;  /* 0x0000001104047c10 */ /* 0x010fc6000ffbe0ff */
[----:B------:R-:W4:Y:S01]  /*8dc90*/  LDL.LU R3, [R1+0x2908] ;  /* 0x0029080001037983 */ /* 0x000f220000300800 */
[----:B--2---:R-:W-:-:S03]  /*8dca0*/  IADD3.X R8, PT, PT, R8, UR7, RZ, P4, !PT ;  /* 0x0000000708087c10 */ /* 0x004fc6000a7fe4ff */
[----:B------:R-:W-:Y:S04]  /*8dcb0*/  STL [R1+0x27f0], R6 ;  /* 0x0027f00601007387 */ /* 0x000fe80000100800 */
[----:B------:R1:W-:Y:S04]  /*8dcc0*/  LDGSTS.E [R66+0x21580], desc[UR12][R20.64], P1 ;  /* 0x2158000014427fae */ /* 0x0003e800089a100c */
[----:B------:R2:W-:Y:S04]  /*8dcd0*/  STL [R1+0x27ec], R8 ;  /* 0x0027ec0801007387 */ /* 0x0005e80000100800 */
[----:B------:R-:W-:Y:S01]  /*8dce0*/  STL [R1+0x27f8], R4 ;  /* 0x0027f80401007387 */ /* 0x000fe20000100800 */
[----:B-1----:R-:W-:-:S03]  /*8dcf0*/  MOV R21, R8 ;  /* 0x0000000800157202 */ /* 0x002fc60000000f00 */
[----:B--2---:R-:W2:Y:S01]  /*8dd00*/  LDL.LU R8, [R1+0x28fc] ;  /* 0x0028fc0001087983 */ /* 0x004ea20000300800 */
[----:B------:R-:W-:Y:S01]  /*8dd10*/  IADD3.X R5, PT, PT, R5, UR7, RZ, P5, !PT ;  /* 0x0000000705057c10 */ /* 0x000fe2000affe4ff */
[----:B------:R-:W-:-:S04]  /*8dd20*/  IMAD.MOV.U32 R20, RZ, RZ, R6 ;  /* 0x000000ffff147224 */ /* 0x000fc800078e0006 */
[----:B------:R1:W-:Y:S04]  /*8dd30*/  STL [R1+0x27f4], R5 ;  /* 0x0027f40501007387 */ /* 0x0003e80000100800 */
[----:B------:R-:W2:Y:S04]  /*8dd40*/  LDL.LU R6, [R1+0x2904] ;  /* 0x0029040001067983 */ /* 0x000ea80000300800 */
[----:B------:R1:W-:Y:S02]  /*8dd50*/  LDGSTS.E [R66+0x22400], desc[UR12][R20.64], P0 ;  /* 0x2240000014427fae */ /* 0x0003e400081a100c */
[----:B-1----:R-:W-:Y:S01]  /*8dd60*/  IMAD.MOV.U32 R20, RZ, RZ, R4 ;  /* 0x000000ffff147224 */ /* 0x002fe200078e0004 */
[----:B------:R-:W-:-:S02]  /*8dd70*/  MOV R21, R5 ;  /* 0x0000000500157202 */ /* 0x000fc40000000f00 */
[----:B------:R-:W2:Y:S01]  /*8dd80*/  LDL.LU.64 R4, [R1+0x1568] ;  /* 0x0015680001047983 */ /* 0x000ea20000300a00 */
        /* <DEDUP_REMOVED lines=8> */
[----:B------:R-:W2:Y:S04]  /*8de10*/  LDL.LU.64 R22, [R1+0x1560] ;  /* 0x0015600001167983 */ /* 0x000ea80000300a00 */
[----:B------:R1:W-:Y:S04]  /*8de20*/  STL [R1+0x2804], R14 ;  /* 0x0028040e01007387 */ /* 0x0003e80000100800 */
[----:B------:R-:W2:Y:S01]  /*8de30*/  LDL.LU.64 R18, [R1+0x1558] ;  /* 0x0015580001127983 */ /* 0x000ea20000300a00 */
[----:B-1----:R-:W-:Y:S01]  /*8de40*/  MOV R21, R16 ;  /* 0x0000001000157202 */ /* 0x002fe20000000f00 */
[----:B------:R-:W-:-:S02]  /*8de50*/  IMAD.MOV.U32 R20, RZ, RZ, R15 ;  /* 0x000000ffff147224 */ /* 0x000fc400078e000f */
[----:B------:R-:W2:Y:S04]  /*8de60*/  LDL.LU.64 R16, [R1+0x1550] ;  /* 0x0015500001107983 */ /* 0x000ea80000300a00 */
[----:B------:R1:W-:Y:S02]  /*8de70*/  LDGSTS.E [R66+0x22500], desc[UR12][R20.64], P3 ;  /* 0x2250000014427fae */ /* 0x0003e400099a100c */
[----:B-1----:R-:W-:Y:S01]  /*8de80*/  IMAD.MOV.U32 R20, RZ, RZ, R13 ;  /* 0x000000ffff147224 */ /* 0x002fe200078e000d */
[----:B------:R-:W-:Y:S02]  /*8de90*/  MOV R21, R14 ;  /* 0x0000000e00157202 */ /* 0x000fe40000000f00 */
[----:B------:R-:W2:Y:S04]  /*8dea0*/  LDL.LU.64 R14, [R1+0x1468] ;  /* 0x00146800010e7983 */ /* 0x000ea80000300a00 */
[----:B------:R1:W-:Y:S01]  /*8deb0*/  LDGSTS.E [R66+0x22580], desc[UR12][R20.64], P1 ;  /* 0x2258000014427fae */ /* 0x0003e200089a100c */
[----:B------:R-:W-:-:S02]  /*8dec0*/  IADD3 R11, P4, PT, R11, UR17, RZ ;  /* 0x000000110b0b7c10 */ /* 0x000fc4000ff9e0ff */
        /* <DEDUP_REMOVED lines=11> */
[----:B------:R-:W-:-:S03]  /*8df80*/  IADD3 R7, P4, PT, R7, UR17, RZ ;  /* 0x0000001107077c10 */ /* 0x000fc6000ff9e0ff */
[----:B------:R1:W-:Y:S01]  /*8df90*/  LDGSTS.E [R66+0x23400], desc[UR12][R20.64], P0 ;  /* 0x2340000014427fae */ /* 0x0003e200081a100c */
[----:B----4-:R-:W-:Y:S01]  /*8dfa0*/  IADD3 R3, P5, PT, R3, UR17, RZ ;  /* 0x0000001103037c10 */ /* 0x010fe2000ffbe0ff */
[----:B-1----:R-:W-:Y:S01]  /*8dfb0*/  IMAD.MOV.U32 R20, RZ, RZ, R9 ;  /* 0x000000ffff147224 */ /* 0x002fe200078e0009 */
[----:B------:R-:W-:Y:S02]  /*8dfc0*/  MOV R21, R10 ;  /* 0x0000000a00157202 */ /* 0x000fe40000000f00 */
[----:B------:R-:W4:Y:S04]  /*8dfd0*/  LDL.LU.64 R10, [R1+0x1450] ;  /* 0x00145000010a7983 */ /* 0x000f280000300a00 */
[----:B------:R-:W-:Y:S04]  /*8dfe0*/  STL [R1+0x2900], R7 ;  /* 0x0029000701007387 */ /* 0x000fe80000100800 */
[----:B------:R1:W-:Y:S01]  /*8dff0*/  LDGSTS.E [R66+0x23480], desc[UR12][R20.64], P2 ;  /* 0x2348000014427fae */ /* 0x0003e200091a100c */
[----:B--2---:R-:W-:-:S05]  /*8e000*/  IADD3.X R8, PT, PT, R8, UR7, RZ, P4, !PT ;  /* 0x0000000708087c10 */ /* 0x004fca000a7fe4ff */
[----:B------:R2:W-:Y:S04]  /*8e010*/  STL [R1+0x28fc], R8 ;  /* 0x0028fc0801007387 */ /* 0x0005e80000100800 */
[----:B------:R-:W-:Y:S01]  /*8e020*/  STL [R1+0x2908], R3 ;  /* 0x0029080301007387 */ /* 0x000fe20000100800 */
[----:B-1----:R-:W-:Y:S01]  /*8e030*/  MOV R21, R8 ;  /* 0x0000000800157202 */ /* 0x002fe20000000f00 */
[----:B------:R-:W-:Y:S02]  /*8e040*/  IMAD.MOV.U32 R20, RZ, RZ, R7 ;  /* 0x000000ffff147224 */ /* 0x000fe400078e0007 */
[----:B--2---:R-:W2:Y:S01]  /*8e050*/  LDL.LU.64 R8, [R1+0x1368] ;  /* 0x0013680001087983 */ /* 0x004ea20000300a00 */
[----:B------:R-:W-:-:S03]  /*8e060*/  IADD3.X R6, PT, PT, R6, UR7, RZ, P5, !PT ;  /* 0x0000000706067c10 */ /* 0x000fc6000affe4ff */
[----:B------:R1:W-:Y:S04]  /*8e070*/  LDGSTS.E [R66+0x23500], desc[UR12][R20.64], P3 ;  /* 0x2350000014427fae */ /* 0x0003e800099a100c */
[----:B------:R1:W-:Y:S01]  /*8e080*/  STL [R1+0x2904], R6 ;  /* 0x0029040601007387 */ /* 0x0003e20000100800 */
[----:B------:R-:W-:Y:S02]  /*8e090*/  IADD3 R199, P4, PT, R4, UR17, RZ ;  /* 0x0000001104c77c10 */ /* 0x000fe4000ff9e0ff */
[----:B-1----:R-:W-:Y:S02]  /*8e0a0*/  MOV R21, R6 ;  /* 0x0000000600157202 */ /* 0x002fe40000000f00 */
[----:B------:R-:W2:Y:S01]  /*8e0b0*/  LDL.LU.64 R6, [R1+0x1360] ;  /* 0x0013600001067983 */ /* 0x000ea20000300a00 */
[----:B------:R-:W-:-:S03]  /*8e0c0*/  IADD3.X R65, PT, PT, R5, UR7, RZ, P4, !PT ;  /* 0x0000000705417c10 */ /* 0x000fc6000a7fe4ff */
[----:B------:R-:W2:Y:S01]  /*8e0d0*/  LDL.LU.64 R4, [R1+0x1358] ;  /* 0x0013580001047983 */ /* 0x000ea20000300a00 */
[----:B------:R-:W-:-:S03]  /*8e0e0*/  IMAD.MOV.U32 R20, RZ, RZ, R3 ;  /* 0x000000ffff147224 */ /* 0x000fc600078e0003 */
[----:B------:R-:W2:Y:S04]  /*8e0f0*/  LDL.LU.64 R30, [R1+0x1350] ;  /* 0x00135000011e7983 */ /* 0x000ea80000300a00 */
[----:B------:R1:W-:Y:S01]  /*8e100*/  LDGSTS.E [R66+0x23580], desc[UR12][R20.64], P1 ;  /* 0x2358000014427fae */ /* 0x0003e200089a100c */
[----:B------:R-:W-:-:S04]  /*8e110*/  IADD3 R198, P4, PT, R22, UR17, RZ ;  /* 0x0000001116c67c10 */ /* 0x000fc8000ff9e0ff */
[----:B------:R-:W-:Y:S02]  /*8e120*/  IADD3.X R3, PT, PT, R23, UR7, RZ, P4, !PT ;  /* 0x0000000717037c10 */ /* 0x000fe4000a7fe4ff */
[----:B------:R-:W-:-:S04]  /*8e130*/  IADD3 R197, P4, PT, R18, UR17, RZ ;  /* 0x0000001112c57c10 */ /* 0x000fc8000ff9e0ff */
[----:B-1----:R-:W-:Y:S02]  /*8e140*/  IADD3.X R20, PT, PT, R19, UR7, RZ, P4, !PT ;  /* 0x0000000713147c10 */ /* 0x002fe4000a7fe4ff */
[----:B------:R-:W2:Y:S01]  /*8e150*/  LDL.LU.64 R18, [R1+0x1268] ;  /* 0x0012680001127983 */ /* 0x000ea20000300a00 */
[----:B------:R-:W-:-:S04]  /*8e160*/  IADD3 R196, P4, PT, R16, UR17, RZ ;  /* 0x0000001110c47c10 */ /* 0x000fc8000ff9e0ff */
[----:B------:R-:W-:Y:S02]  /*8e170*/  IADD3.X R21, PT, PT, R17, UR7, RZ, P4, !PT ;  /* 0x0000000711157c10 */ /* 0x000fe4000a7fe4ff */
[----:B------:R-:W2:Y:S04]  /*8e180*/  LDL.LU.64 R16, [R1+0x1260] ;  /* 0x0012600001107983 */ /* 0x000ea80000300a00 */
[----:B------:R-:W2:Y:S01]  /*8e190*/  LDL.LU.64 R32, [R1+0x1258] ;  /* 0x0012580001207983 */ /* 0x000ea20000300a00 */
[----:B------:R-:W-:-:S04]  /*8e1a0*/  IADD3 R195, P4, PT, R14, UR17, RZ ;  /* 0x000000110ec37c10 */ /* 0x000fc8000ff9e0ff */
[----:B------:R-:W-:Y:S02]  /*8e1b0*/  IADD3.X R22, PT, PT, R15, UR7, RZ, P4, !PT ;  /* 0x000000070f167c10 */ /* 0x000fe4000a7fe4ff */
[----:B------:R-:W2:Y:S01]  /*8e1c0*/  LDL.LU.64 R14, [R1+0x1250] ;  /* 0x00125000010e7983 */ /* 0x000ea20000300a00 */
[----:B---3--:R-:W-:-:S04]  /*8e1d0*/  IADD3 R194, P4, PT, R12, UR17, RZ ;  /* 0x000000110cc27c10 */ /* 0x008fc8000ff9e0ff */
[----:B------:R-:W-:Y:S02]  /*8e1e0*/  IADD3.X R23, PT, PT, R13, UR7, RZ, P4, !PT ;  /* 0x000000070d177c10 */ /* 0x000fe4000a7fe4ff */
[----:B------:R-:W3:Y:S01]  /*8e1f0*/  LDL.LU.64 R12, [R1+0x1168] ;  /* 0x00116800010c7983 */ /* 0x000ee20000300a00 */
[----:B------:R-:W-:-:S03]  /*8e200*/  IADD3 R193, P4, PT, R24, UR17, RZ ;  /* 0x0000001118c17c10 */ /* 0x000fc6000ff9e0ff */
[----:B------:R-:W3:Y:S01]  /*8e210*/  LDL.LU.64 R36, [R1+0x1160] ;  /* 0x0011600001247983 */ /* 0x000ee20000300a00 */
[----:B------:R-:W-:Y:S02]  /*8e220*/  IADD3.X R24, PT, PT, R25, UR7, RZ, P4, !PT ;  /* 0x0000000719187c10 */ /* 0x000fe4000a7fe4ff */
[----:B----4-:R-:W-:-:S04]  /*8e230*/  IADD3 R192, P4, PT, R10, UR17, RZ ;  /* 0x000000110ac07c10 */ /* 0x010fc8000ff9e0ff */
[----:B------:R-:W-:Y:S02]  /*8e240*/  IADD3.X R25, PT, PT, R11, UR7, RZ, P4, !PT ;  /* 0x000000070b197c10 */ /* 0x000fe4000a7fe4ff */
[----:B------:R-:W4:Y:S01]  /*8e250*/  LDL.LU.64 R10, [R1+0x1158] ;  /* 0x00115800010a7983 */ /* 0x000f220000300a00 */
[----:B--2---:R-:W-:-:S04]  /*8e260*/  IADD3 R191, P4, PT, R8, UR17, RZ ;  /* 0x0000001108bf7c10 */ /* 0x004fc8000ff9e0ff */
[----:B------:R-:W-:Y:S02]  /*8e270*/  IADD3.X R26, PT, PT, R9, UR7, RZ, P4, !PT ;  /* 0x00000007091a7c10 */ /* 0x000fe4000a7fe4ff */
[----:B------:R-:W2:Y:S04]  /*8e280*/  LDL.LU.64 R8, [R1+0x1150] ;  /* 0x0011500001087983 */ /* 0x000ea80000300a00 */
[----:B------:R-:W2:Y:S01]  /*8e290*/  LDL.LU.64 R38, [R1+0x1068] ;  /* 0x0010680001267983 */ /* 0x000ea20000300a00 */
[----:B------:R-:W-:-:S04]  /*8e2a0*/  IADD3 R190, P4, PT, R6, UR17, RZ ;  /* 0x0000001106be7c10 */ /* 0x000fc8000ff9e0ff */
[----:B------:R-:W-:Y:S02]  /*8e2b0*/  IADD3.X R27, PT, PT, R7, UR7, RZ, P4, !PT ;  /* 0x00000007071b7c10 */ /* 0x000fe4000a7fe4ff */
[----:B------:R-:W2:Y:S01]  /*8e2c0*/  LDL.LU.64 R6, [R1+0x1060] ;  /* 0x0010600001067983 */ /* 0x000ea20000300a00 */
[----:B------:R-:W-:-:S04]  /*8e2d0*/  IADD3 R189, P4, PT, R4, UR17, RZ ;  /* 0x0000001104bd7c10 */ /* 0x000fc8000ff9e0ff */
[----:B------:R-:W-:Y:S02]  /*8e2e0*/  IADD3.X R28, PT, PT, R5, UR7, RZ, P4, !PT ;  /* 0x00000007051c7c10 */ /* 0x000fe4000a7fe4ff */
[----:B------:R-:W2:Y:S01]  /*8e2f0*/  LDL.LU.64 R4, [R1+0x1058] ;  /* 0x0010580001047983 */ /* 0x000ea20000300a00 */
[----:B------:R-:W-:-:S03]  /*8e300*/  IADD3 R188, P4, PT, R30, UR17, RZ ;  /* 0x000000111ebc7c10 */ /* 0x000fc6000ff9e0ff */
[----:B------:R-:W2:Y:S01]  /*8e310*/  LDL.LU.64 R42, [R1+0x1050] ;  /* 0x00105000012a7983 */ /* 0x000ea20000300a00 */
[----:B------:R-:W-:Y:S02]  /*8e320*/  IADD3.X R29, PT, PT, R31, UR7, RZ, P4, !PT ;  /* 0x000000071f1d7c10 */ /* 0x000fe4000a7fe4ff */
[----:B------:R-:W-:-:S04]  /*8e330*/  IADD3 R187, P4, PT, R18, UR17, RZ ;  /* 0x0000001112bb7c10 */ /* 0x000fc8000ff9e0ff */
[----:B------:R-:W-:Y:S02]  /*8e340*/  IADD3.X R30, PT, PT, R19, UR7, RZ, P4, !PT ;  /* 0x00000007131e7c10 */ /* 0x000fe4000a7fe4ff */
[----:B------:R-:W2:Y:S01]  /*8e350*/  LDL.LU.64 R18, [R1+0xf68] ;  /* 0x000f680001127983 */ /* 0x000ea20000300a00 */
[----:B------:R-:W-:-:S04]  /*8e360*/  IADD3 R186, P4, PT, R16, UR17, RZ ;  /* 0x0000001110ba7c10 */ /* 0x000fc8000ff9e0ff */
[----:B------:R-:W-:Y:S02]  /*8e370*/  IADD3.X R31, PT, PT, R17, UR7, RZ, P4, !PT ;  /* 0x00000007111f7c10 */ /* 0x000fe4000a7fe4ff */
[----:B------:R-:W-:Y:S01]  /*8e380*/  IADD3 R185, P4, PT, R32, UR17, RZ ;  /* 0x0000001120b97c10 */ /* 0x000fe2000ff9e0ff */
[----:B------:R-:W2:Y:S03]  /*8e390*/  LDL.LU.64 R16, [R1+0xf60] ;  /* 0x000f600001107983 */ /* 0x000ea60000300a00 */
[----:B------:R-:W-:Y:S02]  /*8e3a0*/  IADD3.X R32, PT, PT, R33, UR7, RZ, P4, !PT ;  /* 0x0000000721207c10 */ /* 0x000fe4000a7fe4ff */
[----:B------:R-:W-:-:S04]  /*8e3b0*/  IADD3 R184, P4, PT, R14, UR17, RZ ;  /* 0x000000110eb87c10 */ /* 0x000fc8000ff9e0ff */
[----:B------:R-:W-:Y:S02]  /*8e3c0*/  IADD3.X R33, PT, PT, R15, UR7, RZ, P4, !PT ;  /* 0x000000070f217c10 */ /* 0x000fe4000a7fe4ff */
[----:B------:R-:W2:Y:S01]  /*8e3d0*/  LDL.LU.64 R14, [R1+0xf58] ;  /* 0x000f5800010e7983 */ /* 0x000ea20000300a00 */
[----:B---3--:R-:W-:-:S04]  /*8e3e0*/  IADD3 R183, P4, PT, R12, UR17, RZ ;  /* 0x000000110cb77c10 */ /* 0x008fc8000ff9e0ff */
[----:B------:R-:W-:Y:S02]  /*8e3f0*/  IADD3.X R34, PT, PT, R13, UR7, RZ, P4, !PT ;  /* 0x000000070d227c10 */ /* 0x000fe4000a7fe4ff */
[----:B------:R-:W-:Y:S01]  /*8e400*/  IADD3 R182, P4, PT, R36, UR17, RZ ;  /* 0x0000001124b67c10 */ /* 0x000fe2000ff9e0ff */
[----:B------:R-:W3:Y:S03]  /*8e410*/  LDL.LU.64 R12, [R1+0xf50] ;  /* 0x000f5000010c7983 */ /* 0x000ee60000300a00 */
[----:B------:R-:W-:Y:S02]  /*8e420*/  IADD3.X R35, PT, PT, R37, UR7, RZ, P4, !PT ;  /* 0x0000000725237c10 */ /* 0x000fe4000a7fe4ff */
[----:B----4-:R-:W-:-:S04]  /*8e430*/  IADD3 R181, P4, PT, R10, UR17, RZ ;  /* 0x000000110ab57c10 */ /* 0x010fc8000ff9e0ff */
[----:B------:R-:W-:Y:S02]  /*8e440*/  IADD3.X R36, PT, PT, R11, UR7, RZ, P4, !PT ;  /* 0x000000070b247c10 */ /* 0x000fe4000a7fe4ff */
[----:B------:R-:W4:Y:S01]  /*8e450*/  LDL.LU.64 R10, [R1+0xe00] ;  /* 0x000e0000010a7983 */ /* 0x000f220000300a00 */
[----:B--2---:R-:W-:-:S04]  /*8e460*/  IADD3 R180, P4, PT, R8, UR17, RZ ;  /* 0x0000001108b47c10 */ /* 0x004fc8000ff9e0ff */
[----:B------:R-:W-:Y:S02]  /*8e470*/  IADD3.X R37, PT, PT, R9, UR7, RZ, P4, !PT ;  /* 0x0000000709257c10 */ /* 0x000fe4000a7fe4ff */
[----:B------:R-:W-:Y:S01]  /*8e480*/  IADD3 R179, P4, PT, R38, UR17, RZ ;  /* 0x0000001126b37c10 */ /* 0x000fe2000ff9e0ff */
[----:B------:R-:W2:Y:S03]  /*8e490*/  LDL.LU.64 R8, [R1+0xdf8] ;  /* 0x000df80001087983 */ /* 0x000ea60000300a00 */
[----:B------:R-:W-:Y:S02]  /*8e4a0*/  IADD3.X R38, PT, PT, R39, UR7, RZ, P4, !PT ;  /* 0x0000000727267c10 */ /* 0x000fe4000a7fe4ff */
[----:B------:R-:W-:-:S04]  /*8e4b0*/  IADD3 R178, P4, PT, R6, UR17, RZ ;  /* 0x0000001106b27c10 */ /* 0x000fc8000ff9e0ff */
[----:B------:R-:W-:Y:S02]  /*8e4c0*/  IADD3.X R39, PT, PT, R7, UR7, RZ, P4, !PT ;  /* 0x0000000707277c10 */ /* 0x000fe4000a7fe4ff */
[----:B------:R-:W2:Y:S01]  /*8e4d0*/  LDL.LU.64 R6, [R1+0xdf0] ;  /* 0x000df00001067983 */ /* 0x000ea20000300a00 */
[----:B------:R-:W-:-:S04]  /*8e4e0*/  IADD3 R177, P4, PT, R4, UR17, RZ ;  /* 0x0000001104b17c10 */ /* 0x000fc8000ff9e0ff */
[----:B------:R-:W-:Y:S02]  /*8e4f0*/  IADD3.X R40, PT, PT, R5, UR7, RZ, P4, !PT ;  /* 0x0000000705287c10 */ /* 0x000fe4000a7fe4ff */
[----:B------:R-:W2:Y:S04]  /*8e500*/  LDL.LU.64 R4, [R1+0xde8] ;  /* 0x000de80001047983 */ /* 0x000ea80000300a00 */
[----:B------:R-:W2:Y:S04]  /*8e510*/  LDL.LU.64 R50, [R1+0xde0] ;  /* 0x000de00001327983 */ /* 0x000ea80000300a00 */
[----:B------:R-:W2:Y:S04]  /*8e520*/  LDL.LU.64 R68, [R1+0xdd8] ;  /* 0x000dd80001447983 */ /* 0x000ea80000300a00 */
[----:B------:R-:W2:Y:S04]  /*8e530*/  LDL.LU.64 R52, [R1+0xdd0] ;  /* 0x000dd00001347983 */ /* 0x000ea80000300a00 */
[----:B------:R-:W2:Y:S04]  /*8e540*/  LDL.LU.64 R62, [R1+0xdc8] ;  /* 0x000dc800013e7983 */ /* 0x000ea80000300a00 */
[----:B------:R-:W2:Y:S04]  /*8e550*/  LDL.LU.64 R54, [R1+0xdc0] ;  /* 0x000dc00001367983 */ /* 0x000ea80000300a00 */
[----:B------:R-:W2:Y:S01]  /*8e560*/  LDL.LU.64 R60, [R1+0xdb8] ;  /* 0x000db800013c7983 */ /* 0x000ea20000300a00 */
[----:B------:R-:W-:-:S03]  /*8e570*/  IADD3 R176, P4, PT, R42, UR17, RZ ;  /* 0x000000112ab07c10 */ /* 0x000fc6000ff9e0ff */
[----:B------:R-:W2:Y:S01]  /*8e580*/  LDL.LU.64 R56, [R1+0xdb0] ;  /* 0x000db00001387983 */ /* 0x000ea20000300a00 */
[----:B------:R-:W-:Y:S02]  /*8e590*/  IADD3.X R41, PT, PT, R43, UR7, RZ, P4, !PT ;  /* 0x000000072b297c10 */ /* 0x000fe4000a7fe4ff */
[----:B------:R-:W-:Y:S01]  /*8e5a0*/  IADD3 R163, P4, PT, R18, UR17, RZ ;  /* 0x0000001112a37c10 */ /* 0x000fe2000ff9e0ff */
[----:B------:R-:W2:Y:S03]  /*8e5b0*/  LDL.LU.64 R58, [R1+0xda8] ;  /* 0x000da800013a7983 */ /* 0x000ea60000300a00 */
[----:B------:R-:W-:Y:S02]  /*8e5c0*/  IADD3.X R42, PT, PT, R19, UR7, RZ, P4, !PT ;  /* 0x00000007132a7c10 */ /* 0x000fe4000a7fe4ff */
[----:B------:R-:W-:Y:S01]  /*8e5d0*/  IADD3 R162, P4, PT, R16, UR17, RZ ;  /* 0x0000001110a27c10 */ /* 0x000fe2000ff9e0ff */
[----:B------:R-:W2:Y:S03]  /*8e5e0*/  LDL.LU.64 R18, [R1+0xda0] ;  /* 0x000da00001127983 */ /* 0x000ea60000300a00 */
[----:B------:R-:W-:-:S02]  /*8e5f0*/  IADD3.X R43, PT, PT, R17, UR7, RZ, P4, !PT ;  /* 0x00000007112b7c10 */ /* 0x000fc4000a7fe4ff */
[----:B------:R-:W-:Y:S01]  /*8e600*/  IADD3 R161, P4, PT, R14, UR17, RZ ;  /* 0x000000110ea17c10 */ /* 0x000fe2000ff9e0ff */
[----:B------:R-:W2:Y:S03]  /*8e610*/  LDL.LU.64 R16, [R1+0xd98] ;  /* 0x000d980001107983 */ /* 0x000ea60000300a00 */
[----:B------:R-:W-:Y:S02]  /*8e620*/  IADD3.X R44, PT, PT, R15, UR7, RZ, P4, !PT ;  /* 0x000000070f2c7c10 */ /* 0x000fe4000a7fe4ff */
[----:B------:R-:W2:Y:S01]  /*8e630*/  LDL.LU.64 R14, [R1+0xd90] ;  /* 0x000d9000010e7983 */ /* 0x000ea20000300a00 */
[----:B---3--:R-:W-:-:S04]  /*8e640*/  IADD3 R160, P4, PT, R12, UR17, RZ ;  /* 0x000000110ca07c10 */ /* 0x008fc8000ff9e0ff */
[----:B------:R-:W-:Y:S02]  /*8e650*/  IADD3.X R45, PT, PT, R13, UR7, RZ, P4, !PT ;  /* 0x000000070d2d7c10 */ /* 0x000fe4000a7fe4ff */
[----:B------:R-:W3:Y:S01]  /*8e660*/  LDL.LU.64 R12, [R1+0xd88] ;  /* 0x000d8800010c7983 */ /* 0x000ee20000300a00 */
[----:B----4-:R-:W-:-:S04]  /*8e670*/  IADD3 R159, P4, PT, R10, UR17, RZ ;  /* 0x000000110a9f7c10 */ /* 0x010fc8000ff9e0ff */
[----:B------:R-:W-:Y:S02]  /*8e680*/  IADD3.X R46, PT, PT, R11, UR7, RZ, P4, !PT ;  /* 0x000000070b2e7c10 */ /* 0x000fe4000a7fe4ff */
[----:B------:R-:W4:Y:S01]  /*8e690*/  LDL.LU.64 R10, [R1+0xd80] ;  /* 0x000d8000010a7983 */ /* 0x000f220000300a00 */
[----:B--2---:R-:W-:-:S04]  /*8e6a0*/  IADD3 R158, P4, PT, R8, UR17, RZ ;  /* 0x00000011089e7c10 */ /* 0x004fc8000ff9e0ff */
[----:B------:R-:W-:Y:S02]  /*8e6b0*/  IADD3.X R47, PT, PT, R9, UR7, RZ, P4, !PT ;  /* 0x00000007092f7c10 */ /* 0x000fe4000a7fe4ff */
[----:B------:R-:W2:Y:S01]  /*8e6c0*/  LDL.LU.64 R8, [R1+0xd78] ;  /* 0x000d780001087983 */ /* 0x000ea20000300a00 */
[----:B------:R-:W-:-:S04]  /*8e6d0*/  IADD3 R157, P4, PT, R6, UR17, RZ ;  /* 0x00000011069d7c10 */ /* 0x000fc8000ff9e0ff */
[----:B------:R-:W-:Y:S02]  /*8e6e0*/  IADD3.X R48, PT, PT, R7, UR7, RZ, P4, !PT ;  /* 0x0000000707307c10 */ /* 0x000fe4000a7fe4ff */
[----:B------:R-:W2:Y:S01]  /*8e6f0*/  LDL.LU.64 R6, [R1+0xd70] ;  /* 0x000d700001067983 */ /* 0x000ea20000300a00 */
[----:B------:R-:W-:-:S04]  /*8e700*/  IADD3 R156, P4, PT, R4, UR17, RZ ;  /* 0x00000011049c7c10 */ /* 0x000fc8000ff9e0ff */
[----:B------:R-:W-:Y:S02]  /*8e710*/  IADD3.X R49, PT, PT, R5, UR7, RZ, P4, !PT ;  /* 0x0000000705317c10 */ /* 0x000fe4000a7fe4ff */
[----:B------:R-:W2:Y:S01]  /*8e720*/  LDL.LU.64 R4, [R1+0xd68] ;  /* 0x000d680001047983 */ /* 0x000ea20000300a00 */
        /* <DEDUP_REMOVED lines=93> */
[----:B---3--:R-:W-:-:S04]  /*8ed00*/  IADD3 R88, P4, PT, R12, UR17, RZ ;  /* 0x000000110c587c10 */ /* 0x008fc8000ff9e0ff */
[----:B------:R-:W-:Y:S02]  /*8ed10*/  IADD3.X R61, PT, PT, R13, UR7, RZ, P4, !PT ;  /* 0x000000070d3d7c10 */ /* 0x000fe4000a7fe4ff */
[----:B----4-:R-:W-:-:S04]  /*8ed20*/  IADD3 R79, P4, PT, R10, UR17, RZ ;  /* 0x000000110a4f7c10 */ /* 0x010fc8000ff9e0ff */
[----:B------:R-:W-:Y:S02]  /*8ed30*/  IADD3.X R62, PT, PT, R11, UR7, RZ, P4, !PT ;  /* 0x000000070b3e7c10 */ /* 0x000fe4000a7fe4ff */
[----:B--2---:R-:W-:-:S04]  /*8ed40*/  IADD3 R78, P4, PT, R8, UR17, RZ ;  /* 0x00000011084e7c10 */ /* 0x004fc8000ff9e0ff */
[----:B------:R-:W-:Y:S02]  /*8ed50*/  IADD3.X R63, PT, PT, R9, UR7, RZ, P4, !PT ;  /* 0x00000007093f7c10 */ /* 0x000fe4000a7fe4ff */
        /* <DEDUP_REMOVED lines=9> */
[----:B------:R-:W-:-:S03]  /*8edf0*/  MOV R198, R195 ;  /* 0x000000c300c67202 */ /* 0x000fc60000000f00 */
        /* <DEDUP_REMOVED lines=14> */
[----:B------:R-:W-:Y:S01]  /*8eee0*/  STL.64 [R1+0x1268], R216 ;  /* 0x001268d801007387 */ /* 0x000fe20000100a00 */
[----:B------:R-:W-:Y:S01]  /*8eef0*/  MOV R196, R6 ;  /* 0x0000000600c47202 */ /* 0x000fe20000000f00 */
[----:B------:R-:W-:Y:S02]  /*8ef00*/  IMAD.MOV.U32 R197, RZ, RZ, R7 ;  /* 0x000000ffffc57224 */ /* 0x000fe400078e0007 */
[----:B------:R-:W-:Y:S04]  /*8ef10*/  STL.64 [R1+0x1260], R214 ;  /* 0x001260d601007387 */ /* 0x000fe80000100a00 */
        /* <DEDUP_REMOVED lines=8> */
[----:B------:R-:W-:Y:S01]  /*8efa0*/  LDGSTS.E [R66+0x24480], desc[UR12][R196.64], P2 ;  /* 0x24480000c4427fae */ /* 0x000fe200091a100c */
[----:B-1----:R-:W-:-:S03]  /*8efb0*/  MOV R6, R158 ;  /* 0x0000009e00067202 */ /* 0x002fc60000000f00 */
[----:B------:R-:W-:Y:S01]  /*8efc0*/  STL.64 [R1+0x1060], R116 ;  /* 0x0010607401007387 */ /* 0x000fe20000100a00 */
[----:B------:R-:W-:-:S03]  /*8efd0*/  IMAD.MOV.U32 R7, RZ, RZ, R47 ;  /* 0x000000ffff077224 */ /* 0x000fc600078e002f */
[----:B------:R-:W-:Y:S04]  /*8efe0*/  LDGSTS.E [R66+0x24500], desc[UR12][R122.64], P3 ;  /* 0x245000007a427fae */ /* 0x000fe800099a100c */
[----:B------:R-:W-:Y:S04]  /*8eff0*/  STL.64 [R1+0x1058], R114 ;  /* 0x0010587201007387 */ /* 0x000fe80000100a00 */
[----:B------:R-:W-:Y:S04]  /*8f000*/  LDGSTS.E [R66+0x24580], desc[UR12][R20.64], P1 ;  /* 0x2458000014427fae */ /* 0x000fe800089a100c */
[----:B------:R-:W-:Y:S04]  /*8f010*/  STL.64 [R1+0x1050], R112 ;  /* 0x0010507001007387 */ /* 0x000fe80000100a00 */
[----:B------:R-:W-:Y:S01]  /*8f020*/  LDGSTS.E [R66+0x25400], desc[UR12][R198.64], P0 ;  /* 0x25400000c6427fae */ /* 0x000fe200081a100c */
[----:B------:R-:W-:-:S03]  /*8f030*/  MOV R10, R151 ;  /* 0x00000097000a7202 */ /* 0x000fc60000000f00 */
[----:B------:R-:W-:Y:S01]  /*8f040*/  STL.64 [R1+0xf68], R110 ;  /* 0x000f686e01007387 */ /* 0x000fe20000100a00 */
[----:B------:R-:W-:-:S03]  /*8f050*/  IMAD.MOV.U32 R11, RZ, RZ, R50 ;  /* 0x000000ffff0b7224 */ /* 0x000fc600078e0032 */
        /* <DEDUP_REMOVED lines=8> */
[----:B------:R-:W-:Y:S01]  /*8f0e0*/  LDGSTS.E [R66+0x26480], desc[UR12][R238.64], P2 ;  /* 0x26480000ee427fae */ /* 0x000fe200091a100c */
[----:B------:R-:W-:-:S03]  /*8f0f0*/  MOV R4, R106 ;  /* 0x0000006a00047202 */ /* 0x000fc60000000f00 */
[----:B------:R1:W-:Y:S01]  /*8f100*/  STL.64 [R1+0xdf8], R6 ;  /* 0x000df80601007387 */ /* 0x0003e20000100a00 */
[----:B------:R-:W-:-:S03]  /*8f110*/  IMAD.MOV.U32 R5, RZ, RZ, R55 ;  /* 0x000000ffff057224 */ /* 0x000fc600078e0037 */
[----:B------:R-:W-:Y:S04]  /*8f120*/  LDGSTS.E [R66+0x26500], desc[UR12][R236.64], P3 ;  /* 0x26500000ec427fae */ /* 0x000fe800099a100c */
[----:B------:R-:W-:Y:S04]  /*8f130*/  STL.64 [R1+0xdf0], R98 ;  /* 0x000df06201007387 */ /* 0x000fe80000100a00 */
[----:B------:R-:W-:Y:S01]  /*8f140*/  LDGSTS.E [R66+0x26580], desc[UR12][R218.64], P1 ;  /* 0x26580000da427fae */ /* 0x000fe200089a100c */
[----:B------:R-:W-:-:S03]  /*8f150*/  MOV R8, R104 ;  /* 0x0000006800087202 */ /* 0x000fc60000000f00 */
[----:B------:R-:W-:Y:S01]  /*8f160*/  STL.64 [R1+0xde8], R96 ;  /* 0x000de86001007387 */ /* 0x000fe20000100a00 */
[----:B------:R-:W-:-:S03]  /*8f170*/  IMAD.MOV.U32 R9, RZ, RZ, R57 ;  /* 0x000000ffff097224 */ /* 0x000fc600078e0039 */
[----:B------:R-:W-:Y:S04]  /*8f180*/  LDGSTS.E [R66+0x27400], desc[UR12][R216.64], P0 ;  /* 0x27400000d8427fae */ /* 0x000fe800081a100c */
[----:B------:R3:W-:Y:S04]  /*8f190*/  STL.64 [R1+0xde0], R10 ;  /* 0x000de00a01007387 */ /* 0x0007e80000100a00 */
[----:B------:R-:W-:Y:S04]  /*8f1a0*/  LDGSTS.E [R66+0x27480], desc[UR12][R214.64], P2 ;  /* 0x27480000d6427fae */ /* 0x000fe800091a100c */
[----:B------:R-:W-:Y:S04]  /*8f1b0*/  STL.64 [R1+0xdd8], R94 ;  /* 0x000dd85e01007387 */ /* 0x000fe80000100a00 */
[----:B------:R-:W-:Y:S04]  /*8f1c0*/  LDGSTS.E [R66+0x27500], desc[UR12][R212.64], P3 ;  /* 0x27500000d4427fae */ /* 0x000fe800099a100c */
[----:B------:R4:W-:Y:S04]  /*8f1d0*/  STL.64 [R1+0xdd0], R16 ;  /* 0x000dd01001007387 */ /* 0x0009e80000100a00 */
[----:B------:R-:W-:Y:S01]  /*8f1e0*/  LDGSTS.E [R66+0x27580], desc[UR12][R210.64], P1 ;  /* 0x27580000d2427fae */ /* 0x000fe200089a100c */
[----:B------:R-:W-:-:S03]  /*8f1f0*/  MOV R72, R88 ;  /* 0x0000005800487202 */ /* 0x000fc60000000f00 */
[----:B------:R-:W-:Y:S01]  /*8f200*/  STL.64 [R1+0xdc8], R92 ;  /* 0x000dc85c01007387 */ /* 0x000fe20000100a00 */
[----:B------:R-:W-:-:S03]  /*8f210*/  IMAD.MOV.U32 R73, RZ, RZ, R61 ;  /* 0x000000ffff497224 */ /* 0x000fc600078e003d */
[----:B------:R-:W-:Y:S01]  /*8f220*/  LDGSTS.E [R66+0x28400], desc[UR12][R208.64], P0 ;  /* 0x28400000d0427fae */ /* 0x000fe200081a100c */
[----:B------:R-:W-:-:S03]  /*8f230*/  MOV R70, R79 ;  /* 0x0000004f00467202 */ /* 0x000fc60000000f00 */
[----:B------:R-:W-:Y:S01]  /*8f240*/  STL.64 [R1+0xdc0], R86 ;  /* 0x000dc05601007387 */ /* 0x000fe20000100a00 */
[----:B------:R-:W-:-:S03]  /*8f250*/  IMAD.MOV.U32 R71, RZ, RZ, R62 ;  /* 0x000000ffff477224 */ /* 0x000fc600078e003e */
[----:B------:R-:W-:Y:S01]  /*8f260*/  LDGSTS.E [R66+0x28480], desc[UR12][R206.64], P2 ;  /* 0x28480000ce427fae */ /* 0x000fe200091a100c */
[----:B------:R-:W-:-:S03]  /*8f270*/  MOV R12, R78 ;  /* 0x0000004e000c7202 */ /* 0x000fc60000000f00 */
[----:B------:R1:W-:Y:S01]  /*8f280*/  STL.64 [R1+0xdb8], R4 ;  /* 0x000db80401007387 */ /* 0x0003e20000100a00 */
[----:B------:R-:W-:-:S03]  /*8f290*/  IMAD.MOV.U32 R13, RZ, RZ, R63 ;  /* 0x000000ffff0d7224 */ /* 0x000fc600078e003f */
[----:B------:R-:W-:Y:S01]  /*8f2a0*/  LDGSTS.E [R66+0x28500], desc[UR12][R204.64], P3 ;  /* 0x28500000cc427fae */ /* 0x000fe200099a100c */
[----:B------:R-:W-:-:S03]  /*8f2b0*/  MOV R68, R77 ;  /* 0x0000004d00447202 */ /* 0x000fc60000000f00 */
[----:B------:R-:W-:Y:S01]  /*8f2c0*/  STL.64 [R1+0xdb0], R84 ;  /* 0x000db05401007387 */ /* 0x000fe20000100a00 */
[----:B------:R-:W-:-:S03]  /*8f2d0*/  IMAD.MOV.U32 R69, RZ, RZ, R64 ;  /* 0x000000ffff457224 */ /* 0x000fc600078e0040 */
[----:B------:R-:W-:Y:S04]  /*8f2e0*/  LDGSTS.E [R66+0x28580], desc[UR12][R120.64], P1 ;  /* 0x2858000078427fae */ /* 0x000fe800089a100c */
[----:B------:R1:W-:Y:S04]  /*8f2f0*/  STL.64 [R1+0xda8], R8 ;  /* 0x000da80801007387 */ /* 0x0003e80000100a00 */
        /* <DEDUP_REMOVED lines=17> */
[----:B--2---:R-:W5:Y:S04]  /*8f410*/  LDL.LU.64 R122, [R1+0x3298] ;  /* 0x00329800017a7983 */ /* 0x004f680000300a00 */
[----:B------:R-:W-:Y:S04]  /*8f420*/  LDGSTS.E [R66+0x2b400], desc[UR12][R14.64], P0 ;  /* 0x2b4000000e427fae */ /* 0x000fe800081a100c */
[----:B------:R-:W-:Y:S04]  /*8f430*/  STL.64 [R1+0xd68], R18 ;  /* 0x000d681201007387 */ /* 0x000fe80000100a00 */
[----:B------:R2:W-:Y:S04]  /*8f440*/  LDGSTS.E [R66+0x2b480], desc[UR12][R6.64], P2 ;  /* 0x2b48000006427fae */ /* 0x0005e800091a100c */
[----:B------:R-:W-:Y:S04]  /*8f450*/  LDGSTS.E [R66+0x2b500], desc[UR12][R98.64], P3 ;  /* 0x2b50000062427fae */ /* 0x000fe800099a100c */
[----:B------:R-:W-:Y:S04]  /*8f460*/  LDGSTS.E [R66+0x2b580], desc[UR12][R96.64], P1 ;  /* 0x2b58000060427fae */ /* 0x000fe800089a100c */
[----:B-1----:R-:W2:Y:S04]  /*8f470*/  LDL.LU R7, [R1+0x2610] ;  /* 0x0026100001077983 */ /* 0x002ea80000300800 */
[----:B------:R-:W2:Y:S04]  /*8f480*/  LDL.LU R15, [R1+0x2618] ;  /* 0x00261800010f7983 */ /* 0x000ea80000300800 */
[----:B------:R1:W-:Y:S04]  /*8f490*/  LDGSTS.E [R66+0x2c400], desc[UR12][R10.64], P0 ;  /* 0x2c4000000a427fae */ /* 0x0003e800081a100c */
[----:B------:R-:W-:Y:S04]  /*8f4a0*/  LDGSTS.E [R66+0x2c480], desc[UR12][R94.64], P2 ;  /* 0x2c4800005e427fae */ /* 0x000fe800091a100c */
[----:B------:R1:W-:Y:S04]  /*8f4b0*/  LDGSTS.E [R66+0x2c500], desc[UR12][R16.64], P3 ;  /* 0x2c50000010427fae */ /* 0x0003e800099a100c */
[----:B---3--:R-:W1:Y:S04]  /*8f4c0*/  LDL.LU R10, [R1+0x260c] ;  /* 0x00260c00010a7983 */ /* 0x008e680000300800 */
[----:B------:R-:W-:Y:S04]  /*8f4d0*/  LDGSTS.E [R66+0x2c580], desc[UR12][R92.64], P1 ;  /* 0x2c5800005c427fae */ /* 0x000fe800089a100c */
[----:B----4-:R-:W3:Y:S04]  /*8f4e0*/  LDL.LU R16, [R1+0x2614] ;  /* 0x0026140001107983 */ /* 0x010ee80000300800 */
        /* <DEDUP_REMOVED lines=14> */
[----:B------:R-:W-:-:S03]  /*8f5d0*/  LOP3.LUT R65, R203, 0x30, RZ, 0x3c, !PT ;  /* 0x00000030cb417812 */ /* 0x000fc600078e3cff */
[----:B------:R-:W-:Y:S04]  /*8f5e0*/  LDGSTS.E [R66+0x2f500], desc[UR12][R68.64], P3 ;  /* 0x2f50000044427fae */ /* 0x000fe800099a100c */
[----:B------:R-:W4:Y:S04]  /*8f5f0*/  LDL.LU R13, [R1+0x2710] ;  /* 0x00271000010d7983 */ /* 0x000f280000300800 */
[----:B------:R-:W4:Y:S04]  /*8f600*/  LDL.LU R11, [R1+0x2718] ;  /* 0x00271800010b7983 */ /* 0x000f280000300800 */
[----:B------:R-:W4:Y:S04]  /*8f610*/  LDL.LU R14, [R1+0x270c] ;  /* 0x00270c00010e7983 */ /* 0x000f280000300800 */
[----:B------:R-:W4:Y:S04]  /*8f620*/  LDL.LU R12, [R1+0x2714] ;  /* 0x00271400010c7983 */ /* 0x000f280000300800 */
[----:B------:R-:W4:Y:S04]  /*8f630*/  LDL.LU R9, [R1+0x2720] ;  /* 0x0027200001097983 */ /* 0x000f280000300800 */
[----:B------:R-:W4:Y:S01]  /*8f640*/  LDL.LU R3, [R1+0x2728] ;  /* 0x0027280001037983 */ /* 0x000f220000300800 */
[----:B------:R-:W-:-:S03]  /*8f650*/  IADD3 R65, PT, PT, R65, UR15, RZ ;  /* 0x0000000f41417c10 */ /* 0x000fc6000fffe0ff */
[----:B------:R-:W-:Y:S01]  /*8f660*/  LDGSTS.E [R66+0x2f580], desc[UR12][R18.64], P1 ;  /* 0x2f58000012427fae */ /* 0x000fe200089a100c */
[----:B--2---:R-:W-:Y:S02]  /*8f670*/  IADD3 R7, P4, PT, R7, UR17, RZ ;  /* 0x0000001107077c10 */ /* 0x004fe4000ff9e0ff */
[----:B------:R-:W-:-:S03]  /*8f680*/  IADD3 R15, P5, PT, R15, UR17, RZ ;  /* 0x000000110f0f7c10 */ /* 0x000fc6000ffbe0ff */
[----:B------:R-:W-:Y:S01]  /*8f690*/  STL [R1+0x2610], R7 ;  /* 0x0026100701007387 */ /* 0x000fe20000100800 */
[----:B------:R-:W-:-:S03]  /*8f6a0*/  IMAD.MOV.U32 R20, RZ, RZ, R7 ;  /* 0x000000ffff147224 */ /* 0x000fc600078e0007 */
[----:B------:R-:W-:Y:S01]  /*8f6b0*/  STL [R1+0x2618], R15 ;  /* 0x0026180f01007387 */ /* 0x000fe20000100800 */
[----:B-1----:R-:W-:-:S04]  /*8f6c0*/  IADD3.X R10, PT, PT, R10, UR7, RZ, P4, !PT ;  /* 0x000000070a0a7c10 */ /* 0x002fc8000a7fe4ff */
[----:B------:R-:W-:Y:S01]  /*8f6d0*/  MOV R21, R10 ;  /* 0x0000000a00157202 */ /* 0x000fe20000000f00 */
[----:B------:R1:W-:Y:S01]  /*8f6e0*/  STL [R1+0x260c], R10 ;  /* 0x00260c0a01007387 */ /* 0x0003e20000100800 */
[----:B---3--:R-:W-:-:S03]  /*8f6f0*/  IADD3.X R16, PT, PT, R16, UR7, RZ, P5, !PT ;  /* 0x0000000710107c10 */ /* 0x008fc6000affe4ff */
[----:B------:R2:W-:Y:S04]  /*8f700*/  LDGSTS.E [R65+0x20600], desc[UR12][R20.64], P0 ;  /* 0x2060000014417fae */ /* 0x0005e800081a100c */
[----:B-1----:R-:W3:Y:S04]  /*8f710*/  LDL.LU R10, [R1+0x271c] ;  /* 0x00271c00010a7983 */ /* 0x002ee80000300800 */
[----:B------:R-:W3:Y:S01]  /*8f720*/  LDL.LU R7, [R1+0x2724] ;  /* 0x0027240001077983 */ /* 0x000ee20000300800 */
[----:B--2---:R-:W-:Y:S01]  /*8f730*/  IMAD.MOV.U32 R20, RZ, RZ, R15 ;  /* 0x000000ffff147224 */ /* 0x004fe200078e000f */
[----:B------:R-:W-:-:S02]  /*8f740*/  MOV R21, R16 ;  /* 0x0000001000157202 */ /* 0x000fc40000000f00 */
[----:B----4-:R-:W-:Y:S01]  /*8f750*/  IADD3 R4, P4, PT, R4, UR17, RZ ;  /* 0x0000001104047c10 */ /* 0x010fe2000ff9e0ff */
        /* <DEDUP_REMOVED lines=14> */
[----:B----4-:R-:W-:-:S03]  /*8f840*/  MOV R21, R8 ;  /* 0x0000000800157202 */ /* 0x010fc60000000f00 */
[----:B-1----:R-:W4:Y:S01]  /*8f850*/  LDL.LU R8, [R1+0x280c] ;  /* 0x00280c0001087983 */ /* 0x002f220000300800 */
[----:B------:R-:W-:-:S03]  /*8f860*/  IMAD.MOV.U32 R20, RZ, RZ, R5 ;  /* 0x000000ffff147224 */ /* 0x000fc600078e0005 */
[----:B------:R-:W4:Y:S01]  /*8f870*/  LDL.LU R5, [R1+0x2814] ;  /* 0x0028140001057983 */ /* 0x000f220000300800 */
        /* <DEDUP_REMOVED lines=9> */
[----:B------:R-:W4:Y:S04]  /*8f910*/  LDL.LU R15, [R1+0x2820] ;  /* 0x00282000010f7983 */ /* 0x000f280000300800 */
[----:B------:R-:W-:Y:S04]  /*8f920*/  STL [R1+0x2714], R12 ;  /* 0x0027140c01007387 */ /* 0x000fe80000100800 */
[----:B------:R-:W4:Y:S04]  /*8f930*/  LDL.LU R13, [R1+0x2828] ;  /* 0x00282800010d7983 */ /* 0x000f280000300800 */
[----:B------:R-:W4:Y:S01]  /*8f940*/  LDL.LU R16, [R1+0x281c] ;  /* 0x00281c0001107983 */ /* 0x000f220000300800 */
[----:B------:R-:W-:-:S03]  /*8f950*/  MOV R21, R14 ;  /* 0x0000000e00157202 */ /* 0x000fc60000000f00 */
[----:B------:R-:W4:Y:S01]  /*8f960*/  LDL.LU R14, [R1+0x2824] ;  /* 0x00282400010e7983 */ /* 0x000f220000300800 */
        /* <DEDUP_REMOVED lines=9> */
[----:B------:R-:W-:-:S03]  /*8fa00*/  IADD3.X R7, PT, PT, R7, UR7, RZ, P5, !PT ;  /* 0x0000000707077c10 */ /* 0x000fc6000affe4ff */
        /* <DEDUP_REMOVED lines=13> */
[----:B------:R-:W2:Y:S04]  /*8fae0*/  LDL.LU R7, [R1+0x2920] ;  /* 0x0029200001077983 */ /* 0x000ea80000300800 */
[----:B------:R-:W2:Y:S01]  /*8faf0*/  LDL.LU R3, [R1+0x2928] ;  /* 0x0029280001037983 */ /* 0x000ea20000300800 */
[----:B----4-:R-:W-:-:S03]  /*8fb00*/  IADD3.X R8, PT, PT, R8, UR7, RZ, P4, !PT ;  /* 0x0000000708087c10 */ /* 0x010fc6000a7fe4ff */
[----:B------:R-:W-:Y:S04]  /*8fb10*/  STL [R1+0x2810], R6 ;  /* 0x0028100601007387 */ /* 0x000fe80000100800 */
[----:B------:R1:W-:Y:S04]  /*8fb20*/  LDGSTS.E [R65+0x21780], desc[UR12][R20.64], P1 ;  /* 0x2178000014417fae */ /* 0x0003e800089a100c */
[----:B------:R4:W-:Y:S04]  /*8fb30*/  STL [R1+0x280c], R8 ;  /* 0x00280c0801007387 */ /* 0x0009e80000100800 */
[----:B------:R-:W-:Y:S01]  /*8fb40*/  STL [R1+0x2818], R4 ;  /* 0x0028180401007387 */ /* 0x000fe20000100800 */
[----:B-1----:R-:W-:-:S03]  /*8fb50*/  MOV R21, R8 ;  /* 0x0000000800157202 */ /* 0x002fc60000000f00 */
[----:B----4-:R-:W4:Y:S01]  /*8fb60*/  LDL.LU R8, [R1+0x291c] ;  /* 0x00291c0001087983 */ /* 0x010f220000300800 */
        /* <DEDUP_REMOVED lines=41> */
[----:B------:R-:W-:Y:S01]  /*8fe00*/  IADD3 R3, P5, PT, R3, UR17, RZ ;  /* 0x0000001103037c10 */ /* 0x000fe2000ffbe0ff */
[----:B--2---:R-:W-:Y:S01]  /*8fe10*/  IMAD.MOV.U32 R20, RZ, RZ, R9 ;  /* 0x000000ffff147224 */ /* 0x004fe200078e0009 */
[----:B------:R-:W-:Y:S02]  /*8fe20*/  MOV R21, R10 ;  /* 0x0000000a00157202 */ /* 0x000fe40000000f00 */
[----:B-1----:R-:W2:Y:S04]  /*8fe30*/  LDL.LU.64 R10, [R1+0x1430] ;  /* 0x00143000010a7983 */ /* 0x002ea80000300a00 */
[----:B------:R-:W-:Y:S04]  /*8fe40*/  STL [R1+0x2920], R7 ;  /* 0x0029200701007387 */ /* 0x000fe80000100800 */
[----:B------:R1:W-:Y:S01]  /*8fe50*/  LDGSTS.E [R65+0x23680], desc[UR12][R20.64], P2 ;  /* 0x2368000014417fae */ /* 0x0003e200091a100c */
[----:B----4-:R-:W-:-:S05]  /*8fe60*/  IADD3.X R8, PT, PT, R8, UR7, RZ, P4, !PT ;  /* 0x0000000708087c10 */ /* 0x010fca000a7fe4ff */
        /* <DEDUP_REMOVED lines=135> */
[----:B------:R-:W-:Y:S01]  /*906e0*/  IADD3 R90, P4, PT, R16, UR17, RZ ;  /* 0x00000011105a7c10 */ /* 0x000fe2000ff9e0ff */
[----:B------:R-:W-:Y:S01]  /*906f0*/  IMAD.MOV.U32 R116, RZ, RZ, R197 ;  /* 0x000000ffff747224 */ /* 0x000fe200078e00c5 */
[----:B------:R-:W-:Y:S01]  /*90700*/  MOV R119, R3 ;  /* 0x0000000300777202 */ /* 0x000fe20000000f00 */
[----:B------:R-:W-:Y:S01]  /*90710*/  IMAD.MOV.U32 R114, RZ, RZ, R196 ;  /* 0x000000ffff727224 */ /* 0x000fe200078e00c4 */
[----:B------:R-:W-:Y:S01]  /*90720*/  MOV R117, R20 ;  /* 0x0000001400757202 */ /* 0x000fe20000000f00 */
[----:B------:R-:W-:Y:S01]  /*90730*/  IMAD.MOV.U32 R112, RZ, RZ, R195 ;  /* 0x000000ffff707224 */ /* 0x000fe200078e00c3 */
[----:B------:R-:W-:Y:S01]  /*90740*/  MOV R115, R21 ;  /* 0x0000001500737202 */ /* 0x000fe20000000f00 */
[----:B------:R1:W-:Y:S01]  /*90750*/  STL.64 [R1+0x1548], R120 ;  /* 0x0015487801007387 */ /* 0x0003e20000100a00 */
[----:B------:R-:W-:Y:S01]  /*90760*/  IADD3.X R58, PT, PT, R17, UR7, RZ, P4, !PT ;  /* 0x00000007113a7c10 */ /* 0x000fe2000a7fe4ff */
[----:B------:R-:W-:Y:S01]  /*90770*/  IMAD.MOV.U32 R110, RZ, RZ, R194 ;  /* 0x000000ffff6e7224 */ /* 0x000fe200078e00c2 */
[----:B------:R-:W-:Y:S01]  /*90780*/  MOV R113, R22 ;  /* 0x0000001600717202 */ /* 0x000fe20000000f00 */
[----:B------:R1:W-:Y:S01]  /*90790*/  STL.64 [R1+0x1540], R118 ;  /* 0x0015407601007387 */ /* 0x0003e20000100a00 */
[----:B------:R-:W-:Y:S01]  /*907a0*/  IADD3 R89, P4, PT, R14, UR17, RZ ;  /* 0x000000110e597c10 */ /* 0x000fe2000ff9e0ff */
[----:B------:R-:W-:Y:S01]  /*907b0*/  IMAD.MOV.U32 R108, RZ, RZ, R193 ;  /* 0x000000ffff6c7224 */ /* 0x000fe200078e00c1 */
[----:B------:R-:W-:Y:S01]  /*907c0*/  MOV R111, R23 ;  /* 0x00000017006f7202 */ /* 0x000fe20000000f00 */
[----:B------:R1:W-:Y:S01]  /*907d0*/  STL.64 [R1+0x1538], R116 ;  /* 0x0015387401007387 */ /* 0x0003e20000100a00 */
[----:B------:R-:W-:Y:S01]  /*907e0*/  MOV R109, R24 ;  /* 0x00000018006d7202 */ /* 0x000fe20000000f00 */
[----:B------:R-:W-:Y:S01]  /*907f0*/  IMAD.MOV.U32 R194, RZ, RZ, R192 ;  /* 0x000000ffffc27224 */ /* 0x000fe200078e00c0 */
[----:B------:R-:W-:Y:S01]  /*90800*/  MOV R195, R25 ;  /* 0x0000001900c37202 */ /* 0x000fe20000000f00 */
[----:B------:R1:W-:Y:S01]  /*90810*/  STL.64 [R1+0x1530], R114 ;  /* 0x0015307201007387 */ /* 0x0003e20000100a00 */
[----:B------:R-:W-:Y:S01]  /*90820*/  IMAD.MOV.U32 R22, RZ, RZ, R191 ;  /* 0x000000ffff167224 */ /* 0x000fe200078e00bf */
[----:B------:R-:W-:Y:S01]  /*90830*/  MOV R23, R26 ;  /* 0x0000001a00177202 */ /* 0x000fe20000000f00 */
[----:B------:R-:W-:Y:S01]  /*90840*/  IMAD.MOV.U32 R196, RZ, RZ, R190 ;  /* 0x000000ffffc47224 */ /* 0x000fe200078e00be */
[----:B------:R-:W-:Y:S01]  /*90850*/  IADD3.X R59, PT, PT, R15, UR7, RZ, P4, !PT ;  /* 0x000000070f3b7c10 */ /* 0x000fe2000a7fe4ff */
        /* <DEDUP_REMOVED lines=8> */
[----:B------:R1:W-:Y:S01]  /*908e0*/  STL.64 [R1+0x1438], R108 ;  /* 0x0014386c01007387 */ /* 0x0003e20000100a00 */
[----:B------:R-:W-:Y:S01]  /*908f0*/  MOV R251, R30 ;  /* 0x0000001e00fb7202 */ /* 0x000fe20000000f00 */
[----:B------:R-:W-:Y:S01]  /*90900*/  IMAD.MOV.U32 R248, RZ, RZ, R186 ;  /* 0x000000fffff87224 */ /* 0x000fe200078e00ba */
[----:B------:R-:W-:Y:S01]  /*90910*/  MOV R249, R31 ;  /* 0x0000001f00f97202 */ /* 0x000fe20000000f00 */
        /* <DEDUP_REMOVED lines=70> */
[----:B------:R-:W-:Y:S01]  /*90d80*/  LDGSTS.E [R65+0x25680], desc[UR12][R110.64], P2 ;  /* 0x256800006e417fae */ /* 0x000fe200091a100c */
[----:B------:R-:W-:-:S03]  /*90d90*/  IMAD.MOV.U32 R86, RZ, RZ, R104 ;  /* 0x000000ffff567224 */ /* 0x000fc600078e0068 */
[----:B------:R-:W-:Y:S01]  /*90da0*/  LDGSTS.E [R65+0x25700], desc[UR12][R108.64], P3 ;  /* 0x257000006c417fae */ /* 0x000fe200099a100c */
[----:B------:R-:W-:-:S03]  /*90db0*/  MOV R87, R56 ;  /* 0x0000003800577202 */ /* 0x000fc60000000f00 */
[----:B------:R-:W-:Y:S01]  /*90dc0*/  LDGSTS.E [R65+0x25780], desc[UR12][R194.64], P1 ;  /* 0x25780000c2417fae */ /* 0x000fe200089a100c */
[----:B------:R-:W-:Y:S01]  /*90dd0*/  IMAD.MOV.U32 R84, RZ, RZ, R91 ;  /* 0x000000ffff547224 */ /* 0x000fe200078e005b */
[----:B------:R-:W-:Y:S02]  /*90de0*/  MOV R85, R57 ;  /* 0x0000003900557202 */ /* 0x000fe40000000f00 */
[----:B------:R-:W-:Y:S01]  /*90df0*/  LDGSTS.E [R65+0x26600], desc[UR12][R22.64], P0 ;  /* 0x2660000016417fae */ /* 0x000fe200081a100c */
[----:B---3--:R-:W-:-:S03]  /*90e00*/  IADD3 R88, P4, PT, R12, UR17, RZ ;  /* 0x000000110c587c10 */ /* 0x008fc6000ff9e0ff */
[----:B------:R-:W-:Y:S01]  /*90e10*/  LDGSTS.E [R65+0x26680], desc[UR12][R196.64], P2 ;  /* 0x26680000c4417fae */ /* 0x000fe200091a100c */
[----:B------:R-:W-:-:S03]  /*90e20*/  IADD3.X R60, PT, PT, R13, UR7, RZ, P4, !PT ;  /* 0x000000070d3c7c10 */ /* 0x000fc6000a7fe4ff */
[----:B------:R-:W-:Y:S01]  /*90e30*/  LDGSTS.E [R65+0x26700], desc[UR12][R20.64], P3 ;  /* 0x2670000014417fae */ /* 0x000fe200099a100c */
[----:B------:R-:W-:Y:S01]  /*90e40*/  IMAD.MOV.U32 R82, RZ, RZ, R90 ;  /* 0x000000ffff527224 */ /* 0x000fe200078e005a */
[----:B------:R-:W-:Y:S01]  /*90e50*/  MOV R83, R58 ;  /* 0x0000003a00537202 */ /* 0x000fe20000000f00 */
[----:B------:R-:W-:Y:S01]  /*90e60*/  IMAD.MOV.U32 R80, RZ, RZ, R89 ;  /* 0x000000ffff507224 */ /* 0x000fe200078e0059 */
[----:B------:R-:W-:Y:S01]  /*90e70*/  LDGSTS.E [R65+0x26780], desc[UR12][R198.64], P1 ;  /* 0x26780000c6417fae */ /* 0x000fe200089a100c */
[----:B--2---:R-:W-:-:S03]  /*90e80*/  IADD3 R79, P4, PT, R10, UR17, RZ ;  /* 0x000000110a4f7c10 */ /* 0x004fc6000ff9e0ff */
[----:B------:R-:W-:Y:S01]  /*90e90*/  LDGSTS.E [R65+0x27600], desc[UR12][R250.64], P0 ;  /* 0x27600000fa417fae */ /* 0x000fe200081a100c */
[----:B------:R-:W-:Y:S01]  /*90ea0*/  IADD3.X R61, PT, PT, R11, UR7, RZ, P4, !PT ;  /* 0x000000070b3d7c10 */ /* 0x000fe2000a7fe4ff */
[----:B------:R-:W-:Y:S01]  /*90eb0*/  IMAD.MOV.U32 R10, RZ, RZ, R151 ;  /* 0x000000ffff0a7224 */ /* 0x000fe200078e0097 */
[----:B------:R-:W-:Y:S01]  /*90ec0*/  MOV R11, R49 ;  /* 0x00000031000b7202 */ /* 0x000fe20000000f00 */
[----:B------:R-:W-:Y:S01]  /*90ed0*/  IMAD.MOV.U32 R74, RZ, RZ, R88 ;  /* 0x000000ffff4a7224 */ /* 0x000fe200078e0058 */
[----:B------:R-:W-:Y:S01]  /*90ee0*/  MOV R81, R59 ;  /* 0x0000003b00517202 */ /* 0x000fe20000000f00 */
[----:B------:R-:W-:Y:S01]  /*90ef0*/  LDGSTS.E [R65+0x27680], desc[UR12][R248.64], P2 ;  /* 0x27680000f8417fae */ /* 0x000fe200091a100c */
[----:B----4-:R-:W-:Y:S01]  /*90f00*/  IADD3 R78, P4, PT, R8, UR17, RZ ;  /* 0x00000011084e7c10 */ /* 0x010fe2000ff9e0ff */
[----:B------:R-:W-:Y:S01]  /*90f10*/  IMAD.MOV.U32 R12, RZ, RZ, R79 ;  /* 0x000000ffff0c7224 */ /* 0x000fe200078e004f */
[----:B------:R-:W-:Y:S01]  /*90f20*/  MOV R75, R60 ;  /* 0x0000003c004b7202 */ /* 0x000fe20000000f00 */
[----:B------:R-:W-:Y:S01]  /*90f30*/  LDGSTS.E [R65+0x27700], desc[UR12][R246.64], P3 ;  /* 0x27700000f6417fae */ /* 0x000fe200099a100c */
[----:B------:R-:W-:Y:S01]  /*90f40*/  IADD3.X R62, PT, PT, R9, UR7, RZ, P4, !PT ;  /* 0x00000007093e7c10 */ /* 0x000fe2000a7fe4ff */
[----:B------:R-:W-:Y:S01]  /*90f50*/  IMAD.MOV.U32 R8, RZ, RZ, R105 ;  /* 0x000000ffff087224 */ /* 0x000fe200078e0069 */
[----:B------:R-:W-:Y:S01]  /*90f60*/  MOV R13, R61 ;  /* 0x0000003d000d7202 */ /* 0x000fe20000000f00 */
[----:B------:R-:W-:Y:S01]  /*90f70*/  LDGSTS.E [R65+0x27780], desc[UR12][R244.64], P1 ;  /* 0x27780000f4417fae */ /* 0x000fe200089a100c */
[----:B------:R-:W-:Y:S01]  /*90f80*/  IADD3 R77, P4, PT, R6, UR17, RZ ;  /* 0x00000011064d7c10 */ /* 0x000fe2000ff9e0ff */
[----:B------:R-:W-:Y:S01]  /*90f90*/  IMAD.MOV.U32 R6, RZ, RZ, R157 ;  /* 0x000000ffff067224 */ /* 0x000fe200078e009d */
[----:B------:R-:W-:Y:S01]  /*90fa0*/  MOV R9, R55 ;  /* 0x0000003700097202 */ /* 0x000fe20000000f00 */
[----:B------:R-:W-:Y:S01]  /*90fb0*/  IMAD.MOV.U32 R72, RZ, RZ, R78 ;  /* 0x000000ffff487224 */ /* 0x000fe200078e004e */
[----:B------:R-:W-:Y:S01]  /*90fc0*/  IADD3.X R63, PT, PT, R7, UR7, RZ, P4, !PT ;  /* 0x00000007073f7c10 */ /* 0x000fe2000a7fe4ff */
[----:B------:R-:W-:Y:S01]  /*90fd0*/  LDGSTS.E [R65+0x28600], desc[UR12][R238.64], P0 ;  /* 0x28600000ee417fae */ /* 0x000fe200081a100c */
[----:B------:R-:W-:-:S02]  /*90fe0*/  MOV R7, R47 ;  /* 0x0000002f00077202 */ /* 0x000fc40000000f00 */
[----:B------:R-:W-:Y:S01]  /*90ff0*/  IADD3 R201, P4, PT, R4, UR17, RZ ;  /* 0x0000001104c97c10 */ /* 0x000fe2000ff9e0ff */
[----:B------:R-:W-:Y:S01]  /*91000*/  IMAD.MOV.U32 R4, RZ, RZ, R107 ;  /* 0x000000ffff047224 */ /* 0x000fe200078e006b */
[----:B------:R-:W-:Y:S01]  /*91010*/  MOV R73, R62 ;  /* 0x0000003e00497202 */ /* 0x000fe20000000f00 */
[----:B------:R2:W-:Y:S01]  /*91020*/  STL.64 [R1+0xd40], R6 ;  /* 0x000d400601007387 */ /* 0x0005e20000100a00 */
[----:B------:R-:W-:Y:S02]  /*91030*/  IADD3.X R200, PT, PT, R5, UR7, RZ, P4, !PT ;  /* 0x0000000705c87c10 */ /* 0x000fe4000a7fe4ff */
[----:B------:R-:W-:Y:S01]  /*91040*/  MOV R5, R53 ;  /* 0x0000003500057202 */ /* 0x000fe20000000f00 */
[----:B------:R-:W-:Y:S04]  /*91050*/  STL.64 [R1+0xd38], R16 ;  /* 0x000d381001007387 */ /* 0x000fe80000100a00 */
[----:B------:R3:W-:Y:S04]  /*91060*/  STL.64 [R1+0xd30], R10 ;  /* 0x000d300a01007387 */ /* 0x0007e80000100a00 */
[----:B------:R-:W-:Y:S04]  /*91070*/  STL.64 [R1+0xd28], R98 ;  /* 0x000d286201007387 */ /* 0x000fe80000100a00 */
[----:B------:R-:W-:Y:S04]  /*91080*/  STL.64 [R1+0xd20], R96 ;  /* 0x000d206001007387 */ /* 0x000fe80000100a00 */
[----:B------:R-:W-:Y:S04]  /*91090*/  STL.64 [R1+0xd18], R94 ;  /* 0x000d185e01007387 */ /* 0x000fe80000100a00 */
[----:B------:R4:W-:Y:S04]  /*910a0*/  STL.64 [R1+0xd10], R4 ;  /* 0x000d100401007387 */ /* 0x0009e80000100a00 */
[----:B------:R-:W-:Y:S04]  /*910b0*/  STL.64 [R1+0xd08], R92 ;  /* 0x000d085c01007387 */ /* 0x000fe80000100a00 */
[----:B------:R1:W-:Y:S04]  /*910c0*/  STL.64 [R1+0xd00], R8 ;  /* 0x000d000801007387 */ /* 0x0003e80000100a00 */
[----:B------:R-:W-:Y:S01]  /*910d0*/  STL.64 [R1+0xcf8], R86 ;  /* 0x000cf85601007387 */ /* 0x000fe20000100a00 */
[----:B------:R-:W-:-:S03]  /*910e0*/  IMAD.MOV.U32 R70, RZ, RZ, R77 ;  /* 0x000000ffff467224 */ /* 0x000fc600078e004d */
[----:B------:R-:W-:Y:S01]  /*910f0*/  STL.64 [R1+0xcf0], R84 ;  /* 0x000cf05401007387 */ /* 0x000fe20000100a00 */
[----:B------:R-:W-:-:S03]  /*91100*/  MOV R71, R63 ;  /* 0x0000003f00477202 */ /* 0x000fc60000000f00 */
[----:B------:R-:W-:Y:S01]  /*91110*/  STL.64 [R1+0xce8], R82 ;  /* 0x000ce85201007387 */ /* 0x000fe20000100a00 */
[----:B------:R-:W-:-:S03]  /*91120*/  IMAD.MOV.U32 R68, RZ, RZ, R201 ;  /* 0x000000ffff447224 */ /* 0x000fc600078e00c9 */
[----:B------:R-:W-:Y:S01]  /*91130*/  STL.64 [R1+0xce0], R80 ;  /* 0x000ce05001007387 */ /* 0x000fe20000100a00 */
[----:B------:R-:W-:-:S03]  /*91140*/  MOV R69, R200 ;  /* 0x000000c800457202 */ /* 0x000fc60000000f00 */
[----:B------:R-:W-:Y:S04]  /*91150*/  LDGSTS.E [R65+0x28680], desc[UR12][R236.64], P2 ;  /* 0x28680000ec417fae */ /* 0x000fe800091a100c */
[----:B------:R-:W-:Y:S04]  /*91160*/  STL.64 [R1+0xcd8], R74 ;  /* 0x000cd84a01007387 */ /* 0x000fe80000100a00 */
[----:B------:R-:W-:Y:S04]  /*91170*/  LDGSTS.E [R65+0x28700], desc[UR12][R218.64], P3 ;  /* 0x28700000da417fae */ /* 0x000fe800099a100c */
[----:B------:R2:W-:Y:S04]  /*91180*/  STL.64 [R1+0xcd0], R12 ;  /* 0x000cd00c01007387 */ /* 0x0005e80000100a00 */
[----:B------:R-:W-:Y:S04]  /*91190*/  LDGSTS.E [R65+0x28780], desc[UR12][R216.64], P1 ;  /* 0x28780000d8417fae */ /* 0x000fe800089a100c */
[----:B-1----:R-:W5:Y:S04]  /*911a0*/  LDL.LU.64 R120, [R1+0x3290] ;  /* 0x0032900001787983 */ /* 0x002f680000300a00 */
[----:B------:R-:W-:Y:S04]  /*911b0*/  LDGSTS.E [R65+0x29600], desc[UR12][R214.64], P0 ;  /* 0x29600000d6417fae */ /* 0x000fe800081a100c */
[----:B------:R-:W-:Y:S04]  /*911c0*/  STL.64 [R1+0xcc8], R72 ;  /* 0x000cc84801007387 */ /* 0x000fe80000100a00 */
[----:B------:R-:W-:Y:S04]  /*911d0*/  LDGSTS.E [R65+0x29680], desc[UR12][R212.64], P2 ;  /* 0x29680000d4417fae */ /* 0x000fe800091a100c */
[----:B------:R-:W5:Y:S04]  /*911e0*/  LDL.LU.64 R118, [R1+0x3288] ;  /* 0x0032880001767983 */ /* 0x000f680000300a00 */
        /* <DEDUP_REMOVED lines=9> */
[----:B------:R-:W5:Y:S04]  /*91280*/  LDL.LU.64 R112, [R1+0x3270] ;  /* 0x0032700001707983 */ /* 0x000f680000300a00 */
[----:B------:R-:W-:Y:S04]  /*91290*/  LDGSTS.E [R65+0x2a780], desc[UR12][R100.64], P1 ;  /* 0x2a78000064417fae */ /* 0x000fe800089a100c */
[----:B------:R-:W5:Y:S04]  /*912a0*/  LDL.LU.64 R110, [R1+0x3268] ;  /* 0x00326800016e7983 */ /* 0x000f680000300a00 */
[----:B------:R-:W-:Y:S04]  /*912b0*/  LDGSTS.E [R65+0x2b600], desc[UR12][R14.64], P0 ;  /* 0x2b6000000e417fae */ /* 0x000fe800081a100c */
[----:B------:R-:W5:Y:S04]  /*912c0*/  LDL.LU.64 R108, [R1+0x3260] ;  /* 0x00326000016c7983 */ /* 0x000f680000300a00 */
[----:B------:R1:W-:Y:S04]  /*912d0*/  LDGSTS.E [R65+0x2b680], desc[UR12][R6.64], P2 ;  /* 0x2b68000006417fae */ /* 0x0003e800091a100c */
[----:B------:R-:W-:Y:S04]  /*912e0*/  LDGSTS.E [R65+0x2b700], desc[UR12][R16.64], P3 ;  /* 0x2b70000010417fae */ /* 0x000fe800099a100c */
[----:B------:R1:W-:Y:S04]  /*912f0*/  LDGSTS.E [R65+0x2b780], desc[UR12][R10.64], P1 ;  /* 0x2b7800000a417fae */ /* 0x0003e800089a100c */
[----:B--2---:R-:W1:Y:S04]  /*91300*/  LDL.LU R7, [R1+0x2630] ;  /* 0x0026300001077983 */ /* 0x004e680000300800 */
[----:B------:R-:W2:Y:S04]  /*91310*/  LDL.LU R15, [R1+0x2638] ;  /* 0x00263800010f7983 */ /* 0x000ea80000300800 */
[----:B---3--:R-:W3:Y:S04]  /*91320*/  LDL.LU R10, [R1+0x262c] ;  /* 0x00262c00010a7983 */ /* 0x008ee80000300800 */
[----:B------:R-:W3:Y:S04]  /*91330*/  LDL.LU R16, [R1+0x2634] ;  /* 0x0026340001107983 */ /* 0x000ee80000300800 */
[----:B------:R-:W-:Y:S04]  /*91340*/  LDGSTS.E [R65+0x2c600], desc[UR12][R98.64], P0 ;  /* 0x2c60000062417fae */ /* 0x000fe800081a100c */
[----:B------:R-:W-:Y:S04]  /*91350*/  LDGSTS.E [R65+0x2c680], desc[UR12][R96.64], P2 ;  /* 0x2c68000060417fae */ /* 0x000fe800091a100c */
[----:B------:R-:W-:Y:S04]  /*91360*/  LDGSTS.E [R65+0x2c700], desc[UR12][R94.64], P3 ;  /* 0x2c7000005e417fae */ /* 0x000fe800099a100c */
[----:B------:R-:W-:Y:S04]  /*91370*/  LDGSTS.E [R65+0x2c780], desc[UR12][R4.64], P1 ;  /* 0x2c78000004417fae */ /* 0x000fe800089a100c */
[----:B------:R-:W-:Y:S04]  /*91380*/  LDGSTS.E [R65+0x2d600], desc[UR12][R92.64], P0 ;  /* 0x2d6000005c417fae */ /* 0x000fe800081a100c */
[----:B------:R-:W-:Y:S04]  /*91390*/  LDGSTS.E [R65+0x2d680], desc[UR12][R8.64], P2 ;  /* 0x2d68000008417fae */ /* 0x000fe800091a100c */
[----:B----4-:R-:W4:Y:S04]  /*913a0*/  LDL.LU R4, [R1+0x2640] ;  /* 0x0026400001047983 */ /* 0x010f280000300800 */
        /* <DEDUP_REMOVED lines=19> */
[----:B-1----:R-:W-:-:S02]  /*914e0*/  IADD3 R7, P4, PT, R7, UR17, RZ ;  /* 0x0000001107077c10 */ /* 0x002fc4000ff9e0ff */
[----:B--2---:R-:W-:Y:S02]  /*914f0*/  IADD3 R15, P5, PT, R15, UR17, RZ ;  /* 0x000000110f0f7c10 */ /* 0x004fe4000ffbe0ff */
[----:B---3--:R-:W-:Y:S01]  /*91500*/  IADD3.X R10, PT, PT, R10, UR7, RZ, P4, !PT ;  /* 0x000000070a0a7c10 */ /* 0x008fe2000a7fe4ff */
[----:B------:R-:W-:Y:S01]  /*91510*/  STL [R1+0x2630], R7 ;  /* 0x0026300701007387 */ /* 0x000fe20000100800 */
[----:B------:R-:W-:-:S03]  /*91520*/  IADD3.X R16, PT, PT, R16, UR7, RZ, P5, !PT ;  /* 0x0000000710107c10 */ /* 0x000fc6000affe4ff */
[----:B------:R1:W-:Y:S01]  /*91530*/  STL [R1+0x262c], R10 ;  /* 0x00262c0a01007387 */ /* 0x0003e20000100800 */
[----:B------:R-:W-:Y:S01]  /*91540*/  MOV R21, R10 ;  /* 0x0000000a00157202 */ /* 0x000fe20000000f00 */
[----:B------:R-:W-:Y:S02]  /*91550*/  IMAD.MOV.U32 R20, RZ, RZ, R7 ;  /* 0x000000ffff147224 */ /* 0x000fe400078e0007 */
[----:B------:R-:W-:Y:S04]  /*91560*/  STL [R1+0x2638], R15 ;  /* 0x0026380f01007387 */ /* 0x000fe80000100800 */
[----:B------:R2:W-:Y:S04]  /*91570*/  LDGSTS.E [R67+0x20800], desc[UR12][R20.64], P0 ;  /* 0x2080000014437fae */ /* 0x0005e800081a100c */
[----:B-1----:R-:W3:Y:S04]  /*91580*/  LDL.LU R10, [R1+0x273c] ;  /* 0x00273c00010a7983 */ /* 0x002ee80000300800 */
[----:B------:R-:W-:Y:S04]  /*91590*/  STL [R1+0x2634], R16 ;  /* 0x0026341001007387 */ /* 0x000fe80000100800 */
[----:B------:R-:W3:Y:S01]  /*915a0*/  LDL.LU R7, [R1+0x2744] ;  /* 0x0027440001077983 */ /* 0x000ee20000300800 */
[----:B--2---:R-:W-:Y:S01]  /*915b0*/  IMAD.MOV.U32 R20, RZ, RZ, R15 ;  /* 0x000000ffff147224 */ /* 0x004fe200078e000f */
[----:B------:R-:W-:-:S02]  /*915c0*/  MOV R21, R16 ;  /* 0x0000001000157202 */ /* 0x000fc40000000f00 */
[----:B----4-:R-:W-:-:S03]  /*915d0*/  IADD3 R4, P4, PT, R4, UR17, RZ ;  /* 0x0000001104047c10 */ /* 0x010fc6000ff9e0ff */
[----:B------:R1:W-:Y:S01]  /*915e0*/  LDGSTS.E [R67+0x20880], desc[UR12][R20.64], P2 ;  /* 0x2088000014437fae */ /* 0x0003e200091a100c */
[----:B------:R-:W-:Y:S02]  /*915f0*/  IADD3 R5, P5, PT, R5, UR17, RZ ;  /* 0x0000001105057c10 */ /* 0x000fe4000ffbe0ff */
[----:B------:R-:W-:Y:S01]  /*91600*/  IADD3.X R6, PT, PT, R6, UR7, RZ, P4, !PT ;  /* 0x0000000706067c10 */ /* 0x000fe2000a7fe4ff */
[----:B------:R-:W-:Y:S01]  /*91610*/  STL [R1+0x2640], R4 ;  /* 0x0026400401007387 */ /* 0x000fe20000100800 */
[----:B------:R-:W-:Y:S01]  /*91620*/  IADD3.X R8, PT, PT, R8, UR7, RZ, P5, !PT ;  /* 0x0000000708087c10 */ /* 0x000fe2000affe4ff */
[----:B-1----:R-:W-:Y:S01]  /*91630*/  IMAD.MOV.U32 R20, RZ, RZ, R4 ;  /* 0x000000ffff147224 */ /* 0x002fe200078e0004 */
[----:B------:R-:W-:Y:S01]  /*91640*/  MOV R21, R6 ;  /* 0x0000000600157202 */ /* 0x000fe20000000f00 */
[----:B------:R1:W-:Y:S04]  /*91650*/  STL [R1+0x263c], R6 ;  /* 0x00263c0601007387 */ /* 0x0003e80000100800 */
[----:B------:R-:W-:Y:S04]  /*91660*/  STL [R1+0x2648], R5 ;  /* 0x0026480501007387 */ /* 0x000fe80000100800 */
[----:B------:R2:W-:Y:S04]  /*91670*/  LDGSTS.E [R67+0x20900], desc[UR12][R20.64], P3 ;  /* 0x2090000014437fae */ /* 0x0005e800099a100c */
[----:B-1----:R-:W4:Y:S04]  /*91680*/  LDL.LU R6, [R1+0x2830] ;  /* 0x0028300001067983 */ /* 0x002f280000300800 */
        /* <DEDUP_REMOVED lines=29> */
[----:B---3--:R-:W-:-:S05]  /*91860*/  IADD3.X R10, PT, PT, R10, UR7, RZ, P4, !PT ;  /* 0x000000070a0a7c10 */ /* 0x008fca000a7fe4ff */
[----:B------:R1:W-:Y:S01]  /*91870*/  STL [R1+0x273c], R10 ;  /* 0x00273c0a01007387 */ /* 0x0003e20000100800 */
[----:B------:R-:W-:-:S03]  /*91880*/  IADD3.X R7, PT, PT, R7, UR7, RZ, P5, !PT ;  /* 0x0000000707077c10 */ /* 0x000fc6000affe4ff */
        /* <DEDUP_REMOVED lines=8> */
[----:B----4-:R-:W-:Y:S01]  /*91910*/  IADD3 R6, P4, PT, R6, UR17, RZ ;  /* 0x0000001106067c10 */ /* 0x010fe2000ff9e0ff */
[----:B-1----:R-:W-:Y:S01]  /*91920*/  IMAD.MOV.U32 R20, RZ, RZ, R3 ;  /* 0x000000ffff147224 */ /* 0x002fe200078e0003 */
[----:B------:R-:W-:-:S02]  /*91930*/  MOV R21, R7 ;  /* 0x0000000700157202 */ /* 0x000fc40000000f00 */
[----:B------:R-:W4:Y:S01]  /*91940*/  LDL.LU R7, [R1+0x2940] ;  /* 0x0029400001077983 */ /* 0x000f220000300800 */
[----:B------:R-:W-:-:S03]  /*91950*/  IADD3 R4, P5, PT, R4, UR17, RZ ;  /* 0x0000001104047c10 */ /* 0x000fc6000ffbe0ff */
        /* <DEDUP_REMOVED lines=47> */
[----:B----4-:R-:W-:-:S03]  /*91c50*/  IADD3 R7, P4, PT, R7, UR17, RZ ;  /* 0x0000001107077c10 */ /* 0x010fc6000ff9e0ff */
[----:B------:R4:W-:Y:S01]  /*91c60*/  LDGSTS.E [R67+0x23800], desc[UR12][R20.64], P0 ;  /* 0x2380000014437fae */ /* 0x0009e200081a100c */
[----:B------:R-:W-:Y:S01]  /*91c70*/  IADD3 R3, P5, PT, R3, UR17, RZ ;  /* 0x0000001103037c10 */ /* 0x000fe2000ffbe0ff */
[----:B----4-:R-:W-:Y:S01]  /*91c80*/  IMAD.MOV.U32 R20, RZ, RZ, R9 ;  /* 0x000000ffff147224 */ /* 0x010fe200078e0009 */
[----:B------:R-:W-:Y:S02]  /*91c90*/  MOV R21, R10 ;  /* 0x0000000a00157202 */ /* 0x000fe40000000f00 */
[----:B-1----:R-:W4:Y:S04]  /*91ca0*/  LDL.LU.64 R10, [R1+0x1410] ;  /* 0x00141000010a7983 */ /* 0x002f280000300a00 */
        /* <DEDUP_REMOVED lines=10> */
[----:B------:R1:W-:Y:S02]  /*91d50*/  STL [R1+0x2944], R6 ;  /* 0x0029440601007387 */ /* 0x0003e40000100800 */
[----:B-1----:R-:W-:Y:S01]  /*91d60*/  IMAD.MOV.U32 R20, RZ, RZ, R3 ;  /* 0x000000ffff147224 */ /* 0x002fe200078e0003 */
[----:B------:R-:W-:Y:S02]  /*91d70*/  MOV R21, R6 ;  /* 0x0000000600157202 */ /* 0x000fe40000000f00 */
[----:B------:R-:W2:Y:S01]  /*91d80*/  LDL.LU.64 R6, [R1+0x1320] ;  /* 0x0013200001067983 */ /* 0x000ea20000300a00 */
[----:B------:R-:W-:-:S03]  /*91d90*/  IADD3 R3, P4, PT, R4, UR17, RZ ;  /* 0x0000001104037c10 */ /* 0x000fc6000ff9e0ff */
[----:B------:R1:W-:Y:S02]  /*91da0*/  LDGSTS.E [R67+0x23980], desc[UR12][R20.64], P1 ;  /* 0x2398000014437fae */ /* 0x0003e400089a100c */
[----:B-1----:R-:W-:Y:S02]  /*91db0*/  IADD3.X R20, PT, PT, R5, UR7, RZ, P4, !PT ;  /* 0x0000000705147c10 */ /* 0x002fe4000a7fe4ff */
        /* <DEDUP_REMOVED lines=115> */
[----:B------:R-:W-:-:S03]  /*924f0*/  IMAD.MOV.U32 R102, RZ, RZ, R3 ;  /* 0x000000ffff667224 */ /* 0x000fc600078e0003 */
[----:B------:R-:W-:Y:S02]  /*92500*/  IADD3.X R184, PT, PT, R69, UR7, RZ, P4, !PT ;  /* 0x0000000745b87c10 */ /* 0x000fe4000a7fe4ff */
[----:B------:R-:W-:Y:S01]  /*92510*/  IADD3 R185, P4, PT, R18, UR17, RZ ;  /* 0x0000001112b97c10 */ /* 0x000fe2000ff9e0ff */
[----:B------:R-:W-:Y:S01]  /*92520*/  IMAD.MOV.U32 R100, RZ, RZ, R21 ;  /* 0x000000ffff647224 */ /* 0x000fe200078e0015 */
[----:B------:R-:W-:Y:S01]  /*92530*/  MOV R103, R20 ;  /* 0x0000001400677202 */ /* 0x000fe20000000f00 */
[----:B------:R-:W-:Y:S01]  /*92540*/  IMAD.MOV.U32 R98, RZ, RZ, R23 ;  /* 0x000000ffff627224 */ /* 0x000fe200078e0017 */
[----:B------:R-:W-:Y:S01]  /*92550*/  MOV R101, R22 ;  /* 0x0000001600657202 */ /* 0x000fe20000000f00 */
[----:B------:R-:W-:Y:S01]  /*92560*/  IMAD.MOV.U32 R96, RZ, RZ, R25 ;  /* 0x000000ffff607224 */ /* 0x000fe200078e0019 */
[----:B------:R-:W-:Y:S02]  /*92570*/  IADD3.X R186, PT, PT, R19, UR7, RZ, P4, !PT ;  /* 0x0000000713ba7c10 */ /* 0x000fe4000a7fe4ff */
[----:B------:R-:W-:Y:S01]  /*92580*/  MOV R99, R24 ;  /* 0x0000001800637202 */ /* 0x000fe20000000f00 */
[----:B------:R-:W-:Y:S01]  /*92590*/  IMAD.MOV.U32 R94, RZ, RZ, R27 ;  /* 0x000000ffff5e7224 */ /* 0x000fe200078e001b */
[----:B------:R-:W-:-:S02]  /*925a0*/  IADD3 R187, P4, PT, R16, UR17, RZ ;  /* 0x0000001110bb7c10 */ /* 0x000fc4000ff9e0ff */
        /* <DEDUP_REMOVED lines=13> */
[----:B------:R-:W-:Y:S01]  /*92680*/  IADD3 R189, P4, PT, R14, UR17, RZ ;  /* 0x000000110ebd7c10 */ /* 0x000fe2000ff9e0ff */
        /* <DEDUP_REMOVED lines=18> */
[----:B------:R-:W-:-:S02]  /*927b0*/  MOV R39, R48 ;  /* 0x0000003000277202 */ /* 0x000fc40000000f00 */
[----:B------:R1:W-:Y:S01]  /*927c0*/  STL.64 [R1+0x1328], R82 ;  /* 0x0013285201007387 */ /* 0x0003e20000100a00 */
[----:B------:R-:W-:Y:S01]  /*927d0*/  IMAD.MOV.U32 R36, RZ, RZ, R49 ;  /* 0x000000ffff247224 */ /* 0x000fe200078e0031 */
[----:B------:R-:W-:Y:S02]  /*927e0*/  MOV R37, R50 ;  /* 0x0000003200257202 */ /* 0x000fe40000000f00 */
[----:B------:R1:W-:Y:S01]  /*927f0*/  STL.64 [R1+0x1320], R80 ;  /* 0x0013205001007387 */ /* 0x0003e20000100a00 */
[----:B------:R-:W-:Y:S01]  /*92800*/  IMAD.MOV.U32 R34, RZ, RZ, R51 ;  /* 0x000000ffff227224 */ /* 0x000fe200078e0033 */
[----:B------:R-:W-:Y:S02]  /*92810*/  MOV R35, R52 ;  /* 0x0000003400237202 */ /* 0x000fe40000000f00 */
[----:B------:R1:W-:Y:S01]  /*92820*/  STL.64 [R1+0x1318], R74 ;  /* 0x0013184a01007387 */ /* 0x0003e20000100a00 */
[----:B------:R-:W-:Y:S01]  /*92830*/  IMAD.MOV.U32 R32, RZ, RZ, R53 ;  /* 0x000000ffff207224 */ /* 0x000fe200078e0035 */
[----:B------:R-:W-:-:S02]  /*92840*/  MOV R33, R54 ;  /* 0x0000003600217202 */ /* 0x000fc40000000f00 */
[----:B------:R1:W-:Y:S01]  /*92850*/  STL.64 [R1+0x1310], R72 ;  /* 0x0013104801007387 */ /* 0x0003e20000100a00 */
        /* <DEDUP_REMOVED lines=51> */
[----:B------:R-:W-:Y:S01]  /*92b90*/  LDGSTS.E [R67+0x24800], desc[UR12][R102.64], P0 ;  /* 0x2480000066437fae */ /* 0x000fe200081a100c */
[----:B------:R-:W-:Y:S01]  /*92ba0*/  IMAD.MOV.U32 R212, RZ, RZ, R179 ;  /* 0x000000ffffd47224 */ /* 0x000fe200078e00b3 */
[----:B------:R-:W-:-:S02]  /*92bb0*/  MOV R213, R180 ;  /* 0x000000b400d57202 */ /* 0x000fc40000000f00 */
[----:B------:R-:W-:Y:S01]  /*92bc0*/  LDGSTS.E [R67+0x24880], desc[UR12][R100.64], P2 ;  /* 0x2488000064437fae */ /* 0x000fe200091a100c */
[----:B------:R-:W-:Y:S01]  /*92bd0*/  IMAD.MOV.U32 R210, RZ, RZ, R183 ;  /* 0x000000ffffd27224 */ /* 0x000fe200078e00b7 */
[----:B------:R-:W-:Y:S02]  /*92be0*/  MOV R211, R184 ;  /* 0x000000b800d37202 */ /* 0x000fe40000000f00 */
[----:B------:R-:W-:Y:S01]  /*92bf0*/  LDGSTS.E [R67+0x24900], desc[UR12][R98.64], P3 ;  /* 0x2490000062437fae */ /* 0x000fe200099a100c */
[----:B------:R-:W-:-:S03]  /*92c00*/  IMAD.MOV.U32 R208, RZ, RZ, R187 ;  /* 0x000000ffffd07224 */ /* 0x000fc600078e00bb */
[----:B------:R-:W-:Y:S01]  /*92c10*/  LDGSTS.E [R67+0x24980], desc[UR12][R96.64], P1 ;  /* 0x2498000060437fae */ /* 0x000fe200089a100c */
[----:B---3--:R-:W-:-:S03]  /*92c20*/  IADD3 R191, P4, PT, R12, UR17, RZ ;  /* 0x000000110cbf7c10 */ /* 0x008fc6000ff9e0ff */
[----:B------:R-:W-:Y:S01]  /*92c30*/  LDGSTS.E [R67+0x25800], desc[UR12][R94.64], P0 ;  /* 0x258000005e437fae */ /* 0x000fe200081a100c */
[----:B------:R-:W-:-:S03]  /*92c40*/  IADD3.X R192, PT, PT, R13, UR7, RZ, P4, !PT ;  /* 0x000000070dc07c10 */ /* 0x000fc6000a7fe4ff */
[----:B------:R-:W-:Y:S01]  /*92c50*/  LDGSTS.E [R67+0x25880], desc[UR12][R92.64], P2 ;  /* 0x258800005c437fae */ /* 0x000fe200091a100c */
[----:B------:R-:W-:Y:S01]  /*92c60*/  MOV R209, R188 ;  /* 0x000000bc00d17202 */ /* 0x000fe20000000f00 */
[----:B------:R-:W-:Y:S01]  /*92c70*/  IMAD.MOV.U32 R206, RZ, RZ, R189 ;  /* 0x000000ffffce7224 */ /* 0x000fe200078e00bd */
[----:B------:R-:W-:Y:S01]  /*92c80*/  MOV R207, R190 ;  /* 0x000000be00cf7202 */ /* 0x000fe20000000f00 */
[----:B------:R-:W-:Y:S01]  /*92c90*/  LDGSTS.E [R67+0x25900], desc[UR12][R86.64], P3 ;  /* 0x2590000056437fae */ /* 0x000fe200099a100c */
[----:B----4-:R-:W-:-:S03]  /*92ca0*/  IADD3 R193, P4, PT, R10, UR17, RZ ;  /* 0x000000110ac17c10 */ /* 0x010fc6000ff9e0ff */
[----:B------:R-:W-:Y:S01]  /*92cb0*/  LDGSTS.E [R67+0x25980], desc[UR12][R84.64], P1 ;  /* 0x2598000054437fae */ /* 0x000fe200089a100c */
[----:B------:R-:W-:Y:S01]  /*92cc0*/  IADD3.X R194, PT, PT, R11, UR7, RZ, P4, !PT ;  /* 0x000000070bc27c10 */ /* 0x000fe2000a7fe4ff */
[----:B------:R-:W-:Y:S01]  /*92cd0*/  IMAD.MOV.U32 R10, RZ, RZ, R159 ;  /* 0x000000ffff0a7224 */ /* 0x000fe200078e009f */
[----:B------:R-:W-:Y:S01]  /*92ce0*/  MOV R11, R160 ;  /* 0x000000a0000b7202 */ /* 0x000fe20000000f00 */
[----:B------:R-:W-:Y:S01]  /*92cf0*/  IMAD.MOV.U32 R204, RZ, RZ, R191 ;  /* 0x000000ffffcc7224 */ /* 0x000fe200078e00bf */
[----:B------:R-:W-:Y:S01]  /*92d00*/  MOV R205, R192 ;  /* 0x000000c000cd7202 */ /* 0x000fe20000000f00 */
[----:B------:R-:W-:Y:S01]  /*92d10*/  LDGSTS.E [R67+0x26800], desc[UR12][R82.64], P0 ;  /* 0x2680000052437fae */ /* 0x000fe200081a100c */
[----:B--2---:R-:W-:Y:S01]  /*92d20*/  IADD3 R195, P4, PT, R8, UR17, RZ ;  /* 0x0000001108c37c10 */ /* 0x004fe2000ff9e0ff */
[----:B------:R-:W-:Y:S01]  /*92d30*/  IMAD.MOV.U32 R8, RZ, RZ, R107 ;  /* 0x000000ffff087224 */ /* 0x000fe200078e006b */
[----:B------:R-:W-:Y:S01]  /*92d40*/  MOV R71, R194 ;  /* 0x000000c200477202 */ /* 0x000fe20000000f00 */
[----:B------:R-:W-:Y:S01]  /*92d50*/  IMAD.MOV.U32 R70, RZ, RZ, R193 ;  /* 0x000000ffff467224 */ /* 0x000fe200078e00c1 */
[----:B------:R-:W-:Y:S01]  /*92d60*/  IADD3.X R196, PT, PT, R9, UR7, RZ, P4, !PT ;  /* 0x0000000709c47c10 */ /* 0x000fe2000a7fe4ff */
[----:B------:R-:W-:Y:S01]  /*92d70*/  LDGSTS.E [R67+0x26880], desc[UR12][R80.64], P2 ;  /* 0x2688000050437fae */ /* 0x000fe200091a100c */
[----:B------:R-:W-:-:S02]  /*92d80*/  MOV R9, R148 ;  /* 0x0000009400097202 */ /* 0x000fc40000000f00 */
[----:B------:R-:W-:-:S03]  /*92d90*/  IADD3 R197, P4, PT, R6, UR17, RZ ;  /* 0x0000001106c57c10 */ /* 0x000fc6000ff9e0ff */
[----:B------:R2:W-:Y:S01]  /*92da0*/  STL.64 [R1+0xc58], R8 ;  /* 0x000c580801007387 */ /* 0x0005e20000100a00 */
[----:B------:R-:W-:-:S03]  /*92db0*/  IADD3.X R198, PT, PT, R7, UR7, RZ, P4, !PT ;  /* 0x0000000707c67c10 */ /* 0x000fc6000a7fe4ff */
[----:B------:R-:W-:Y:S04]  /*92dc0*/  STL.64 [R1+0xc50], R238 ;  /* 0x000c50ee01007387 */ /* 0x000fe80000100a00 */
[----:B------:R-:W-:Y:S01]  /*92dd0*/  STL.64 [R1+0xc48], R236 ;  /* 0x000c48ec01007387 */ /* 0x000fe20000100a00 */
[----:B------:R-:W-:-:S03]  /*92de0*/  IMAD.MOV.U32 R6, RZ, RZ, R185 ;  /* 0x000000ffff067224 */ /* 0x000fc600078e00b9 */
[----:B------:R-:W-:Y:S01]  /*92df0*/  STL.64 [R1+0xbc8], R18 ;  /* 0x000bc81201007387 */ /* 0x000fe20000100a00 */
[----:B------:R-:W-:Y:S01]  /*92e00*/  IMAD.MOV.U32 R14, RZ, RZ, R195 ;  /* 0x000000ffff0e7224 */ /* 0x000fe200078e00c3 */
[----:B------:R-:W-:Y:S02]  /*92e10*/  MOV R15, R196 ;  /* 0x000000c4000f7202 */ /* 0x000fe40000000f00 */
[----:B------:R-:W-:Y:S01]  /*92e20*/  LDGSTS.E [R67+0x26900], desc[UR12][R74.64], P3 ;  /* 0x269000004a437fae */ /* 0x000fe200099a100c */
[----:B------:R-:W-:Y:S01]  /*92e30*/  IADD3 R199, P4, PT, R4, UR17, RZ ;  /* 0x0000001104c77c10 */ /* 0x000fe2000ff9e0ff */
[----:B------:R-:W-:Y:S02]  /*92e40*/  IMAD.MOV.U32 R4, RZ, RZ, R181 ;  /* 0x000000ffff047224 */ /* 0x000fe400078e00b5 */
[----:B------:R3:W-:Y:S01]  /*92e50*/  STL.64 [R1+0xc40], R10 ;  /* 0x000c400a01007387 */ /* 0x0007e20000100a00 */
[----:B------:R-:W-:Y:S02]  /*92e60*/  IADD3.X R200, PT, PT, R5, UR7, RZ, P4, !PT ;  /* 0x0000000705c87c10 */ /* 0x000fe4000a7fe4ff */
[----:B------:R-:W-:Y:S01]  /*92e70*/  MOV R5, R182 ;  /* 0x000000b600057202 */ /* 0x000fe20000000f00 */
[----:B------:R-:W-:Y:S01]  /*92e80*/  STL.64 [R1+0xc38], R218 ;  /* 0x000c38da01007387 */ /* 0x000fe20000100a00 */
[----:B------:R-:W-:-:S03]  /*92e90*/  MOV R7, R186 ;  /* 0x000000ba00077202 */ /* 0x000fc60000000f00 */
[----:B------:R-:W-:Y:S04]  /*92ea0*/  STL.64 [R1+0xc30], R216 ;  /* 0x000c30d801007387 */ /* 0x000fe80000100a00 */
[----:B------:R-:W-:Y:S04]  /*92eb0*/  STL.64 [R1+0xc28], R214 ;  /* 0x000c28d601007387 */ /* 0x000fe80000100a00 */
[----:B------:R-:W-:Y:S04]  /*92ec0*/  STL.64 [R1+0xc20], R212 ;  /* 0x000c20d401007387 */ /* 0x000fe80000100a00 */
[----:B------:R4:W-:Y:S04]  /*92ed0*/  STL.64 [R1+0xc18], R4 ;  /* 0x000c180401007387 */ /* 0x0009e80000100a00 */
[----:B------:R-:W-:Y:S01]  /*92ee0*/  STL.64 [R1+0xc10], R210 ;  /* 0x000c10d201007387 */ /* 0x000fe20000100a00 */
[----:B------:R-:W-:-:S03]  /*92ef0*/  IMAD.MOV.U32 R12, RZ, RZ, R197 ;  /* 0x000000ffff0c7224 */ /* 0x000fc600078e00c5 */
[----:B------:R1:W-:Y:S01]  /*92f00*/  STL.64 [R1+0xc08], R6 ;  /* 0x000c080601007387 */ /* 0x0003e20000100a00 */
[----:B------:R-:W-:-:S03]  /*92f10*/  MOV R13, R198 ;  /* 0x000000c6000d7202 */ /* 0x000fc60000000f00 */
        /* <DEDUP_REMOVED lines=10> */
[----:B-1----:R-:W5:Y:S04]  /*92fc0*/  LDL.LU.64 R102, [R1+0x3258] ;  /* 0x0032580001667983 */ /* 0x002f680000300a00 */
[----:B------:R-:W-:Y:S04]  /*92fd0*/  LDGSTS.E [R67+0x27980], desc[UR12][R36.64], P1 ;  /* 0x2798000024437fae */ /* 0x000fe800089a100c */
[----:B------:R1:W-:Y:S04]  /*92fe0*/  STL.64 [R1+0xbe0], R14 ;  /* 0x000be00e01007387 */ /* 0x0003e80000100a00 */
[----:B------:R-:W-:Y:S04]  /*92ff0*/  LDGSTS.E [R67+0x28800], desc[UR12][R34.64], P0 ;  /* 0x2880000022437fae */ /* 0x000fe800081a100c */
[----:B------:R-:W5:Y:S04]  /*93000*/  LDL.LU.64 R100, [R1+0x3250] ;  /* 0x0032500001647983 */ /* 0x000f680000300a00 */
[----:B------:R-:W-:Y:S04]  /*93010*/  LDGSTS.E [R67+0x28880], desc[UR12][R32.64], P2 ;  /* 0x2888000020437fae */ /* 0x000fe800091a100c */
[----:B------:R1:W-:Y:S04]  /*93020*/  STL.64 [R1+0xbd8], R12 ;  /* 0x000bd80c01007387 */ /* 0x0003e80000100a00 */
        /* <DEDUP_REMOVED lines=24> */
[----:B------:R-:W-:Y:S04]  /*931b0*/  LDGSTS.E [R67+0x2b980], desc[UR12][R236.64], P1 ;  /* 0x2b980000ec437fae */ /* 0x000fe800089a100c */
[----:B--2---:R-:W2:Y:S04]  /*931c0*/  LDL.LU R8, [R1+0x2650] ;  /* 0x0026500001087983 */ /* 0x004ea80000300800 */
[----:B------:R-:W2:Y:S04]  /*931d0*/  LDL.LU R16, [R1+0x2658] ;  /* 0x0026580001107983 */ /* 0x000ea80000300800 */
[----:B------:R1:W-:Y:S04]  /*931e0*/  LDGSTS.E [R67+0x2c800], desc[UR12][R10.64], P0 ;  /* 0x2c8000000a437fae */ /* 0x0003e800081a100c */
[----:B------:R-:W-:Y:S04]  /*931f0*/  LDGSTS.E [R67+0x2c880], desc[UR12][R218.64], P2 ;  /* 0x2c880000da437fae */ /* 0x000fe800091a100c */
[----:B------:R-:W-:Y:S04]  /*93200*/  LDGSTS.E [R67+0x2c900], desc[UR12][R216.64], P3 ;  /* 0x2c900000d8437fae */ /* 0x000fe800099a100c */
[----:B---3--:R-:W3:Y:S04]  /*93210*/  LDL.LU R11, [R1+0x264c] ;  /* 0x00264c00010b7983 */ /* 0x008ee80000300800 */
[----:B------:R-:W-:Y:S04]  /*93220*/  LDGSTS.E [R67+0x2c980], desc[UR12][R214.64], P1 ;  /* 0x2c980000d6437fae */ /* 0x000fe800089a100c */
[----:B------:R-:W3:Y:S04]  /*93230*/  LDL.LU R17, [R1+0x2654] ;  /* 0x0026540001117983 */ /* 0x000ee80000300800 */
        /* <DEDUP_REMOVED lines=16> */
[----:B-1----:R-:W4:Y:S04]  /*93340*/  LDL.LU R14, [R1+0x2750] ;  /* 0x00275000010e7983 */ /* 0x002f280000300800 */
[----:B------:R-:W4:Y:S04]  /*93350*/  LDL.LU R12, [R1+0x2758] ;  /* 0x00275800010c7983 */ /* 0x000f280000300800 */
[----:B------:R-:W4:Y:S04]  /*93360*/  LDL.LU R15, [R1+0x274c] ;  /* 0x00274c00010f7983 */ /* 0x000f280000300800 */
[----:B------:R-:W4:Y:S04]  /*93370*/  LDL.LU R13, [R1+0x2754] ;  /* 0x00275400010d7983 */ /* 0x000f280000300800 */
[----:B------:R-:W4:Y:S04]  /*93380*/  LDL.LU R10, [R1+0x2760] ;  /* 0x00276000010a7983 */ /* 0x000f280000300800 */
[----:B------:R-:W4:Y:S01]  /*93390*/  LDL.LU R6, [R1+0x2768] ;  /* 0x0027680001067983 */ /* 0x000f220000300800 */
[----:B------:R-:W-:-:S03]  /*933a0*/  VIADD R3, R3, UR15 ;  /* 0x0000000f03037c36 */ /* 0x000fc60008000000 */
[----:B------:R-:W-:Y:S01]  /*933b0*/  LDGSTS.E [R67+0x2f980], desc[UR12][R18.64], P1 ;  /* 0x2f98000012437fae */ /* 0x000fe200089a100c */
[----:B--2---:R-:W-:Y:S02]  /*933c0*/  IADD3 R8, P4, PT, R8, UR17, RZ ;  /* 0x0000001108087c10 */ /* 0x004fe4000ff9e0ff */
[----:B------:R-:W-:-:S03]  /*933d0*/  IADD3 R16, P5, PT, R16, UR17, RZ ;  /* 0x0000001110107c10 */ /* 0x000fc6000ffbe0ff */
[----:B------:R-:W-:Y:S01]  /*933e0*/  STL [R1+0x2650], R8 ;  /* 0x0026500801007387 */ /* 0x000fe20000100800 */
[----:B------:R-:W-:-:S03]  /*933f0*/  MOV R20, R8 ;  /* 0x0000000800147202 */ /* 0x000fc60000000f00 */
[----:B------:R-:W-:Y:S01]  /*93400*/  STL [R1+0x2658], R16 ;  /* 0x0026581001007387 */ /* 0x000fe20000100800 */
[----:B---3--:R-:W-:-:S05]  /*93410*/  IADD3.X R11, PT, PT, R11, UR7, RZ, P4, !PT ;  /* 0x000000070b0b7c10 */ /* 0x008fca000a7fe4ff */
[----:B------:R1:W-:Y:S01]  /*93420*/  STL [R1+0x264c], R11 ;  /* 0x00264c0b01007387 */ /* 0x0003e20000100800 */
[----:B------:R-:W-:Y:S01]  /*93430*/  IMAD.MOV.U32 R21, RZ, RZ, R11 ;  /* 0x000000ffff157224 */ /* 0x000fe200078e000b */
[----:B------:R-:W-:-:S04]  /*93440*/  IADD3.X R17, PT, PT, R17, UR7, RZ, P5, !PT ;  /* 0x0000000711117c10 */ /* 0x000fc8000affe4ff */
[----:B------:R2:W-:Y:S04]  /*93450*/  LDGSTS.E [R3+0x20a00], desc[UR12][R20.64], P0 ;  /* 0x20a0000014037fae */ /* 0x0005e800081a100c */
[----:B-1----:R-:W3:Y:S04]  /*93460*/  LDL.LU R11, [R1+0x275c] ;  /* 0x00275c00010b7983 */ /* 0x002ee80000300800 */
[----:B------:R-:W3:Y:S01]  /*93470*/  LDL.LU R8, [R1+0x2764] ;  /* 0x0027640001087983 */ /* 0x000ee20000300800 */
[----:B--2---:R-:W-:Y:S01]  /*93480*/  MOV R20, R16 ;  /* 0x0000001000147202 */ /* 0x004fe20000000f00 */
[----:B------:R-:W-:Y:S01]  /*93490*/  IMAD.MOV.U32 R21, RZ, RZ, R17 ;  /* 0x000000ffff157224 */ /* 0x000fe200078e0011 */
        /* <DEDUP_REMOVED lines=8> */
[----:B-1----:R-:W-:Y:S01]  /*93520*/  MOV R20, R4 ;  /* 0x0000000400147202 */ /* 0x002fe20000000f00 */
[----:B------:R-:W-:Y:S02]  /*93530*/  IMAD.MOV.U32 R21, RZ, RZ, R7 ;  /* 0x000000ffff157224 */ /* 0x000fe400078e0007 */
[----:B------:R-:W-:Y:S04]  /*93540*/  STL [R1+0x2668], R5 ;  /* 0x0026680501007387 */ /* 0x000fe80000100800 */
[----:B--2---:R-:W2:Y:S04]  /*93550*/  LDL.LU R7, [R1+0x2850] ;  /* 0x0028500001077983 */ /* 0x004ea80000300800 */
[----:B------:R1:W-:Y:S04]  /*93560*/  STL [R1+0x2664], R9 ;  /* 0x0026640901007387 */ /* 0x0003e80000100800 */
[----:B------:R4:W-:Y:S04]  /*93570*/  LDGSTS.E [R3+0x20b00], desc[UR12][R20.64], P3 ;  /* 0x20b0000014037fae */ /* 0x0009e800099a100c */
[----:B------:R-:W2:Y:S01]  /*93580*/  LDL.LU R4, [R1+0x2858] ;  /* 0x0028580001047983 */ /* 0x000ea20000300800 */
[----:B----4-:R-:W-:-:S03]  /*93590*/  IMAD.MOV.U32 R21, RZ, RZ, R9 ;  /* 0x000000ffff157224 */ /* 0x010fc600078e0009 */
[----:B-1----:R-:W4:Y:S01]  /*935a0*/  LDL.LU R9, [R1+0x284c] ;  /* 0x00284c0001097983 */ /* 0x002f220000300800 */
[----:B------:R-:W-:-:S03]  /*935b0*/  MOV R20, R5 ;  /* 0x0000000500147202 */ /* 0x000fc60000000f00 */
[----:B------:R-:W4:Y:S01]  /*935c0*/  LDL.LU R5, [R1+0x2854] ;  /* 0x0028540001057983 */ /* 0x000f220000300800 */
[----:B------:R-:W-:Y:S02]  /*935d0*/  IADD3 R14, P4, PT, R14, UR17, RZ ;  /* 0x000000110e0e7c10 */ /* 0x000fe4000ff9e0ff */
[----:B------:R-:W-:Y:S01]  /*935e0*/  IADD3 R12, P5, PT, R12, UR17, RZ ;  /* 0x000000110c0c7c10 */ /* 0x000fe2000ffbe0ff */
[----:B------:R1:W-:Y:S01]  /*935f0*/  LDGSTS.E [R3+0x20b80], desc[UR12][R20.64], P1 ;  /* 0x20b8000014037fae */ /* 0x0003e200089a100c */
[----:B------:R-:W-:Y:S02]  /*93600*/  IADD3.X R15, PT, PT, R15, UR7, RZ, P4, !PT ;  /* 0x000000070f0f7c10 */ /* 0x000fe4000a7fe4ff */
[----:B------:R-:W-:Y:S01]  /*93610*/  IADD3.X R13, PT, PT, R13, UR7, RZ, P5, !PT ;  /* 0x000000070d0d7c10 */ /* 0x000fe2000affe4ff */
[----:B------:R1:W-:Y:S04]  /*93620*/  STL [R1+0x2750], R14 ;  /* 0x0027500e01007387 */ /* 0x0003e80000100800 */
[----:B------:R1:W-:Y:S04]  /*93630*/  STL [R1+0x274c], R15 ;  /* 0x00274c0f01007387 */ /* 0x0003e80000100800 */
[----:B------:R3:W-:Y:S01]  /*93640*/  STL [R1+0x2758], R12 ;  /* 0x0027580c01007387 */ /* 0x0007e20000100800 */
[----:B-1----:R-:W-:-:S03]  /*93650*/  MOV R20, R14 ;  /* 0x0000000e00147202 */ /* 0x002fc60000000f00 */
[----:B------:R-:W4:Y:S04]  /*93660*/  LDL.LU R16, [R1+0x2860] ;  /* 0x0028600001107983 */ /* 0x000f280000300800 */
[----:B------:R-:W-:Y:S04]  /*93670*/  STL [R1+0x2754], R13 ;  /* 0x0027540d01007387 */ /* 0x000fe80000100800 */
[----:B------:R-:W4:Y:S04]  /*93680*/  LDL.LU R14, [R1+0x2868] ;  /* 0x00286800010e7983 */ /* 0x000f280000300800 */
[----:B------:R-:W4:Y:S01]  /*93690*/  LDL.LU R17, [R1+0x285c] ;  /* 0x00285c0001117983 */ /* 0x000f220000300800 */
[----:B------:R-:W-:-:S03]  /*936a0*/  IMAD.MOV.U32 R21, RZ, RZ, R15 ;  /* 0x000000ffff157224 */ /* 0x000fc600078e000f */
[----:B------:R-:W4:Y:S01]  /*936b0*/  LDL.LU R15, [R1+0x2864] ;  /* 0x00286400010f7983 */ /* 0x000f220000300800 */
[----:B------:R-:W-:Y:S02]  /*936c0*/  IADD3 R10, P4, PT, R10, UR17, RZ ;  /* 0x000000110a0a7c10 */ /* 0x000fe4000ff9e0ff */
[----:B------:R-:W-:Y:S01]  /*936d0*/  IADD3 R6, P5, PT, R6, UR17, RZ ;  /* 0x0000001106067c10 */ /* 0x000fe2000ffbe0ff */
[----:B------:R1:W-:Y:S04]  /*936e0*/  LDGSTS.E [R3+0x21a00], desc[UR12][R20.64], P0 ;  /* 0x21a0000014037fae */ /* 0x0003e800081a100c */
[----:B------:R3:W-:Y:S01]  /*936f0*/  STL [R1+0x2760], R10 ;  /* 0x0027600a01007387 */ /* 0x0007e20000100800 */
[----:B-1----:R-:W-:Y:S01]  /*93700*/  MOV R20, R12 ;  /* 0x0000000c00147202 */ /* 0x002fe20000000f00 */
[----:B------:R-:W-:-:S05]  /*93710*/  IMAD.MOV.U32 R21, RZ, RZ, R13 ;  /* 0x000000ffff157224 */ /* 0x000fca00078e000d */
[----:B------:R1:W-:Y:S02]  /*93720*/  LDGSTS.E [R3+0x21a80], desc[UR12][R20.64], P2 ;  /* 0x21a8000014037fae */ /* 0x0003e400091a100c */
[----:B-1----:R-:W-:Y:S02]  /*93730*/  MOV R20, R10 ;  /* 0x0000000a00147202 */ /* 0x002fe40000000f00 */
[----:B---3--:R-:W-:Y:S02]  /*93740*/  IADD3.X R11, PT, PT, R11, UR7, RZ, P4, !PT ;  /* 0x000000070b0b7c10 */ /* 0x008fe4000a7fe4ff */
[----:B------:R-:W-:-:S03]  /*93750*/  IADD3.X R8, PT, PT, R8, UR7, RZ, P5, !PT ;  /* 0x0000000708087c10 */ /* 0x000fc6000affe4ff */
[----:B------:R1:W-:Y:S04]  /*93760*/  STL [R1+0x275c], R11 ;  /* 0x00275c0b01007387 */ /* 0x0003e80000100800 */
[----:B------:R-:W-:Y:S04]  /*93770*/  STL [R1+0x2768], R6 ;  /* 0x0027680601007387 */ /* 0x000fe80000100800 */
[----:B------:R-:W3:Y:S04]  /*93780*/  LDL.LU R12, [R1+0x2950] ;  /* 0x00295000010c7983 */ /* 0x000ee80000300800 */
[----:B------:R1:W-:Y:S01]  /*93790*/  STL [R1+0x2764], R8 ;  /* 0x0027640801007387 */ /* 0x0003e20000100800 */
[----:B------:R-:W-:-:S03]  /*937a0*/  IMAD.MOV.U32 R21, RZ, RZ, R11 ;  /* 0x000000ffff157224 */ /* 0x000fc600078e000b */
[----:B------:R-:W3:Y:S04]  /*937b0*/  LDL.LU R10, [R1+0x2958] ;  /* 0x00295800010a7983 */ /* 0x000ee80000300800 */
[----:B------:R-:W3:Y:S04]  /*937c0*/  LDL.LU R13, [R1+0x294c] ;  /* 0x00294c00010d7983 */ /* 0x000ee80000300800 */
[----:B-1----:R-:W3:Y:S04]  /*937d0*/  LDL.LU R11, [R1+0x2954] ;  /* 0x00295400010b7983 */ /* 0x002ee80000300800 */
[----:B------:R1:W-:Y:S01]  /*937e0*/  LDGSTS.E [R3+0x21b00], desc[UR12][R20.64], P3 ;  /* 0x21b0000014037fae */ /* 0x0003e200099a100c */
[----:B--2---:R-:W-:-:S02]  /*937f0*/  IADD3 R7, P4, PT, R7, UR17, RZ ;  /* 0x0000001107077c10 */ /* 0x004fc4000ff9e0ff */
[----:B-1----:R-:W-:Y:S01]  /*93800*/  MOV R20, R6 ;  /* 0x0000000600147202 */ /* 0x002fe20000000f00 */
[----:B------:R-:W-:Y:S01]  /*93810*/  IMAD.MOV.U32 R21, RZ, RZ, R8 ;  /* 0x000000ffff157224 */ /* 0x000fe200078e0008 */
[----:B------:R-:W-:Y:S01]  /*93820*/  IADD3 R4, P5, PT, R4, UR17, RZ ;  /* 0x0000001104047c10 */ /* 0x000fe2000ffbe0ff */
[----:B------:R-:W2:Y:S04]  /*93830*/  LDL.LU R8, [R1+0x2960] ;  /* 0x0029600001087983 */ /* 0x000ea80000300800 */
[----:B------:R-:W2:Y:S01]  /*93840*/  LDL.LU R6, [R1+0x2968] ;  /* 0x0029680001067983 */ /* 0x000ea20000300800 */
[----:B----4-:R-:W-:-:S03]  /*93850*/  IADD3.X R9, PT, PT, R9, UR7, RZ, P4, !PT ;  /* 0x0000000709097c10 */ /* 0x010fc6000a7fe4ff */
[----:B------:R-:W-:Y:S04]  /*93860*/  STL [R1+0x2850], R7 ;  /* 0x0028500701007387 */ /* 0x000fe80000100800 */
[----:B------:R1:W-:Y:S01]  /*93870*/  LDGSTS.E [R3+0x21b80], desc[UR12][R20.64], P1 ;  /* 0x21b8000014037fae */ /* 0x0003e200089a100c */
[----:B------:R-:W-:-:S03]  /*93880*/  IADD3.X R5, PT, PT, R5, UR7, RZ, P5, !PT ;  /* 0x0000000705057c10 */ /* 0x000fc6000affe4ff */
[----:B------:R4:W-:Y:S04]  /*93890*/  STL [R1+0x284c], R9 ;  /* 0x00284c0901007387 */ /* 0x0009e80000100800 */
[----:B------:R-:W-:Y:S01]  /*938a0*/  STL [R1+0x2858], R4 ;  /* 0x0028580401007387 */ /* 0x000fe20000100800 */
[----:B-1----:R-:W-:-:S03]  /*938b0*/  IMAD.MOV.U32 R21, RZ, RZ, R9 ;  /* 0x000000ffff157224 */ /* 0x002fc600078e0009 */
[----:B----4-:R-:W4:Y:S01]  /*938c0*/  LDL.LU R9, [R1+0x295c] ;  /* 0x00295c0001097983 */ /* 0x010f220000300800 */
[----:B------:R-:W-:-:S03]  /*938d0*/  MOV R20, R7 ;  /* 0x0000000700147202 */ /* 0x000fc60000000f00 */
[----:B------:R1:W-:Y:S04]  /*938e0*/  STL [R1+0x2854], R5 ;  /* 0x0028540501007387 */ /* 0x0003e80000100800 */
[----:B------:R-:W4:Y:S04]  /*938f0*/  LDL.LU R7, [R1+0x2964] ;  /* 0x0029640001077983 */ /* 0x000f280000300800 */
[----:B------:R1:W-:Y:S02]  /*93900*/  LDGSTS.E [R3+0x22a00], desc[UR12][R20.64], P0 ;  /* 0x22a0000014037fae */ /* 0x0003e400081a100c */
[----:B-1----:R-:W-:Y:S01]  /*93910*/  MOV R20, R4 ;  /* 0x0000000400147202 */ /* 0x002fe20000000f00 */
[----:B------:R-:W-:-:S02]  /*93920*/  IMAD.MOV.U32 R21, RZ, RZ, R5 ;  /* 0x000000ffff157224 */ /* 0x000fc400078e0005 */
        /* <DEDUP_REMOVED lines=16> */
[----:B-1----:R-:W-:Y:S01]  /*93a30*/  MOV R20, R14 ;  /* 0x0000000e00147202 */ /* 0x002fe20000000f00 */
[----:B------:R-:W-:Y:S02]  /*93a40*/  IMAD.MOV.U32 R21, RZ, RZ, R15 ;  /* 0x000000ffff157224 */ /* 0x000fe400078e000f */
        /* <DEDUP_REMOVED lines=8> */
[----:B-1----:R-:W-:Y:S01]  /*93ad0*/  MOV R20, R12 ;  /* 0x0000000c00147202 */ /* 0x002fe20000000f00 */
[----:B------:R-:W-:Y:S02]  /*93ae0*/  IMAD.MOV.U32 R21, RZ, RZ, R13 ;  /* 0x000000ffff157224 */ /* 0x000fe400078e000d */
[----:B------:R-:W-:Y:S04]  /*93af0*/  STL [R1+0x2958], R10 ;  /* 0x0029580a01007387 */ /* 0x000fe80000100800 */
[----:B------:R1:W-:Y:S04]  /*93b00*/  STL [R1+0x2954], R11 ;  /* 0x0029540b01007387 */ /* 0x0003e80000100800 */
[----:B---3--:R-:W3:Y:S04]  /*93b10*/  LDL.LU.64 R12, [R1+0x1400] ;  /* 0x00140000010c7983 */ /* 0x008ee80000300a00 */
[----:B------:R-:W3:Y:S01]  /*93b20*/  LDL.LU.64 R34, [R1+0x13f8] ;  /* 0x0013f80001227983 */ /* 0x000ee20000300a00 */
[----:B--2---:R-:W-:-:S03]  /*93b30*/  IADD3 R8, P4, PT, R8, UR17, RZ ;  /* 0x0000001108087c10 */ /* 0x004fc6000ff9e0ff */
[----:B------:R2:W-:Y:S01]  /*93b40*/  LDGSTS.E [R3+0x23a00], desc[UR12][R20.64], P0 ;  /* 0x23a0000014037fae */ /* 0x0005e200081a100c */
[----:B------:R-:W-:Y:S02]  /*93b50*/  IADD3 R6, P5, PT, R6, UR17, RZ ;  /* 0x0000001106067c10 */ /* 0x000fe4000ffbe0ff */
[----:B--2---:R-:W-:Y:S01]  /*93b60*/  MOV R20, R10 ;  /* 0x0000000a00147202 */ /* 0x004fe20000000f00 */
[----:B------:R-:W-:Y:S02]  /*93b70*/  IMAD.MOV.U32 R21, RZ, RZ, R11 ;  /* 0x000000ffff157224 */ /* 0x000fe400078e000b */
[----:B-1----:R-:W2:Y:S04]  /*93b80*/  LDL.LU.64 R10, [R1+0x13f0] ;  /* 0x0013f000010a7983 */ /* 0x002ea80000300a00 */
[----:B------:R1:W-:Y:S04]  /*93b90*/  LDGSTS.E [R3+0x23a80], desc[UR12][R20.64], P2 ;  /* 0x23a8000014037fae */ /* 0x0003e800091a100c */
[----:B------:R-:W-:Y:S01]  /*93ba0*/  STL [R1+0x2960], R8 ;  /* 0x0029600801007387 */ /* 0x000fe20000100800 */
[----:B----4-:R-:W-:-:S02]  /*93bb0*/  IADD3.X R9, PT, PT, R9, UR7, RZ, P4, !PT ;  /* 0x0000000709097c10 */ /* 0x010fc4000a7fe4ff */
[----:B-1----:R-:W-:-:S03]  /*93bc0*/  MOV R20, R8 ;  /* 0x0000000800147202 */ /* 0x002fc60000000f00 */
[----:B------:R1:W-:Y:S01]  /*93bd0*/  STL [R1+0x295c], R9 ;  /* 0x00295c0901007387 */ /* 0x0003e20000100800 */
[----:B------:R-:W-:Y:S01]  /*93be0*/  IMAD.MOV.U32 R21, RZ, RZ, R9 ;  /* 0x000000ffff157224 */ /* 0x000fe200078e0009 */
[----:B------:R-:W-:Y:S02]  /*93bf0*/  IADD3.X R7, PT, PT, R7, UR7, RZ, P5, !PT ;  /* 0x0000000707077c10 */ /* 0x000fe4000affe4ff */
[----:B------:R-:W-:Y:S04]  /*93c00*/  STL [R1+0x2968], R6 ;  /* 0x0029680601007387 */ /* 0x000fe80000100800 */
[----:B------:R4:W-:Y:S04]  /*93c10*/  LDGSTS.E [R3+0x23b00], desc[UR12][R20.64], P3 ;  /* 0x23b0000014037fae */ /* 0x0009e800099a100c */
[----:B-1----:R-:W2:Y:S01]  /*93c20*/  LDL.LU.64 R8, [R1+0x1308] ;  /* 0x0013080001087983 */ /* 0x002ea20000300a00 */
[----:B----4-:R-:W-:Y:S01]  /*93c30*/  MOV R20, R6 ;  /* 0x0000000600147202 */ /* 0x010fe20000000f00 */
[----:B------:R-:W-:-:S02]  /*93c40*/  IMAD.MOV.U32 R21, RZ, RZ, R7 ;  /* 0x000000ffff157224 */ /* 0x000fc400078e0007 */
[----:B------:R1:W-:Y:S04]  /*93c50*/  STL [R1+0x2964], R7 ;  /* 0x0029640701007387 */ /* 0x0003e80000100800 */
[----:B------:R4:W-:Y:S04]  /*93c60*/  LDGSTS.E [R3+0x23b80], desc[UR12][R20.64], P1 ;  /* 0x23b8000014037fae */ /* 0x0009e800089a100c */
[----:B-1----:R-:W2:Y:S01]  /*93c70*/  LDL.LU.64 R6, [R1+0x1300] ;  /* 0x0013000001067983 */ /* 0x002ea20000300a00 */
[----:B----4-:R-:W-:-:S04]  /*93c80*/  IADD3 R20, P4, PT, R4, UR17, RZ ;  /* 0x0000001104147c10 */ /* 0x010fc8000ff9e0ff */
        /* <DEDUP_REMOVED lines=122> */
[----:B------:R-:W-:Y:S02]  /*94430*/  IADD3.X R188, PT, PT, R17, UR7, RZ, P4, !PT ;  /* 0x0000000711bc7c10 */ /* 0x000fe4000a7fe4ff */
[----:B------:R-:W-:Y:S01]  /*94440*/  IADD3 R189, P4, PT, R14, UR17, RZ ;  /* 0x000000110ebd7c10 */ /* 0x000fe2000ff9e0ff */
[----:B------:R-:W-:Y:S01]  /*94450*/  IMAD.MOV.U32 R69, RZ, RZ, R23 ;  /* 0x000000ffff457224 */ /* 0x000fe200078e0017 */
[----:B------:R-:W-:Y:S01]  /*94460*/  MOV R68, R22 ;  /* 0x0000001600447202 */ /* 0x000fe20000000f00 */
[----:B------:R-:W-:Y:S01]  /*94470*/  IMAD.MOV.U32 R19, RZ, RZ, R25 ;  /* 0x000000ffff137224 */ /* 0x000fe200078e0019 */
[----:B------:R-:W-:Y:S01]  /*94480*/  MOV R18, R24 ;  /* 0x0000001800127202 */ /* 0x000fe20000000f00 */
[----:B------:R-:W-:Y:S01]  /*94490*/  IMAD.MOV.U32 R17, RZ, RZ, R27 ;  /* 0x000000ffff117224 */ /* 0x000fe200078e001b */
[----:B------:R-:W-:Y:S01]  /*944a0*/  IADD3.X R190, PT, PT, R15, UR7, RZ, P4, !PT ;  /* 0x000000070fbe7c10 */ /* 0x000fe2000a7fe4ff */
[----:B------:R-:W-:Y:S01]  /*944b0*/  IMAD.MOV.U32 R15, RZ, RZ, R29 ;  /* 0x000000ffff0f7224 */ /* 0x000fe200078e001d */
[----:B------:R-:W-:Y:S01]  /*944c0*/  MOV R16, R26 ;  /* 0x0000001a00107202 */ /* 0x000fe20000000f00 */
[----:B------:R1:W-:Y:S01]  /*944d0*/  STL.64 [R1+0x1508], R70 ;  /* 0x0015084601007387 */ /* 0x0003e20000100a00 */
[----:B------:R-:W-:-:S03]  /*944e0*/  MOV R14, R28 ;  /* 0x0000001c000e7202 */ /* 0x000fc60000000f00 */
[----:B------:R1:W-:Y:S04]  /*944f0*/  STL.64 [R1+0x1500], R68 ;  /* 0x0015004401007387 */ /* 0x0003e80000100a00 */
[----:B------:R1:W-:Y:S04]  /*94500*/  STL.64 [R1+0x14f8], R18 ;  /* 0x0014f81201007387 */ /* 0x0003e80000100a00 */
        /* <DEDUP_REMOVED lines=19> */
[----:B------:R-:W-:Y:S01]  /*94640*/  STL.64 [R1+0x10f8], R56 ;  /* 0x0010f83801007387 */ /* 0x000fe20000100a00 */
[----:B------:R-:W-:Y:S01]  /*94650*/  MOV R24, R89 ;  /* 0x0000005900187202 */ /* 0x000fe20000000f00 */
[----:B------:R-:W-:Y:S02]  /*94660*/  IMAD.MOV.U32 R25, RZ, RZ, R90 ;  /* 0x000000ffff197224 */ /* 0x000fe400078e005a */
[----:B------:R-:W-:Y:S01]  /*94670*/  STL.64 [R1+0x10f0], R58 ;  /* 0x0010f03a01007387 */ /* 0x000fe20000100a00 */
[----:B------:R-:W-:Y:S01]  /*94680*/  MOV R22, R91 ;  /* 0x0000005b00167202 */ /* 0x000fe20000000f00 */
[----:B------:R-:W-:-:S02]  /*94690*/  IMAD.MOV.U32 R23, RZ, RZ, R104 ;  /* 0x000000ffff177224 */ /* 0x000fc400078e0068 */
[----:B------:R-:W-:Y:S01]  /*946a0*/  STL.64 [R1+0x1008], R60 ;  /* 0x0010083c01007387 */ /* 0x000fe20000100a00 */
[----:B------:R-:W-:Y:S01]  /*946b0*/  MOV R20, R105 ;  /* 0x0000006900147202 */ /* 0x000fe20000000f00 */
[----:B------:R-:W-:Y:S02]  /*946c0*/  IMAD.MOV.U32 R21, RZ, RZ, R106 ;  /* 0x000000ffff157224 */ /* 0x000fe400078e006a */
[----:B------:R-:W-:Y:S01]  /*946d0*/  STL.64 [R1+0x1000], R62 ;  /* 0x0010003e01007387 */ /* 0x000fe20000100a00 */
[----:B------:R-:W-:-:S03]  /*946e0*/  MOV R250, R149 ;  /* 0x0000009500fa7202 */ /* 0x000fc60000000f00 */
        /* <DEDUP_REMOVED lines=18> */
[----:B------:R-:W-:Y:S04]  /*94810*/  STL.64 [R1+0xc70], R22 ;  /* 0x000c701601007387 */ /* 0x000fe80000100a00 */
[----:B------:R-:W-:Y:S01]  /*94820*/  LDGSTS.E [R3+0x25a00], desc[UR12][R14.64], P0 ;  /* 0x25a000000e037fae */ /* 0x000fe200081a100c */
[----:B---3--:R-:W-:-:S03]  /*94830*/  IADD3 R191, P4, PT, R12, UR17, RZ ;  /* 0x000000110cbf7c10 */ /* 0x008fc6000ff9e0ff */
[----:B------:R-:W-:Y:S01]  /*94840*/  STL.64 [R1+0xb88], R20 ;  /* 0x000b881401007387 */ /* 0x000fe20000100a00 */
[----:B------:R-:W-:-:S03]  /*94850*/  IADD3.X R192, PT, PT, R13, UR7, RZ, P4, !PT ;  /* 0x000000070dc07c10 */ /* 0x000fc6000a7fe4ff */
[----:B------:R-:W-:Y:S04]  /*94860*/  LDGSTS.E [R3+0x25a80], desc[UR12][R30.64], P2 ;  /* 0x25a800001e037fae */ /* 0x000fe800091a100c */
[----:B------:R-:W-:Y:S01]  /*94870*/  LDGSTS.E [R3+0x25b00], desc[UR12][R32.64], P3 ;  /* 0x25b0000020037fae */ /* 0x000fe200099a100c */
[----:B------:R-:W-:-:S03]  /*94880*/  MOV R236, R181 ;  /* 0x000000b500ec7202 */ /* 0x000fc60000000f00 */
[----:B------:R-:W-:Y:S01]  /*94890*/  LDGSTS.E [R3+0x25b80], desc[UR12][R34.64], P1 ;  /* 0x25b8000022037fae */ /* 0x000fe200089a100c */
[----:B------:R-:W-:-:S03]  /*948a0*/  IMAD.MOV.U32 R237, RZ, RZ, R182 ;  /* 0x000000ffffed7224 */ /* 0x000fc600078e00b6 */
[----:B------:R-:W-:Y:S01]  /*948b0*/  LDGSTS.E [R3+0x26a00], desc[UR12][R36.64], P0 ;  /* 0x26a0000024037fae */ /* 0x000fe200081a100c */
[----:B------:R-:W-:Y:S01]  /*948c0*/  MOV R218, R183 ;  /* 0x000000b700da7202 */ /* 0x000fe20000000f00 */
[----:B------:R-:W-:Y:S02]  /*948d0*/  IMAD.MOV.U32 R219, RZ, RZ, R184 ;  /* 0x000000ffffdb7224 */ /* 0x000fe400078e00b8 */
[----:B------:R-:W-:Y:S01]  /*948e0*/  LDGSTS.E [R3+0x26a80], desc[UR12][R38.64], P2 ;  /* 0x26a8000026037fae */ /* 0x000fe200091a100c */
[----:B--2---:R-:W-:Y:S01]  /*948f0*/  IADD3 R193, P4, PT, R10, UR17, RZ ;  /* 0x000000110ac17c10 */ /* 0x004fe2000ff9e0ff */
[----:B------:R-:W-:Y:S02]  /*94900*/  IMAD.MOV.U32 R217, RZ, RZ, R186 ;  /* 0x000000ffffd97224 */ /* 0x000fe400078e00ba */
[----:B------:R-:W-:Y:S01]  /*94910*/  LDGSTS.E [R3+0x26b00], desc[UR12][R40.64], P3 ;  /* 0x26b0000028037fae */ /* 0x000fe200099a100c */
[----:B------:R-:W-:Y:S01]  /*94920*/  IADD3.X R194, PT, PT, R11, UR7, RZ, P4, !PT ;  /* 0x000000070bc27c10 */ /* 0x000fe2000a7fe4ff */
[----:B------:R-:W-:Y:S01]  /*94930*/  IMAD.MOV.U32 R11, RZ, RZ, R148 ;  /* 0x000000ffff0b7224 */ /* 0x000fe200078e0094 */
[----:B------:R-:W-:Y:S01]  /*94940*/  MOV R10, R107 ;  /* 0x0000006b000a7202 */ /* 0x000fe20000000f00 */
[----:B------:R-:W-:Y:S04]  /*94950*/  LDGSTS.E [R3+0x26b80], desc[UR12][R42.64], P1 ;  /* 0x26b800002a037fae */ /* 0x000fe800089a100c */
[----:B------:R2:W-:Y:S04]  /*94960*/  STL.64 [R1+0xb80], R10 ;  /* 0x000b800a01007387 */ /* 0x0005e80000100a00 */
[----:B------:R-:W-:Y:S01]  /*94970*/  STL.64 [R1+0xb78], R250 ;  /* 0x000b78fa01007387 */ /* 0x000fe20000100a00 */
[----:B------:R-:W-:-:S03]  /*94980*/  IADD3 R195, P4, PT, R8, UR17, RZ ;  /* 0x0000001108c37c10 */ /* 0x000fc6000ff9e0ff */
[----:B------:R-:W-:Y:S01]  /*94990*/  LDGSTS.E [R3+0x27a00], desc[UR12][R44.64], P0 ;  /* 0x27a000002c037fae */ /* 0x000fe200081a100c */
[----:B------:R-:W-:-:S03]  /*949a0*/  IADD3.X R196, PT, PT, R9, UR7, RZ, P4, !PT ;  /* 0x0000000709c47c10 */ /* 0x000fc6000a7fe4ff */
[----:B------:R-:W-:Y:S01]  /*949b0*/  STL.64 [R1+0xb70], R248 ;  /* 0x000b70f801007387 */ /* 0x000fe20000100a00 */
[----:B------:R-:W-:Y:S01]  /*949c0*/  MOV R8, R177 ;  /* 0x000000b100087202 */ /* 0x000fe20000000f00 */
[----:B------:R-:W-:Y:S01]  /*949d0*/  IMAD.MOV.U32 R9, RZ, RZ, R178 ;  /* 0x000000ffff097224 */ /* 0x000fe200078e00b2 */
[----:B------:R-:W-:Y:S01]  /*949e0*/  MOV R216, R185 ;  /* 0x000000b900d87202 */ /* 0x000fe20000000f00 */
[----:B------:R-:W-:Y:S01]  /*949f0*/  IMAD.MOV.U32 R215, RZ, RZ, R188 ;  /* 0x000000ffffd77224 */ /* 0x000fe200078e00bc */
[----:B------:R-:W-:Y:S01]  /*94a00*/  MOV R214, R187 ;  /* 0x000000bb00d67202 */ /* 0x000fe20000000f00 */
[----:B------:R-:W-:Y:S01]  /*94a10*/  LDGSTS.E [R3+0x27a80], desc[UR12][R46.64], P2 ;  /* 0x27a800002e037fae */ /* 0x000fe200091a100c */
[----:B------:R-:W-:-:S03]  /*94a20*/  IADD3 R197, P4, PT, R6, UR17, RZ ;  /* 0x0000001106c57c10 */ /* 0x000fc6000ff9e0ff */
[----:B------:R-:W-:Y:S01]  /*94a30*/  STL.64 [R1+0xb28], R246 ;  /* 0x000b28f601007387 */ /* 0x000fe20000100a00 */
[----:B------:R-:W-:Y:S01]  /*94a40*/  IADD3.X R198, PT, PT, R7, UR7, RZ, P4, !PT ;  /* 0x0000000707c67c10 */ /* 0x000fe2000a7fe4ff */
[----:B------:R-:W-:Y:S01]  /*94a50*/  IMAD.MOV.U32 R7, RZ, RZ, R180 ;  /* 0x000000ffff077224 */ /* 0x000fe200078e00b4 */
[----:B------:R-:W-:Y:S01]  /*94a60*/  MOV R212, R189 ;  /* 0x000000bd00d47202 */ /* 0x000fe20000000f00 */
[----:B------:R-:W-:Y:S01]  /*94a70*/  IMAD.MOV.U32 R213, RZ, RZ, R190 ;  /* 0x000000ffffd57224 */ /* 0x000fe200078e00be */
[----:B------:R-:W-:Y:S01]  /*94a80*/  LDGSTS.E [R3+0x27b00], desc[UR12][R48.64], P3 ;  /* 0x27b0000030037fae */ /* 0x000fe200099a100c */
[----:B----4-:R-:W-:-:S03]  /*94a90*/  IADD3 R199, P4, PT, R4, UR17, RZ ;  /* 0x0000001104c77c10 */ /* 0x010fc6000ff9e0ff */
[----:B------:R-:W-:Y:S01]  /*94aa0*/  STL.64 [R1+0xb20], R244 ;  /* 0x000b20f401007387 */ /* 0x000fe20000100a00 */
[----:B------:R-:W-:Y:S02]  /*94ab0*/  MOV R4, R163 ;  /* 0x000000a300047202 */ /* 0x000fe40000000f00 */
[----:B------:R-:W-:Y:S01]  /*94ac0*/  IADD3.X R200, PT, PT, R5, UR7, RZ, P4, !PT ;  /* 0x0000000705c87c10 */ /* 0x000fe2000a7fe4ff */
[----:B------:R-:W-:Y:S01]  /*94ad0*/  IMAD.MOV.U32 R5, RZ, RZ, R176 ;  /* 0x000000ffff057224 */ /* 0x000fe200078e00b0 */
[----:B------:R-:W-:Y:S01]  /*94ae0*/  MOV R6, R179 ;  /* 0x000000b300067202 */ /* 0x000fe20000000f00 */
[----:B------:R-:W-:Y:S01]  /*94af0*/  STL.64 [R1+0xb18], R238 ;  /* 0x000b18ee01007387 */ /* 0x000fe20000100a00 */
[----:B------:R-:W-:-:S03]  /*94b00*/  MOV R12, R191 ;  /* 0x000000bf000c7202 */ /* 0x000fc60000000f00 */
[----:B------:R3:W-:Y:S01]  /*94b10*/  STL.64 [R1+0xb10], R4 ;  /* 0x000b100401007387 */ /* 0x0007e20000100a00 */
[----:B------:R-:W-:-:S03]  /*94b20*/  IMAD.MOV.U32 R13, RZ, RZ, R192 ;  /* 0x000000ffff0d7224 */ /* 0x000fc600078e00c0 */
[----:B------:R-:W-:Y:S01]  /*94b30*/  STL.64 [R1+0xb08], R8 ;  /* 0x000b080801007387 */ /* 0x000fe20000100a00 */
[----:B------:R-:W-:Y:S01]  /*94b40*/  MOV R210, R193 ;  /* 0x000000c100d27202 */ /* 0x000fe20000000f00 */
[----:B------:R-:W-:Y:S02]  /*94b50*/  IMAD.MOV.U32 R211, RZ, RZ, R194 ;  /* 0x000000ffffd37224 */ /* 0x000fe400078e00c2 */
[----:B------:R4:W-:Y:S01]  /*94b60*/  STL.64 [R1+0xb00], R6 ;  /* 0x000b000601007387 */ /* 0x0009e20000100a00 */
[----:B------:R-:W-:-:S03]  /*94b70*/  MOV R208, R195 ;  /* 0x000000c300d07202 */ /* 0x000fc60000000f00 */
[----:B------:R-:W-:Y:S01]  /*94b80*/  STL.64 [R1+0xaf8], R236 ;  /* 0x000af8ec01007387 */ /* 0x000fe20000100a00 */
        /* <DEDUP_REMOVED lines=33> */
[----:B------:R1:W-:Y:S04]  /*94da0*/  LDGSTS.E [R3+0x2ba80], desc[UR12][R10.64], P2 ;  /* 0x2ba800000a037fae */ /* 0x0003e800091a100c */
[----:B------:R-:W-:Y:S04]  /*94db0*/  LDGSTS.E [R3+0x2bb00], desc[UR12][R250.64], P3 ;  /* 0x2bb00000fa037fae */ /* 0x000fe800099a100c */
[----:B------:R-:W-:Y:S04]  /*94dc0*/  LDGSTS.E [R3+0x2bb80], desc[UR12][R248.64], P1 ;  /* 0x2bb80000f8037fae */ /* 0x000fe800089a100c */
[----:B--2---:R-:W1:Y:S04]  /*94dd0*/  LDL.LU R10, [R1+0x2670] ;  /* 0x00267000010a7983 */ /* 0x004e680000300800 */
[----:B------:R-:W2:Y:S04]  /*94de0*/  LDL.LU R23, [R1+0x2678] ;  /* 0x0026780001177983 */ /* 0x000ea80000300800 */
[----:B------:R-:W2:Y:S04]  /*94df0*/  LDL.LU R20, [R1+0x266c] ;  /* 0x00266c0001147983 */ /* 0x000ea80000300800 */
[----:B------:R-:W2:Y:S04]  /*94e00*/  LDL.LU R24, [R1+0x2674] ;  /* 0x0026740001187983 */ /* 0x000ea80000300800 */
[----:B------:R-:W-:Y:S04]  /*94e10*/  LDGSTS.E [R3+0x2ca00], desc[UR12][R246.64], P0 ;  /* 0x2ca00000f6037fae */ /* 0x000fe800081a100c */
[----:B------:R-:W-:Y:S04]  /*94e20*/  LDGSTS.E [R3+0x2ca80], desc[UR12][R244.64], P2 ;  /* 0x2ca80000f4037fae */ /* 0x000fe800091a100c */
[----:B------:R-:W-:Y:S04]  /*94e30*/  LDGSTS.E [R3+0x2cb00], desc[UR12][R238.64], P3 ;  /* 0x2cb00000ee037fae */ /* 0x000fe800099a100c */
[----:B------:R1:W-:Y:S04]  /*94e40*/  LDGSTS.E [R3+0x2cb80], desc[UR12][R4.64], P1 ;  /* 0x2cb8000004037fae */ /* 0x0003e800089a100c */
[----:B------:R-:W-:Y:S04]  /*94e50*/  LDGSTS.E [R3+0x2da00], desc[UR12][R8.64], P0 ;  /* 0x2da0000008037fae */ /* 0x000fe800081a100c */
[----:B------:R1:W-:Y:S04]  /*94e60*/  LDGSTS.E [R3+0x2da80], desc[UR12][R6.64], P2 ;  /* 0x2da8000006037fae */ /* 0x0003e800091a100c */
[----:B---3--:R-:W3:Y:S04]  /*94e70*/  LDL.LU R4, [R1+0x2680] ;  /* 0x0026800001047983 */ /* 0x008ee80000300800 */
[----:B------:R-:W3:Y:S04]  /*94e80*/  LDL.LU R5, [R1+0x2688] ;  /* 0x0026880001057983 */ /* 0x000ee80000300800 */
[----:B----4-:R-:W4:Y:S04]  /*94e90*/  LDL.LU R6, [R1+0x267c] ;  /* 0x00267c0001067983 */ /* 0x010f280000300800 */
        /* <DEDUP_REMOVED lines=19> */
[----:B------:R-:W-:Y:S01]  /*94fd0*/  IADD3.X R20, PT, PT, R20, UR7, RZ, P4, !PT ;  /* 0x0000000714147c10 */ /* 0x000fe2000a7fe4ff */
[----:B------:R-:W-:Y:S01]  /*94fe0*/  STL [R1+0x2670], R10 ;  /* 0x0026700a01007387 */ /* 0x000fe20000100800 */
[----:B------:R-:W-:-:S03]  /*94ff0*/  IADD3.X R24, PT, PT, R24, UR7, RZ, P5, !PT ;  /* 0x0000000718187c10 */ /* 0x000fc6000affe4ff */
[----:B------:R1:W-:Y:S01]  /*95000*/  STL [R1+0x266c], R20 ;  /* 0x00266c1401007387 */ /* 0x0003e20000100800 */
[----:B------:R-:W-:-:S03]  /*95010*/  MOV R21, R20 ;  /* 0x0000001400157202 */ /* 0x000fc60000000f00 */
[----:B------:R-:W-:Y:S01]  /*95020*/  STL [R1+0x2678], R23 ;  /* 0x0026781701007387 */ /* 0x000fe20000100800 */
[----:B-1----:R-:W-:-:S03]  /*95030*/  IMAD.MOV.U32 R20, RZ, RZ, R10 ;  /* 0x000000ffff147224 */ /* 0x002fc600078e000a */
[----:B------:R-:W2:Y:S04]  /*95040*/  LDL.LU R10, [R1+0x277c] ;  /* 0x00277c00010a7983 */ /* 0x000ea80000300800 */
[----:B------:R-:W-:Y:S04]  /*95050*/  STL [R1+0x2674], R24 ;  /* 0x0026741801007387 */ /* 0x000fe80000100800 */
[----:B------:R-:W2:Y:S04]  /*95060*/  LDL.LU R3, [R1+0x2784] ;  /* 0x0027840001037983 */ /* 0x000ea80000300800 */
[----:B------:R1:W-:Y:S01]  /*95070*/  LDGSTS.E [R76+0x20c00], desc[UR12][R20.64], P0 ;  /* 0x20c00000144c7fae */ /* 0x0003e200081a100c */
[----:B---3--:R-:W-:-:S02]  /*95080*/  IADD3 R4, P4, PT, R4, UR17, RZ ;  /* 0x0000001104047c10 */ /* 0x008fc4000ff9e0ff */
[----:B------:R-:W-:Y:S02]  /*95090*/  IADD3 R5, P5, PT, R5, UR17, RZ ;  /* 0x0000001105057c10 */ /* 0x000fe4000ffbe0ff */
[----:B----4-:R-:W-:Y:S01]  /*950a0*/  IADD3.X R6, PT, PT, R6, UR7, RZ, P4, !PT ;  /* 0x0000000706067c10 */ /* 0x010fe2000a7fe4ff */
[----:B-1----:R-:W-:Y:S01]  /*950b0*/  IMAD.MOV.U32 R21, RZ, RZ, R24 ;  /* 0x000000ffff157224 */ /* 0x002fe200078e0018 */
[----:B------:R-:W-:Y:S01]  /*950c0*/  MOV R20, R23 ;  /* 0x0000001700147202 */ /* 0x000fe20000000f00 */
[----:B------:R-:W-:Y:S01]  /*950d0*/  STL [R1+0x2680], R4 ;  /* 0x0026800401007387 */ /* 0x000fe20000100800 */
[----:B------:R-:W-:-:S03]  /*950e0*/  IADD3.X R8, PT, PT, R8, UR7, RZ, P5, !PT ;  /* 0x0000000708087c10 */ /* 0x000fc6000affe4ff */
[----:B------:R1:W-:Y:S04]  /*950f0*/  LDGSTS.E [R76+0x20c80], desc[UR12][R20.64], P2 ;  /* 0x20c80000144c7fae */ /* 0x0003e800091a100c */
[----:B------:R3:W-:Y:S04]  /*95100*/  STL [R1+0x267c], R6 ;  /* 0x00267c0601007387 */ /* 0x0007e80000100800 */
[----:B------:R-:W-:Y:S01]  /*95110*/  STL [R1+0x2688], R5 ;  /* 0x0026880501007387 */ /* 0x000fe20000100800 */
[----:B-1----:R-:W-:Y:S01]  /*95120*/  MOV R20, R4 ;  /* 0x0000000400147202 */ /* 0x002fe20000000f00 */
[----:B------:R-:W-:-:S02]  /*95130*/  IMAD.MOV.U32 R21, RZ, RZ, R6 ;  /* 0x000000ffff157224 */ /* 0x000fc400078e0006 */
[----:B---3--:R-:W3:Y:S04]  /*95140*/  LDL.LU R6, [R1+0x2870] ;  /* 0x0028700001067983 */ /* 0x008ee80000300800 */
[----:B------:R1:W-:Y:S04]  /*95150*/  STL [R1+0x2684], R8 ;  /* 0x0026840801007387 */ /* 0x0003e80000100800 */
[----:B------:R4:W-:Y:S04]  /*95160*/  LDGSTS.E [R76+0x20d00], desc[UR12][R20.64], P3 ;  /* 0x20d00000144c7fae */ /* 0x0009e800099a100c */
[----:B------:R-:W3:Y:S01]  /*95170*/  LDL.LU R4, [R1+0x2878] ;  /* 0x0028780001047983 */ /* 0x000ee20000300800 */
        /* <DEDUP_REMOVED lines=9> */
[----:B------:R-:W-:Y:S04]  /*95210*/  STL [R1+0x2770], R13 ;  /* 0x0027700d01007387 */ /* 0x000fe80000100800 */
[----:B------:R1:W-:Y:S02]  /*95220*/  STL [R1+0x276c], R22 ;  /* 0x00276c1601007387 */ /* 0x0003e40000100800 */
[----:B-1----:R-:W-:-:S02]  /*95230*/  IMAD.MOV.U32 R21, RZ, RZ, R22 ;  /* 0x000000ffff157224 */ /* 0x002fc400078e0016 */
[----:B------:R1:W-:Y:S01]  /*95240*/  STL [R1+0x2778], R11 ;  /* 0x0027780b01007387 */ /* 0x0003e20000100800 */
[----:B------:R-:W-:-:S03]  /*95250*/  MOV R20, R13 ;  /* 0x0000000d00147202 */ /* 0x000fc60000000f00 */
[----:B------:R-:W4:Y:S04]  /*95260*/  LDL.LU R22, [R1+0x2880] ;  /* 0x0028800001167983 */ /* 0x000f280000300800 */
[----:B------:R-:W-:Y:S04]  /*95270*/  STL [R1+0x2774], R12 ;  /* 0x0027740c01007387 */ /* 0x000fe80000100800 */
[----:B------:R-:W4:Y:S04]  /*95280*/  LDL.LU R13, [R1+0x2888] ;  /* 0x00288800010d7983 */ /* 0x000f280000300800 */
[----:B------:R-:W4:Y:S01]  /*95290*/  LDL.LU R23, [R1+0x287c] ;  /* 0x00287c0001177983 */ /* 0x000f220000300800 */
[----:B------:R-:W-:-:S02]  /*952a0*/  IADD3 R9, P4, PT, R9, UR17, RZ ;  /* 0x0000001109097c10 */ /* 0x000fc4000ff9e0ff */
[----:B------:R-:W-:Y:S01]  /*952b0*/  IADD3 R7, P5, PT, R7, UR17, RZ ;  /* 0x0000001107077c10 */ /* 0x000fe2000ffbe0ff */
[----:B------:R-:W4:Y:S04]  /*952c0*/  LDL.LU R24, [R1+0x2884] ;  /* 0x0028840001187983 */ /* 0x000f280000300800 */
[----:B------:R1:W-:Y:S04]  /*952d0*/  LDGSTS.E [R76+0x21c00], desc[UR12][R20.64], P0 ;  /* 0x21c00000144c7fae */ /* 0x0003e800081a100c */
[----:B------:R2:W-:Y:S01]  /*952e0*/  STL [R1+0x2780], R9 ;  /* 0x0027800901007387 */ /* 0x0005e20000100800 */
[----:B-1----:R-:W-:Y:S01]  /*952f0*/  MOV R20, R11 ;  /* 0x0000000b00147202 */ /* 0x002fe20000000f00 */
[----:B------:R-:W-:-:S05]  /*95300*/  IMAD.MOV.U32 R21, RZ, RZ, R12 ;  /* 0x000000ffff157224 */ /* 0x000fca00078e000c */
[----:B------:R1:W-:Y:S02]  /*95310*/  LDGSTS.E [R76+0x21c80], desc[UR12][R20.64], P2 ;  /* 0x21c80000144c7fae */ /* 0x0003e400091a100c */
[----:B-1----:R-:W-:Y:S02]  /*95320*/  MOV R20, R9 ;  /* 0x0000000900147202 */ /* 0x002fe40000000f00 */
[----:B--2---:R-:W-:-:S05]  /*95330*/  IADD3.X R10, PT, PT, R10, UR7, RZ, P4, !PT ;  /* 0x000000070a0a7c10 */ /* 0x004fca000a7fe4ff */
[----:B------:R1:W-:Y:S01]  /*95340*/  STL [R1+0x277c], R10 ;  /* 0x00277c0a01007387 */ /* 0x0003e20000100800 */
[----:B------:R-:W-:-:S03]  /*95350*/  IADD3.X R3, PT, PT, R3, UR7, RZ, P5, !PT ;  /* 0x0000000703037c10 */ /* 0x000fc6000affe4ff */
[----:B------:R2:W-:Y:S04]  /*95360*/  STL [R1+0x2788], R7 ;  /* 0x0027880701007387 */ /* 0x0005e80000100800 */
[----:B------:R-:W4:Y:S04]  /*95370*/  LDL.LU R11, [R1+0x2970] ;  /* 0x00297000010b7983 */ /* 0x000f280000300800 */
[----:B------:R1:W-:Y:S01]  /*95380*/  STL [R1+0x2784], R3 ;  /* 0x0027840301007387 */ /* 0x0003e20000100800 */
[----:B------:R-:W-:-:S03]  /*95390*/  IMAD.MOV.U32 R21, RZ, RZ, R10 ;  /* 0x000000ffff157224 */ /* 0x000fc600078e000a */
[----:B------:R-:W4:Y:S04]  /*953a0*/  LDL.LU R9, [R1+0x2978] ;  /* 0x0029780001097983 */ /* 0x000f280000300800 */
[----:B------:R-:W4:Y:S04]  /*953b0*/  LDL.LU R12, [R1+0x296c] ;  /* 0x00296c00010c7983 */ /* 0x000f280000300800 */
[----:B-1----:R-:W4:Y:S04]  /*953c0*/  LDL.LU R10, [R1+0x2974] ;  /* 0x00297400010a7983 */ /* 0x002f280000300800 */
[----:B------:R1:W-:Y:S01]  /*953d0*/  LDGSTS.E [R76+0x21d00], desc[UR12][R20.64], P3 ;  /* 0x21d00000144c7fae */ /* 0x0003e200099a100c */
[----:B---3--:R-:W-:Y:S01]  /*953e0*/  IADD3 R6, P4, PT, R6, UR17, RZ ;  /* 0x0000001106067c10 */ /* 0x008fe2000ff9e0ff */
[----:B-1----:R-:W-:Y:S01]  /*953f0*/  IMAD.MOV.U32 R21, RZ, RZ, R3 ;  /* 0x000000ffff157224 */ /* 0x002fe200078e0003 */
[----:B------:R-:W-:-:S02]  /*95400*/  MOV R20, R7 ;  /* 0x0000000700147202 */ /* 0x000fc40000000f00 */
[----:B--2---:R-:W2:Y:S04]  /*95410*/  LDL.LU R7, [R1+0x2980] ;  /* 0x0029800001077983 */ /* 0x004ea80000300800 */
[----:B------:R-:W3:Y:S01]  /*95420*/  LDL.LU R3, [R1+0x2988] ;  /* 0x0029880001037983 */ /* 0x000ee20000300800 */
[----:B------:R-:W-:-:S03]  /*95430*/  IADD3 R4, P5, PT, R4, UR17, RZ ;  /* 0x0000001104047c10 */ /* 0x000fc6000ffbe0ff */
[----:B------:R-:W-:Y:S04]  /*95440*/  STL [R1+0x2870], R6 ;  /* 0x0028700601007387 */ /* 0x000fe80000100800 */
[----:B------:R1:W-:Y:S01]  /*95450*/  LDGSTS.E [R76+0x21d80], desc[UR12][R20.64], P1 ;  /* 0x21d80000144c7fae */ /* 0x0003e200089a100c */
[----:B----4-:R-:W-:-:S05]  /*95460*/  IADD3.X R8, PT, PT, R8, UR7, RZ, P4, !PT ;  /* 0x0000000708087c10 */ /* 0x010fca000a7fe4ff */
[----:B------:R4:W-:Y:S01]  /*95470*/  STL [R1+0x286c], R8 ;  /* 0x00286c0801007387 */ /* 0x0009e20000100800 */
[----:B-1----:R-:W-:-:S03]  /*95480*/  IMAD.MOV.U32 R21, RZ, RZ, R8 ;  /* 0x000000ffff157224 */ /* 0x002fc600078e0008 */
[----:B------:R-:W-:Y:S01]  /*95490*/  STL [R1+0x2878], R4 ;  /* 0x0028780401007387 */ /* 0x000fe20000100800 */
[----:B------:R-:W-:-:S03]  /*954a0*/  IADD3.X R5, PT, PT, R5, UR7, RZ, P5, !PT ;  /* 0x0000000705057c10 */ /* 0x000fc6000affe4ff */
        /* <DEDUP_REMOVED lines=14> */
[----:B------:R1:W-:Y:S02]  /*95590*/  STL [R1+0x287c], R23 ;  /* 0x00287c1701007387 */ /* 0x0003e40000100800 */
[----:B-1----:R-:W-:Y:S01]  /*955a0*/  MOV R20, R22 ;  /* 0x0000001600147202 */ /* 0x002fe20000000f00 */
[----:B------:R-:W-:Y:S01]  /*955b0*/  IMAD.MOV.U32 R21, RZ, RZ, R23 ;  /* 0x000000ffff157224 */ /* 0x000fe200078e0017 */
[----:B------:R-:W-:Y:S04]  /*955c0*/  STL [R1+0x2888], R13 ;  /* 0x0028880d01007387 */ /* 0x000fe80000100800 */
[----:B------:R-:W4:Y:S04]  /*955d0*/  LDL.LU.64 R22, [R1+0x14e0] ;  /* 0x0014e00001167983 */ /* 0x000f280000300a00 */
[----:B------:R1:W-:Y:S04]  /*955e0*/  LDGSTS.E [R76+0x22d00], desc[UR12][R20.64], P3 ;  /* 0x22d00000144c7fae */ /* 0x0003e800099a100c */
[----:B------:R1:W-:Y:S02]  /*955f0*/  STL [R1+0x2884], R24 ;  /* 0x0028841801007387 */ /* 0x0003e40000100800 */
[----:B-1----:R-:W-:-:S02]  /*95600*/  IMAD.MOV.U32 R21, RZ, RZ, R24 ;  /* 0x000000ffff157224 */ /* 0x002fc400078e0018 */
[----:B------:R-:W4:Y:S01]  /*95610*/  LDL.LU.64 R24, [R1+0x14d8] ;  /* 0x0014d80001187983 */ /* 0x000f220000300a00 */
[----:B------:R-:W-:-:S03]  /*95620*/  MOV R20, R13 ;  /* 0x0000000d00147202 */ /* 0x000fc60000000f00 */
[----:B------:R-:W4:Y:S04]  /*95630*/  LDL.LU.64 R26, [R1+0x14d0] ;  /* 0x0014d000011a7983 */ /* 0x000f280000300a00 */
[----:B------:R-:W4:Y:S04]  /*95640*/  LDL.LU.64 R28, [R1+0x13e8] ;  /* 0x0013e800011c7983 */ /* 0x000f280000300a00 */
[----:B------:R1:W-:Y:S01]  /*95650*/  LDGSTS.E [R76+0x22d80], desc[UR12][R20.64], P1 ;  /* 0x22d80000144c7fae */ /* 0x0003e200089a100c */
[----:B------:R-:W-:Y:S02]  /*95660*/  IADD3 R11, P4, PT, R11, UR17, RZ ;  /* 0x000000110b0b7c10 */ /* 0x000fe4000ff9e0ff */
[----:B------:R-:W-:-:S02]  /*95670*/  IADD3 R9, P5, PT, R9, UR17, RZ ;  /* 0x0000001109097c10 */ /* 0x000fc4000ffbe0ff */
[----:B------:R-:W-:Y:S01]  /*95680*/  IADD3.X R12, PT, PT, R12, UR7, RZ, P4, !PT ;  /* 0x000000070c0c7c10 */ /* 0x000fe2000a7fe4ff */
[----:B------:R-:W-:Y:S01]  /*95690*/  STL [R1+0x2970], R11 ;  /* 0x0029700b01007387 */ /* 0x000fe20000100800 */
[----:B------:R-:W-:-:S03]  /*956a0*/  IADD3.X R10, PT, PT, R10, UR7, RZ, P5, !PT ;  /* 0x000000070a0a7c10 */ /* 0x000fc6000affe4ff */
[----:B------:R2:W-:Y:S01]  /*956b0*/  STL [R1+0x296c], R12 ;  /* 0x00296c0c01007387 */ /* 0x0005e20000100800 */
[----:B-1----:R-:W-:-:S03]  /*956c0*/  IMAD.MOV.U32 R21, RZ, RZ, R12 ;  /* 0x000000ffff157224 */ /* 0x002fc600078e000c */
[----:B------:R-:W-:Y:S01]  /*956d0*/  STL [R1+0x2978], R9 ;  /* 0x0029780901007387 */ /* 0x000fe20000100800 */
[----:B------:R-:W-:-:S03]  /*956e0*/  MOV R20, R11 ;  /* 0x0000000b00147202 */ /* 0x000fc60000000f00 */
[----:B------:R1:W-:Y:S04]  /*956f0*/  STL [R1+0x2974], R10 ;  /* 0x0029740a01007387 */ /* 0x0003e80000100800 */
[----:B--2---:R-:W2:Y:S04]  /*95700*/  LDL.LU.64 R12, [R1+0x13e0] ;  /* 0x0013e000010c7983 */ /* 0x004ea80000300a00 */
[----:B------:R-:W2:Y:S01]  /*95710*/  LDL.LU.64 R32, [R1+0x13d8] ;  /* 0x0013d80001207983 */ /* 0x000ea20000300a00 */
[----:B------:R-:W-:-:S03]  /*95720*/  IADD3 R7, P4, PT, R7, UR17, RZ ;  /* 0x0000001107077c10 */ /* 0x000fc6000ff9e0ff */
[----:B------:R1:W-:Y:S01]  /*95730*/  LDGSTS.E [R76+0x23c00], desc[UR12][R20.64], P0 ;  /* 0x23c00000144c7fae */ /* 0x0003e200081a100c */
[----:B---3--:R-:W-:Y:S02]  /*95740*/  IADD3 R3, P5, PT, R3, UR17, RZ ;  /* 0x0000001103037c10 */ /* 0x008fe4000ffbe0ff */
[----:B-1----:R-:W-:Y:S01]  /*95750*/  MOV R20, R9 ;  /* 0x0000000900147202 */ /* 0x002fe20000000f00 */
[----:B------:R-:W-:Y:S02]  /*95760*/  IMAD.MOV.U32 R21, RZ, RZ, R10 ;  /* 0x000000ffff157224 */ /* 0x000fe400078e000a */
[----:B------:R-:W3:Y:S04]  /*95770*/  LDL.LU.64 R10, [R1+0x13d0] ;  /* 0x0013d000010a7983 */ /* 0x000ee80000300a00 */
[----:B------:R-:W-:Y:S04]  /*95780*/  STL [R1+0x2980], R7 ;  /* 0x0029800701007387 */ /* 0x000fe80000100800 */
[----:B------:R1:W-:Y:S01]  /*95790*/  LDGSTS.E [R76+0x23c80], desc[UR12][R20.64], P2 ;  /* 0x23c80000144c7fae */ /* 0x0003e200091a100c */
[----:B----4-:R-:W-:-:S05]  /*957a0*/  IADD3.X R8, PT, PT, R8, UR7, RZ, P4, !PT ;  /* 0x0000000708087c10 */ /* 0x010fca000a7fe4ff */
[----:B------:R4:W-:Y:S01]  /*957b0*/  STL [R1+0x297c], R8 ;  /* 0x00297c0801007387 */ /* 0x0009e20000100800 */
[----:B-1----:R-:W-:-:S03]  /*957c0*/  IMAD.MOV.U32 R21, RZ, RZ, R8 ;  /* 0x000000ffff157224 */ /* 0x002fc600078e0008 */
[----:B------:R1:W-:Y:S01]  /*957d0*/  STL [R1+0x2988], R3 ;  /* 0x0029880301007387 */ /* 0x0003e20000100800 */
[----:B------:R-:W-:Y:S02]  /*957e0*/  MOV R20, R7 ;  /* 0x0000000700147202 */ /* 0x000fe40000000f00 */
[----:B------:R-:W-:Y:S01]  /*957f0*/  IADD3.X R6, PT, PT, R6, UR7, RZ, P5, !PT ;  /* 0x0000000706067c10 */ /* 0x000fe2000affe4ff */
[----:B----4-:R-:W4:Y:S04]  /*95800*/  LDL.LU.64 R8, [R1+0x12e8] ;  /* 0x0012e80001087983 */ /* 0x010f280000300a00 */
[----:B------:R1:W-:Y:S04]  /*95810*/  LDGSTS.E [R76+0x23d00], desc[UR12][R20.64], P3 ;  /* 0x23d00000144c7fae */ /* 0x0003e800099a100c */
[----:B------:R1:W-:Y:S02]  /*95820*/  STL [R1+0x2984], R6 ;  /* 0x0029840601007387 */ /* 0x0003e40000100800 */
[----:B-1----:R-:W-:Y:S01]  /*95830*/  MOV R20, R3 ;  /* 0x0000000300147202 */ /* 0x002fe20000000f00 */
[----:B------:R-:W-:Y:S01]  /*95840*/  IMAD.MOV.U32 R21, RZ, RZ, R6 ;  /* 0x000000ffff157224 */ /* 0x000fe200078e0006 */
[----:B------:R-:W-:Y:S01]  /*95850*/  IADD3 R3, P4, PT, R4, UR17, RZ ;  /* 0x0000001104037c10 */ /* 0x000fe2000ff9e0ff */
[----:B------:R-:W4:Y:S04]  /*95860*/  LDL.LU.64 R6, [R1+0x12e0] ;  /* 0x0012e00001067983 */ /* 0x000f280000300a00 */
[----:B------:R1:W-:Y:S02]  /*95870*/  LDGSTS.E [R76+0x23d80], desc[UR12][R20.64], P1 ;  /* 0x23d80000144c7fae */ /* 0x0003e400089a100c */
[----:B-1----:R-:W-:-:S02]  /*95880*/  IADD3.X R20, PT, PT, R5, UR7, RZ, P4, !PT ;  /* 0x0000000705147c10 */ /* 0x002fc4000a7fe4ff */
[----:B------:R-:W4:Y:S01]  /*95890*/  LDL.LU.64 R4, [R1+0x12d8] ;  /* 0x0012d80001047983 */ /* 0x000f220000300a00 */
[----:B------:R-:W-:-:S03]  /*958a0*/  IADD3 R21, P4, PT, R22, UR17, RZ ;  /* 0x0000001116157c10 */ /* 0x000fc6000ff9e0ff */
[----:B------:R-:W4:Y:S01]  /*958b0*/  LDL.LU.64 R42, [R1+0x12d0] ;  /* 0x0012d000012a7983 */ /* 0x000f220000300a00 */
[----:B------:R-:W-:-:S03]  /*958c0*/  IADD3.X R22, PT, PT, R23, UR7, RZ, P4, !PT ;  /* 0x0000000717167c10 */ /* 0x000fc6000a7fe4ff */
[----:B------:R-:W4:Y:S04]  /*958d0*/  LDL.LU.64 R44, [R1+0x11e8] ;  /* 0x0011e800012c7983 */ /* 0x000f280000300a00 */
[----:B------:R-:W4:Y:S01]  /*958e0*/  LDL.LU.64 R46, [R1+0x11e0] ;  /* 0x0011e000012e7983 */ /* 0x000f220000300a00 */
[----:B------:R-:W-:-:S03]  /*958f0*/  IADD3 R23, P4, PT, R24, UR17, RZ ;  /* 0x0000001118177c10 */ /* 0x000fc6000ff9e0ff */
[----:B------:R-:W4:Y:S01]  /*95900*/  LDL.LU.64 R48, [R1+0x11d8] ;  /* 0x0011d80001307983 */ /* 0x000f220000300a00 */
[----:B------:R-:W-:-:S03]  /*95910*/  IADD3.X R24, PT, PT, R25, UR7, RZ, P4, !PT ;  /* 0x0000000719187c10 */ /* 0x000fc6000a7fe4ff */
[----:B------:R-:W4:Y:S01]  /*95920*/  LDL.LU.64 R50, [R1+0x11d0] ;  /* 0x0011d00001327983 */ /* 0x000f220000300a00 */
[----:B------:R-:W-:-:S04]  /*95930*/  IADD3 R25, P4, PT, R26, UR17, RZ ;  /* 0x000000111a197c10 */ /* 0x000fc8000ff9e0ff */
[----:B------:R-:W-:Y:S02]  /*95940*/  IADD3.X R26, PT, PT, R27, UR7, RZ, P4, !PT ;  /* 0x000000071b1a7c10 */ /* 0x000fe4000a7fe4ff */
[----:B------:R-:W-:-:S04]  /*95950*/  IADD3 R27, P4, PT, R28, UR17, RZ ;  /* 0x000000111c1b7c10 */ /* 0x000fc8000ff9e0ff */
[----:B------:R-:W-:Y:S02]  /*95960*/  IADD3.X R28, PT, PT, R29, UR7, RZ, P4, !PT ;  /* 0x000000071d1c7c10 */ /* 0x000fe4000a7fe4ff */
[----:B--2---:R-:W-:-:S04]  /*95970*/  IADD3 R29, P4, PT, R12, UR17, RZ ;  /* 0x000000110c1d7c10 */ /* 0x004fc8000ff9e0ff */
[----:B------:R-:W-:Y:S02]  /*95980*/  IADD3.X R30, PT, PT, R13, UR7, RZ, P4, !PT ;  /* 0x000000070d1e7c10 */ /* 0x000fe4000a7fe4ff */
[----:B------:R-:W2:Y:S01]  /*95990*/  LDL.LU.64 R12, [R1+0x10e8] ;  /* 0x0010e800010c7983 */ /* 0x000ea20000300a00 */
[----:B------:R-:W-:-:S03]  /*959a0*/  IADD3 R31, P4, PT, R32, UR17, RZ ;  /* 0x00000011201f7c10 */ /* 0x000fc6000ff9e0ff */
[----:B------:R-:W2:Y:S01]  /*959b0*/  LDL.LU.64 R54, [R1+0x10e0] ;  /* 0x0010e00001367983 */ /* 0x000ea20000300a00 */
[----:B------:R-:W-:Y:S02]  /*959c0*/  IADD3.X R32, PT, PT, R33, UR7, RZ, P4, !PT ;  /* 0x0000000721207c10 */ /* 0x000fe4000a7fe4ff */
[----:B---3--:R-:W-:-:S04]  /*959d0*/  IADD3 R33, P4, PT, R10, UR17, RZ ;  /* 0x000000110a217c10 */ /* 0x008fc8000ff9e0ff */
[----:B------:R-:W-:Y:S02]  /*959e0*/  IADD3.X R34, PT, PT, R11, UR7, RZ, P4, !PT ;  /* 0x000000070b227c10 */ /* 0x000fe4000a7fe4ff */
[----:B------:R-:W3:Y:S01]  /*959f0*/  LDL.LU.64 R10, [R1+0x10d8] ;  /* 0x0010d800010a7983 */ /* 0x000ee20000300a00 */
        /* <DEDUP_REMOVED lines=13> */
[----:B------:R-:W-:Y:S01]  /*95ad0*/  IADD3 R43, P4, PT, R44, UR17, RZ ;  /* 0x000000112c2b7c10 */ /* 0x000fe2000ff9e0ff */
[----:B------:R-:W4:Y:S03]  /*95ae0*/  LDL.LU.64 R78, [R1+0xc68] ;  /* 0x000c6800014e7983 */ /* 0x000f260000300a00 */
[----:B------:R-:W-:Y:S01]  /*95af0*/  IADD3.X R44, PT, PT, R45, UR7, RZ, P4, !PT ;  /* 0x000000072d2c7c10 */ /* 0x000fe2000a7fe4ff */
[----:B------:R-:W4:Y:S01]  /*95b00*/  LDL.LU.64 R88, [R1+0xbc0] ;  /* 0x000bc00001587983 */ /* 0x000f220000300a00 */
[----:B------:R-:W-:-:S03]  /*95b10*/  IADD3 R45, P4, PT, R46, UR17, RZ ;  /* 0x000000112e2d7c10 */ /* 0x000fc6000ff9e0ff */
[----:B------:R-:W4:Y:S01]  /*95b20*/  LDL.LU.64 R90, [R1+0xbb8] ;  /* 0x000bb800015a7983 */ /* 0x000f220000300a00 */
[----:B------:R-:W-:Y:S02]  /*95b30*/  IADD3.X R46, PT, PT, R47, UR7, RZ, P4, !PT ;  /* 0x000000072f2e7c10 */ /* 0x000fe4000a7fe4ff */
[----:B------:R-:W-:-:S04]  /*95b40*/  IADD3 R47, P4, PT, R48, UR17, RZ ;  /* 0x00000011302f7c10 */ /* 0x000fc8000ff9e0ff */
[----:B------:R-:W-:Y:S02]  /*95b50*/  IADD3.X R48, PT, PT, R49, UR7, RZ, P4, !PT ;  /* 0x0000000731307c10 */ /* 0x000fe4000a7fe4ff */
[----:B------:R-:W-:-:S04]  /*95b60*/  IADD3 R49, P4, PT, R50, UR17, RZ ;  /* 0x0000001132317c10 */ /* 0x000fc8000ff9e0ff */
[----:B------:R-:W-:Y:S02]  /*95b70*/  IADD3.X R50, PT, PT, R51, UR7, RZ, P4, !PT ;  /* 0x0000000733327c10 */ /* 0x000fe4000a7fe4ff */
[----:B--2---:R-:W-:-:S04]  /*95b80*/  IADD3 R51, P4, PT, R12, UR17, RZ ;  /* 0x000000110c337c10 */ /* 0x004fc8000ff9e0ff */
[----:B------:R-:W-:Y:S02]  /*95b90*/  IADD3.X R52, PT, PT, R13, UR7, RZ, P4, !PT ;  /* 0x000000070d347c10 */ /* 0x000fe4000a7fe4ff */
[----:B------:R-:W-:Y:S01]  /*95ba0*/  IADD3 R53, P4, PT, R54, UR17, RZ ;  /* 0x0000001136357c10 */ /* 0x000fe2000ff9e0ff */
[----:B------:R-:W2:Y:S03]  /*95bb0*/  LDL.LU.64 R12, [R1+0xbb0] ;  /* 0x000bb000010c7983 */ /* 0x000ea60000300a00 */
[----:B------:R-:W-:Y:S02]  /*95bc0*/  IADD3.X R54, PT, PT, R55, UR7, RZ, P4, !PT ;  /* 0x0000000737367c10 */ /* 0x000fe4000a7fe4ff */
[----:B---3--:R-:W-:-:S04]  /*95bd0*/  IADD3 R55, P4, PT, R10, UR17, RZ ;  /* 0x000000110a377c10 */ /* 0x008fc8000ff9e0ff */
[----:B------:R-:W-:Y:S02]  /*95be0*/  IADD3.X R56, PT, PT, R11, UR7, RZ, P4, !PT ;  /* 0x000000070b387c10 */ /* 0x000fe4000a7fe4ff */
[----:B------:R-:W3:Y:S01]  /*95bf0*/  LDL.LU.64 R10, [R1+0xb68] ;  /* 0x000b6800010a7983 */ /* 0x000ee20000300a00 */
        /* <DEDUP_REMOVED lines=27> */
[----:B------:R-:W-:Y:S01]  /*95db0*/  IADD3 R88, P4, PT, R90, UR17, RZ ;  /* 0x000000115a587c10 */ /* 0x000fe2000ff9e0ff */
[----:B------:R-:W4:Y:S03]  /*95dc0*/  LDL.LU.64 R190, [R1+0xa18] ;  /* 0x000a180001be7983 */ /* 0x000f260000300a00 */
[----:B------:R-:W-:Y:S02]  /*95dd0*/  IADD3.X R89, PT, PT, R91, UR7, RZ, P4, !PT ;  /* 0x000000075b597c10 */ /* 0x000fe4000a7fe4ff */
[----:B--2---:R-:W-:-:S04]  /*95de0*/  IADD3 R90, P4, PT, R12, UR17, RZ ;  /* 0x000000110c5a7c10 */ /* 0x004fc8000ff9e0ff */
        /* <DEDUP_REMOVED lines=64> */
[----:B--2---:R-:W-:-:S04]  /*961f0*/  IADD3 R190, P4, PT, R12, UR17, RZ ;  /* 0x000000110cbe7c10 */ /* 0x004fc8000ff9e0ff */
[----:B------:R-:W-:Y:S02]  /*96200*/  IADD3.X R191, PT, PT, R13, UR7, RZ, P4, !PT ;  /* 0x000000070dbf7c10 */ /* 0x000fe4000a7fe4ff */
[----:B---3--:R-:W-:-:S04]  /*96210*/  IADD3 R192, P4, PT, R10, UR17, RZ ;  /* 0x000000110ac07c10 */ /* 0x008fc8000ff9e0ff */
[----:B------:R-:W-:Y:S01]  /*96220*/  IADD3.X R193, PT, PT, R11, UR7, RZ, P4, !PT ;  /* 0x000000070bc17c10 */ /* 0x000fe2000a7fe4ff */
[----:B------:R-:W-:Y:S01]  /*96230*/  IMAD.MOV.U32 R13, RZ, RZ, R20 ;  /* 0x000000ffff0d7224 */ /* 0x000fe200078e0014 */
[----:B------:R-:W-:Y:S01]  /*96240*/  MOV R12, R3 ;  /* 0x00000003000c7202 */ /* 0x000fe20000000f00 */
[----:B------:R-:W-:Y:S01]  /*96250*/  IMAD.MOV.U32 R11, RZ, RZ, R22 ;  /* 0x000000ffff0b7224 */ /* 0x000fe200078e0016 */
[----:B------:R-:W-:-:S03]  /*96260*/  MOV R10, R21 ;  /* 0x00000015000a7202 */ /* 0x000fc60000000f00 */
[----:B------:R1:W-:Y:S01]  /*96270*/  STL.64 [R1+0x14e8], R12 ;  /* 0x0014e80c01007387 */ /* 0x0003e20000100a00 */
[----:B----4-:R-:W-:-:S03]  /*96280*/  IADD3 R194, P4, PT, R8, UR17, RZ ;  /* 0x0000001108c27c10 */ /* 0x010fc6000ff9e0ff */
[----:B------:R-:W-:Y:S01]  /*96290*/  LDGSTS.E [R76+0x24c00], desc[UR12][R12.64], P0 ;  /* 0x24c000000c4c7fae */ /* 0x000fe200081a100c */
[----:B------:R-:W-:Y:S01]  /*962a0*/  IADD3.X R195, PT, PT, R9, UR7, RZ, P4, !PT ;  /* 0x0000000709c37c10 */ /* 0x000fe2000a7fe4ff */
[----:B------:R-:W-:Y:S01]  /*962b0*/  IMAD.MOV.U32 R9, RZ, RZ, R24 ;  /* 0x000000ffff097224 */ /* 0x000fe200078e0018 */
[----:B------:R-:W-:Y:S01]  /*962c0*/  MOV R8, R23 ;  /* 0x0000001700087202 */ /* 0x000fe20000000f00 */
[----:B------:R2:W-:Y:S01]  /*962d0*/  STL.64 [R1+0x14e0], R10 ;  /* 0x0014e00a01007387 */ /* 0x0005e20000100a00 */
[----:B------:R-:W-:Y:S01]  /*962e0*/  MOV R22, R37 ;  /* 0x0000002500167202 */ /* 0x000fe20000000f00 */
[----:B------:R-:W-:Y:S01]  /*962f0*/  IMAD.MOV.U32 R21, RZ, RZ, R40 ;  /* 0x000000ffff157224 */ /* 0x000fe200078e0028 */
[----:B------:R-:W-:Y:S01]  /*96300*/  MOV R20, R39 ;  /* 0x0000002700147202 */ /* 0x000fe20000000f00 */
[----:B------:R-:W-:Y:S01]  /*96310*/  LDGSTS.E [R76+0x24c80], desc[UR12][R10.64], P2 ;  /* 0x24c800000a4c7fae */ /* 0x000fe200091a100c */
[----:B------:R-:W-:-:S03]  /*96320*/  IADD3 R196, P4, PT, R6, UR17, RZ ;  /* 0x0000001106c47c10 */ /* 0x000fc6000ff9e0ff */
[----:B------:R3:W-:Y:S01]  /*96330*/  STL.64 [R1+0x14d8], R8 ;  /* 0x0014d80801007387 */ /* 0x0007e20000100a00 */
[----:B------:R-:W-:Y:S01]  /*96340*/  IADD3.X R197, PT, PT, R7, UR7, RZ, P4, !PT ;  /* 0x0000000707c57c10 */ /* 0x000fe2000a7fe4ff */
[----:B------:R-:W-:Y:S01]  /*96350*/  IMAD.MOV.U32 R7, RZ, RZ, R26 ;  /* 0x000000ffff077224 */ /* 0x000fe200078e001a */
[----:B------:R-:W-:Y:S01]  /*96360*/  MOV R6, R25 ;  /* 0x0000001900067202 */ /* 0x000fe20000000f00 */
[----:B------:R-:W-:Y:S01]  /*96370*/  IMAD.MOV.U32 R25, RZ, RZ, R36 ;  /* 0x000000ffff197224 */ /* 0x000fe200078e0024 */
        /* <DEDUP_REMOVED lines=11> */
[----:B------:R-:W-:Y:S01]  /*96430*/  LDGSTS.E [R76+0x24d80], desc[UR12][R6.64], P1 ;  /* 0x24d80000064c7fae */ /* 0x000fe200089a100c */
[----:B------:R-:W-:Y:S01]  /*96440*/  MOV R30, R31 ;  /* 0x0000001f001e7202 */ /* 0x000fe20000000f00 */
[----:B------:R-:W-:Y:S02]  /*96450*/  IMAD.MOV.U32 R31, RZ, RZ, R32 ;  /* 0x000000ffff1f7224 */ /* 0x000fe400078e0020 */
[----:B------:R-:W-:Y:S01]  /*96460*/  IMAD.MOV.U32 R27, RZ, RZ, R34 ;  /* 0x000000ffff1b7224 */ /* 0x000fe200078e0022 */
[----:B------:R1:W-:Y:S04]  /*96470*/  STL.64 [R1+0x13e8], R4 ;  /* 0x0013e80401007387 */ /* 0x0003e80000100a00 */
[----:B------:R-:W-:Y:S04]  /*96480*/  STL.64 [R1+0x13e0], R28 ;  /* 0x0013e01c01007387 */ /* 0x000fe80000100a00 */
        /* <DEDUP_REMOVED lines=41> */
[----:B-1----:R-:W5:Y:S04]  /*96720*/  LDL.LU.64 R12, [R1+0x31d0] ;  /* 0x0031d000010c7983 */ /* 0x002f680000300a00 */
[----:B------:R-:W-:Y:S04]  /*96730*/  STL.64 [R1+0xa00], R194 ;  /* 0x000a00c201007387 */ /* 0x000fe80000100a00 */
[----:B------:R-:W-:Y:S04]  /*96740*/  LDGSTS.E [R76+0x25c00], desc[UR12][R4.64], P0 ;  /* 0x25c00000044c7fae */ /* 0x000fe800081a100c */
[----:B--2---:R-:W5:Y:S04]  /*96750*/  LDL.LU.64 R10, [R1+0x31c8] ;  /* 0x0031c800010a7983 */ /* 0x004f680000300a00 */
[----:B------:R-:W-:Y:S04]  /*96760*/  LDGSTS.E [R76+0x25c80], desc[UR12][R28.64], P2 ;  /* 0x25c800001c4c7fae */ /* 0x000fe800091a100c */
[----:B------:R-:W-:Y:S04]  /*96770*/  STL.64 [R1+0x9f8], R196 ;  /* 0x0009f8c401007387 */ /* 0x000fe80000100a00 */
[----:B------:R-:W-:Y:S04]  /*96780*/  LDGSTS.E [R76+0x25d00], desc[UR12][R30.64], P3 ;  /* 0x25d000001e4c7fae */ /* 0x000fe800099a100c */
[----:B---3--:R-:W5:Y:S04]  /*96790*/  LDL.LU.64 R8, [R1+0x31c0] ;  /* 0x0031c00001087983 */ /* 0x008f680000300a00 */
[----:B------:R-:W-:Y:S04]  /*967a0*/  LDGSTS.E [R76+0x25d80], desc[UR12][R26.64], P1 ;  /* 0x25d800001a4c7fae */ /* 0x000fe800089a100c */
[----:B------:R-:W-:Y:S04]  /*967b0*/  STL.64 [R1+0x9f0], R200 ;  /* 0x0009f0c801007387 */ /* 0x000fe80000100a00 */
[----:B------:R-:W-:Y:S04]  /*967c0*/  LDGSTS.E [R76+0x26c00], desc[UR12][R24.64], P0 ;  /* 0x26c00000184c7fae */ /* 0x000fe800081a100c */
[----:B----4-:R-:W5:Y:S04]  /*967d0*/  LDL.LU.64 R6, [R1+0x31b8] ;  /* 0x0031b80001067983 */ /* 0x010f680000300a00 */
[----:B------:R-:W-:Y:S04]  /*967e0*/  LDGSTS.E [R76+0x26c80], desc[UR12][R22.64], P2 ;  /* 0x26c80000164c7fae */ /* 0x000fe800091a100c */
[----:B------:R-:W5:Y:S04]  /*967f0*/  LDL.LU.64 R4, [R1+0x31b0] ;  /* 0x0031b00001047983 */ /* 0x000f680000300a00 */
[----:B------:R1:W-:Y:S04]  /*96800*/  LDGSTS.E [R76+0x26d00], desc[UR12][R20.64], P3 ;  /* 0x26d00000144c7fae */ /* 0x0003e800099a100c */
[----:B------:R-:W-:Y:S04]  /*96810*/  LDGSTS.E [R76+0x26d80], desc[UR12][R250.64], P1 ;  /* 0x26d80000fa4c7fae */ /* 0x000fe800089a100c */
[----:B------:R-:W-:Y:S04]  /*96820*/  LDGSTS.E [R76+0x27c00], desc[UR12][R248.64], P0 ;  /* 0x27c00000f84c7fae */ /* 0x000fe800081a100c */
[----:B------:R-:W1:Y:S04]  /*96830*/  LDL.LU R20, [R1+0x2690] ;  /* 0x0026900001147983 */ /* 0x000e680000300800 */
[----:B------:R-:W2:Y:S04]  /*96840*/  LDL.LU R34, [R1+0x2698] ;  /* 0x0026980001227983 */ /* 0x000ea80000300800 */
[----:B------:R-:W3:Y:S04]  /*96850*/  LDL.LU R21, [R1+0x268c] ;  /* 0x00268c0001157983 */ /* 0x000ee80000300800 */
[----:B------:R-:W4:Y:S04]  /*96860*/  LDL.LU R35, [R1+0x2694] ;  /* 0x0026940001237983 */ /* 0x000f280000300800 */
        /* <DEDUP_REMOVED lines=12> */
[----:B------:R-:W-:Y:S04]  /*96930*/  LDGSTS.E [R76+0x29c00], desc[UR12][R212.64], P0 ;  /* 0x29c00000d44c7fae */ /* 0x000fe800081a100c */
[----:B------:R-:W-:Y:S04]  /*96940*/  LDGSTS.E [R76+0x29c80], desc[UR12][R210.64], P2 ;  /* 0x29c80000d24c7fae */ /* 0x000fe800091a100c */
[----:B------:R-:W-:Y:S04]  /*96950*/  LDGSTS.E [R76+0x29d00], desc[UR12][R208.64], P3 ;  /* 0x29d00000d04c7fae */ /* 0x000fe800099a100c */
[----:B------:R-:W4:Y:S04]  /*96960*/  LDL.LU R25, [R1+0x2798] ;  /* 0x0027980001197983 */ /* 0x000f280000300800 */
[----:B------:R-:W-:Y:S04]  /*96970*/  LDGSTS.E [R76+0x29d80], desc[UR12][R206.64], P1 ;  /* 0x29d80000ce4c7fae */ /* 0x000fe800089a100c */
[----:B------:R-:W4:Y:S04]  /*96980*/  LDL.LU R26, [R1+0x278c] ;  /* 0x00278c00011a7983 */ /* 0x000f280000300800 */
        /* <DEDUP_REMOVED lines=14> */
[----:B------:R-:W4:Y:S01]  /*96a70*/  LDL.LU R30, [R1+0x27a8] ;  /* 0x0027a800011e7983 */ /* 0x000f220000300800 */
[----:B------:R-:W-:-:S03]  /*96a80*/  LOP3.LUT R3, R203, 0x70, RZ, 0x3c, !PT ;  /* 0x00000070cb037812 */ /* 0x000fc600078e3cff */
[----:B------:R-:W-:Y:S04]  /*96a90*/  LDGSTS.E [R76+0x2dc00], desc[UR12][R176.64], P0 ;  /* 0x2dc00000b04c7fae */ /* 0x000fe800081a100c */
[----:B------:R-:W-:Y:S04]  /*96aa0*/  LDGSTS.E [R76+0x2dc80], desc[UR12][R178.64], P2 ;  /* 0x2dc80000b24c7fae */ /* 0x000fe800091a100c */
[----:B------:R-:W-:Y:S04]  /*96ab0*/  LDGSTS.E [R76+0x2dd00], desc[UR12][R180.64], P3 ;  /* 0x2dd00000b44c7fae */ /* 0x000fe800099a100c */
[----:B------:R-:W-:Y:S01]  /*96ac0*/  LDGSTS.E [R76+0x2dd80], desc[UR12][R182.64], P1 ;  /* 0x2dd80000b64c7fae */ /* 0x000fe200089a100c */
[----:B------:R-:W-:-:S03]  /*96ad0*/  IADD3 R3, PT, PT, R3, UR15, RZ ;  /* 0x0000000f03037c10 */ /* 0x000fc6000fffe0ff */
[----:B------:R-:W-:Y:S04]  /*96ae0*/  LDGSTS.E [R76+0x2ec00], desc[UR12][R184.64], P0 ;  /* 0x2ec00000b84c7fae */ /* 0x000fe800081a100c */
[----:B------:R-:W-:Y:S04]  /*96af0*/  LDGSTS.E [R76+0x2ec80], desc[UR12][R186.64], P2 ;  /* 0x2ec80000ba4c7fae */ /* 0x000fe800091a100c */
[----:B------:R-:W-:Y:S04]  /*96b00*/  LDGSTS.E [R76+0x2ed00], desc[UR12][R188.64], P3 ;  /* 0x2ed00000bc4c7fae */ /* 0x000fe800099a100c */
[----:B------:R-:W-:Y:S04]  /*96b10*/  LDGSTS.E [R76+0x2ed80], desc[UR12][R190.64], P1 ;  /* 0x2ed80000be4c7fae */ /* 0x000fe800089a100c */
[----:B------:R-:W-:Y:S04]  /*96b20*/  LDGSTS.E [R76+0x2fc00], desc[UR12][R192.64], P0 ;  /* 0x2fc00000c04c7fae */ /* 0x000fe800081a100c */
[----:B------:R-:W-:Y:S04]  /*96b30*/  LDGSTS.E [R76+0x2fc80], desc[UR12][R194.64], P2 ;  /* 0x2fc80000c24c7fae */ /* 0x000fe800091a100c */
[----:B------:R-:W-:Y:S04]  /*96b40*/  LDGSTS.E [R76+0x2fd00], desc[UR12][R196.64], P3 ;  /* 0x2fd00000c44c7fae */ /* 0x000fe800099a100c */
[----:B------:R-:W-:Y:S01]  /*96b50*/  LDGSTS.E [R76+0x2fd80], desc[UR12][R200.64], P1 ;  /* 0x2fd80000c84c7fae */ /* 0x000fe200089a100c */
[----:B-1----:R-:W-:-:S02]  /*96b60*/  IADD3 R20, P4, PT, R20, UR17, RZ ;  /* 0x0000001114147c10 */ /* 0x002fc4000ff9e0ff */
[----:B--2---:R-:W-:Y:S02]  /*96b70*/  IADD3 R34, P5, PT, R34, UR17, RZ ;  /* 0x0000001122227c10 */ /* 0x004fe4000ffbe0ff */
[----:B---3--:R-:W-:Y:S01]  /*96b80*/  IADD3.X R21, PT, PT, R21, UR7, RZ, P4, !PT ;  /* 0x0000000715157c10 */ /* 0x008fe2000a7fe4ff */
[----:B------:R1:W-:Y:S01]  /*96b90*/  STL [R1+0x2690], R20 ;  /* 0x0026901401007387 */ /* 0x0003e20000100800 */
[----:B----4-:R-:W-:-:S03]  /*96ba0*/  IADD3.X R35, PT, PT, R35, UR7, RZ, P5, !PT ;  /* 0x0000000723237c10 */ /* 0x010fc6000affe4ff */
[----:B------:R2:W-:Y:S04]  /*96bb0*/  STL [R1+0x268c], R21 ;  /* 0x00268c1501007387 */ /* 0x0005e80000100800 */
[----:B------:R-:W-:Y:S04]  /*96bc0*/  STL [R1+0x2698], R34 ;  /* 0x0026982201007387 */ /* 0x000fe80000100800 */
[----:B------:R-:W3:Y:S04]  /*96bd0*/  LDL.LU R33, [R1+0x279c] ;  /* 0x00279c0001217983 */ /* 0x000ee80000300800 */
[----:B------:R-:W-:Y:S04]  /*96be0*/  STL [R1+0x2694], R35 ;  /* 0x0026942301007387 */ /* 0x000fe80000100800 */
[----:B------:R-:W4:Y:S01]  /*96bf0*/  LDL.LU R31, [R1+0x27a4] ;  /* 0x0027a400011f7983 */ /* 0x000f220000300800 */
[----:B------:R-:W-:-:S03]  /*96c00*/  IADD3 R22, P4, PT, R22, UR17, RZ ;  /* 0x0000001116167c10 */ /* 0x000fc6000ff9e0ff */
[----:B------:R1:W-:Y:S01]  /*96c10*/  LDGSTS.E [R3+0x20e00], desc[UR12][R20.64], P0 ;  /* 0x20e0000014037fae */ /* 0x0003e200081a100c */
[----:B------:R-:W-:Y:S02]  /*96c20*/  IADD3 R23, P5, PT, R23, UR17, RZ ;  /* 0x0000001117177c10 */ /* 0x000fe4000ffbe0ff */
[----:B------:R-:W-:Y:S01]  /*96c30*/  IADD3.X R28, PT, PT, R28, UR7, RZ, P4, !PT ;  /* 0x000000071c1c7c10 */ /* 0x000fe2000a7fe4ff */
[----:B------:R-:W-:Y:S01]  /*96c40*/  STL [R1+0x26a0], R22 ;  /* 0x0026a01601007387 */ /* 0x000fe20000100800 */
[----:B------:R-:W-:Y:S01]  /*96c50*/  IADD3.X R29, PT, PT, R29, UR7, RZ, P5, !PT ;  /* 0x000000071d1d7c10 */ /* 0x000fe2000affe4ff */
[----:B-1----:R-:W-:Y:S01]  /*96c60*/  IMAD.MOV.U32 R20, RZ, RZ, R34 ;  /* 0x000000ffff147224 */ /* 0x002fe200078e0022 */
[----:B--2---:R-:W-:Y:S01]  /*96c70*/  MOV R21, R35 ;  /* 0x0000002300157202 */ /* 0x004fe20000000f00 */
[----:B------:R1:W-:Y:S04]  /*96c80*/  STL [R1+0x269c], R28 ;  /* 0x00269c1c01007387 */ /* 0x0003e80000100800 */
[----:B------:R2:W-:Y:S04]  /*96c90*/  LDGSTS.E [R3+0x20e80], desc[UR12][R20.64], P2 ;  /* 0x20e8000014037fae */ /* 0x0005e800091a100c */
[----:B------:R-:W-:Y:S01]  /*96ca0*/  STL [R1+0x26a8], R23 ;  /* 0x0026a81701007387 */ /* 0x000fe20000100800 */
[----:B--2---:R-:W-:Y:S01]  /*96cb0*/  IMAD.MOV.U32 R20, RZ, RZ, R22 ;  /* 0x000000ffff147224 */ /* 0x004fe200078e0016 */
[----:B------:R-:W-:-:S02]  /*96cc0*/  MOV R21, R28 ;  /* 0x0000001c00157202 */ /* 0x000fc40000000f00 */
[----:B-1----:R-:W2:Y:S04]  /*96cd0*/  LDL.LU R28, [R1+0x2890] ;  /* 0x00289000011c7983 */ /* 0x002ea80000300800 */
        /* <DEDUP_REMOVED lines=13> */
[----:B------:R1:W-:Y:S02]  /*96db0*/  STL [R1+0x278c], R26 ;  /* 0x00278c1a01007387 */ /* 0x0003e40000100800 */
[----:B-1----:R-:W-:Y:S01]  /*96dc0*/  IMAD.MOV.U32 R20, RZ, RZ, R24 ;  /* 0x000000ffff147224 */ /* 0x002fe200078e0018 */
[----:B------:R-:W-:Y:S01]  /*96dd0*/  MOV R21, R26 ;  /* 0x0000001a00157202 */ /* 0x000fe20000000f00 */
[----:B------:R1:W-:Y:S04]  /*96de0*/  STL [R1+0x2798], R25 ;  /* 0x0027981901007387 */ /* 0x0003e80000100800 */
[----:B------:R-:W2:Y:S04]  /*96df0*/  LDL.LU R24, [R1+0x28a0] ;  /* 0x0028a00001187983 */ /* 0x000ea80000300800 */
[----:B------:R1:W-:Y:S04]  /*96e00*/  STL [R1+0x2794], R27 ;  /* 0x0027941b01007387 */ /* 0x0003e80000100800 */
[----:B------:R1:W-:Y:S04]  /*96e10*/  LDGSTS.E [R3+0x21e00], desc[UR12][R20.64], P0 ;  /* 0x21e0000014037fae */ /* 0x0003e800081a100c */
[----:B------:R-:W2:Y:S01]  /*96e20*/  LDL.LU R26, [R1+0x28a8] ;  /* 0x0028a800011a7983 */ /* 0x000ea20000300800 */
[----:B-1----:R-:W-:-:S03]  /*96e30*/  IMAD.MOV.U32 R20, RZ, RZ, R25 ;  /* 0x000000ffff147224 */ /* 0x002fc600078e0019 */
[----:B------:R-:W2:Y:S01]  /*96e40*/  LDL.LU R25, [R1+0x289c] ;  /* 0x00289c0001197983 */ /* 0x000ea20000300800 */
[----:B------:R-:W-:Y:S02]  /*96e50*/  IADD3 R32, P4, PT, R32, UR17, RZ ;  /* 0x0000001120207c10 */ /* 0x000fe4000ff9e0ff */
[----:B------:R-:W-:Y:S02]  /*96e60*/  MOV R21, R27 ;  /* 0x0000001b00157202 */ /* 0x000fe40000000f00 */
[----:B------:R-:W2:Y:S01]  /*96e70*/  LDL.LU R27, [R1+0x28a4] ;  /* 0x0028a400011b7983 */ /* 0x000ea20000300800 */
[----:B------:R-:W-:-:S03]  /*96e80*/  IADD3 R30, P5, PT, R30, UR17, RZ ;  /* 0x000000111e1e7c10 */ /* 0x000fc6000ffbe0ff */
[----:B------:R1:W-:Y:S04]  /*96e90*/  STL [R1+0x27a0], R32 ;  /* 0x0027a02001007387 */ /* 0x0003e80000100800 */
[----:B------:R1:W-:Y:S02]  /*96ea0*/  LDGSTS.E [R3+0x21e80], desc[UR12][R20.64], P2 ;  /* 0x21e8000014037fae */ /* 0x0003e400091a100c */
[----:B-1----:R-:W-:Y:S01]  /*96eb0*/  IMAD.MOV.U32 R20, RZ, RZ, R32 ;  /* 0x000000ffff147224 */ /* 0x002fe200078e0020 */
[----:B---3--:R-:W-:-:S05]  /*96ec0*/  IADD3.X R33, PT, PT, R33, UR7, RZ, P4, !PT ;  /* 0x0000000721217c10 */ /* 0x008fca000a7fe4ff */
[----:B------:R1:W-:Y:S01]  /*96ed0*/  STL [R1+0x279c], R33 ;  /* 0x00279c2101007387 */ /* 0x0003e20000100800 */
[----:B----4-:R-:W-:-:S03]  /*96ee0*/  IADD3.X R31, PT, PT, R31, UR7, RZ, P5, !PT ;  /* 0x000000071f1f7c10 */ /* 0x010fc6000affe4ff */
[----:B------:R-:W-:Y:S04]  /*96ef0*/  STL [R1+0x27a8], R30 ;  /* 0x0027a81e01007387 */ /* 0x000fe80000100800 */
[----:B------:R-:W3:Y:S04]  /*96f00*/  LDL.LU R34, [R1+0x2990] ;  /* 0x0029900001227983 */ /* 0x000ee80000300800 */
[----:B------:R-:W-:Y:S04]  /*96f10*/  STL [R1+0x27a4], R31 ;  /* 0x0027a41f01007387 */ /* 0x000fe80000100800 */
[----:B------:R-:W4:Y:S04]  /*96f20*/  LDL.LU R32, [R1+0x2998] ;  /* 0x0029980001207983 */ /* 0x000f280000300800 */
[----:B------:R-:W4:Y:S01]  /*96f30*/  LDL.LU R35, [R1+0x298c] ;  /* 0x00298c0001237983 */ /* 0x000f220000300800 */
[----:B------:R-:W-:-:S03]  /*96f40*/  MOV R21, R33 ;  /* 0x0000002100157202 */ /* 0x000fc60000000f00 */
[----:B-1----:R-:W4:Y:S04]  /*96f50*/  LDL.LU R33, [R1+0x2994] ;  /* 0x0029940001217983 */ /* 0x002f280000300800 */
[----:B------:R-:W4:Y:S04]  /*96f60*/  LDL.LU R38, [R1+0x29a0] ;  /* 0x0029a00001267983 */ /* 0x000f280000300800 */
[----:B------:R-:W4:Y:S04]  /*96f70*/  LDL.LU R40, [R1+0x29a8] ;  /* 0x0029a80001287983 */ /* 0x000f280000300800 */
[----:B------:R1:W-:Y:S01]  /*96f80*/  LDGSTS.E [R3+0x21f00], desc[UR12][R20.64], P3 ;  /* 0x21f0000014037fae */ /* 0x0003e200099a100c */
[----:B--2---:R-:W-:-:S05]  /*96f90*/  IADD3 R28, P4, PT, R28, UR17, RZ ;  /* 0x000000111c1c7c10 */ /* 0x004fca000ff9e0ff */
[----:B------:R-:W-:Y:S01]  /*96fa0*/  STL [R1+0x2890], R28 ;  /* 0x0028901c01007387 */ /* 0x000fe20000100800 */
[----:B------:R-:W-:Y:S02]  /*96fb0*/  IADD3 R22, P5, PT, R22, UR17, RZ ;  /* 0x0000001116167c10 */ /* 0x000fe4000ffbe0ff */
[----:B------:R-:W-:-:S05]  /*96fc0*/  IADD3.X R29, PT, PT, R29, UR7, RZ, P4, !PT ;  /* 0x000000071d1d7c10 */ /* 0x000fca000a7fe4ff */
[----:B------:R-:W-:Y:S01]  /*96fd0*/  STL [R1+0x288c], R29 ;  /* 0x00288c1d01007387 */ /* 0x000fe20000100800 */
[----:B------:R-:W-:-:S03]  /*96fe0*/  IADD3.X R23, PT, PT, R23, UR7, RZ, P5, !PT ;  /* 0x0000000717177c10 */ /* 0x000fc6000affe4ff */
[----:B------:R-:W-:Y:S04]  /*96ff0*/  STL [R1+0x2898], R22 ;  /* 0x0028981601007387 */ /* 0x000fe80000100800 */
[----:B------:R-:W2:Y:S04]  /*97000*/  LDL.LU R39, [R1+0x299c] ;  /* 0x00299c0001277983 */ /* 0x000ea80000300800 */
[----:B------:R1:W-:Y:S04]  /*97010*/  STL [R1+0x2894], R23 ;  /* 0x0028941701007387 */ /* 0x0003e80000100800 */
[----:B------:R-:W2:Y:S01]  /*97020*/  LDL.LU R41, [R1+0x29a4] ;  /* 0x0029a40001297983 */ /* 0x000ea20000300800 */
[----:B-1----:R-:W-:Y:S01]  /*97030*/  IMAD.MOV.U32 R20, RZ, RZ, R30 ;  /* 0x000000ffff147224 */ /* 0x002fe200078e001e */
[----:B------:R-:W-:-:S05]  /*97040*/  MOV R21, R31 ;  /* 0x0000001f00157202 */ /* 0x000fca0000000f00 */
[----:B------:R1:W-:Y:S01]  /*97050*/  LDGSTS.E [R3+0x21f80], desc[UR12][R20.64], P1 ;  /* 0x21f8000014037fae */ /* 0x0003e200089a100c */
[----:B------:R-:W-:Y:S01]  /*97060*/  IADD3 R24, P4, PT, R24, UR17, RZ ;  /* 0x0000001118187c10 */ /* 0x000fe2000ff9e0ff */
[----:B-1----:R-:W-:Y:S01]  /*97070*/  IMAD.MOV.U32 R20, RZ, RZ, R28 ;  /* 0x000000ffff147224 */ /* 0x002fe200078e001c */
[----:B------:R-:W-:Y:S02]  /*97080*/  MOV R21, R29 ;  /* 0x0000001d00157202 */ /* 0x000fe40000000f00 */
[----:B------:R-:W-:-:S03]  /*97090*/  IADD3 R26, P5, PT, R26, UR17, RZ ;  /* 0x000000111a1a7c10 */ /* 0x000fc6000ffbe0ff */
[----:B------:R1:W-:Y:S01]  /*970a0*/  LDGSTS.E [R3+0x22e00], desc[UR12][R20.64], P0 ;  /* 0x22e0000014037fae */ /* 0x0003e200081a100c */
[----:B------:R-:W-:Y:S01]  /*970b0*/  IADD3.X R25, PT, PT, R25, UR7, RZ, P4, !PT ;  /* 0x0000000719197c10 */ /* 0x000fe2000a7fe4ff */
[----:B-1----:R-:W-:Y:S01]  /*970c0*/  IMAD.MOV.U32 R20, RZ, RZ, R22 ;  /* 0x000000ffff147224 */ /* 0x002fe200078e0016 */
[----:B------:R-:W-:Y:S02]  /*970d0*/  MOV R21, R23 ;  /* 0x0000001700157202 */ /* 0x000fe40000000f00 */
[----:B------:R-:W2:Y:S01]  /*970e0*/  LDL.LU.64 R22, [R1+0x14c8] ;  /* 0x0014c80001167983 */ /* 0x000ea20000300a00 */
[----:B------:R-:W-:-:S03]  /*970f0*/  IADD3.X R27, PT, PT, R27, UR7, RZ, P5, !PT ;  /* 0x000000071b1b7c10 */ /* 0x000fc6000affe4ff */
[----:B------:R1:W-:Y:S04]  /*97100*/  LDGSTS.E [R3+0x22e80], desc[UR12][R20.64], P2 ;  /* 0x22e8000014037fae */ /* 0x0003e800091a100c */
[----:B------:R-:W-:Y:S04]  /*97110*/  STL [R1+0x28a0], R24 ;  /* 0x0028a01801007387 */ /* 0x000fe80000100800 */
[----:B------:R1:W-:Y:S02]  /*97120*/  STL [R1+0x289c], R25 ;  /* 0x00289c1901007387 */ /* 0x0003e40000100800 */
[----:B-1----:R-:W-:Y:S01]  /*97130*/  IMAD.MOV.U32 R20, RZ, RZ, R24 ;  /* 0x000000ffff147224 */ /* 0x002fe200078e0018 */
[----:B------:R-:W-:Y:S01]  /*97140*/  MOV R21, R25 ;  /* 0x0000001900157202 */ /* 0x000fe20000000f00 */
[----:B------:R-:W-:Y:S04]  /*97150*/  STL [R1+0x28a8], R26 ;  /* 0x0028a81a01007387 */ /* 0x000fe80000100800 */
[----:B------:R-:W2:Y:S04]  /*97160*/  LDL.LU.64 R24, [R1+0x14c0] ;  /* 0x0014c00001187983 */ /* 0x000ea80000300a00 */
[----:B------:R1:W-:Y:S04]  /*97170*/  LDGSTS.E [R3+0x22f00], desc[UR12][R20.64], P3 ;  /* 0x22f0000014037fae */ /* 0x0003e800099a100c */
[----:B------:R1:W-:Y:S02]  /*97180*/  STL [R1+0x28a4], R27 ;  /* 0x0028a41b01007387 */ /* 0x0003e40000100800 */
[----:B-1----:R-:W-:Y:S01]  /*97190*/  IMAD.MOV.U32 R20, RZ, RZ, R26 ;  /* 0x000000ffff147224 */ /* 0x002fe200078e001a */
[----:B------:R-:W-:-:S02]  /*971a0*/  MOV R21, R27 ;  /* 0x0000001b00157202 */ /* 0x000fc40000000f00 */
[----:B------:R-:W2:Y:S04]  /*971b0*/  LDL.LU.64 R26, [R1+0x14b8] ;  /* 0x0014b800011a7983 */ /* 0x000ea80000300a00 */
[----:B------:R-:W2:Y:S04]  /*971c0*/  LDL.LU.64 R28, [R1+0x14b0] ;  /* 0x0014b000011c7983 */ /* 0x000ea80000300a00 */
[----:B------:R1:W-:Y:S04]  /*971d0*/  LDGSTS.E [R3+0x22f80], desc[UR12][R20.64], P1 ;  /* 0x22f8000014037fae */ /* 0x0003e800089a100c */
[----:B------:R-:W2:Y:S01]  /*971e0*/  LDL.LU.64 R30, [R1+0x13c8] ;  /* 0x0013c800011e7983 */ /* 0x000ea20000300a00 */
[----:B---3--:R-:W-:-:S05]  /*971f0*/  IADD3 R34, P4, PT, R34, UR17, RZ ;  /* 0x0000001122227c10 */ /* 0x008fca000ff9e0ff */
[----:B-1----:R-:W-:Y:S01]  /*97200*/  IMAD.MOV.U32 R20, RZ, RZ, R34 ;  /* 0x000000ffff147224 */ /* 0x002fe200078e0022 */
[----:B----4-:R-:W-:Y:S02]  /*97210*/  IADD3 R32, P5, PT, R32, UR17, RZ ;  /* 0x0000001120207c10 */ /* 0x010fe4000ffbe0ff */
[----:B------:R-:W-:Y:S01]  /*97220*/  IADD3.X R35, PT, PT, R35, UR7, RZ, P4, !PT ;  /* 0x0000000723237c10 */ /* 0x000fe2000a7fe4ff */
[----:B------:R-:W-:Y:S03]  /*97230*/  STL [R1+0x2990], R34 ;  /* 0x0029902201007387 */ /* 0x000fe60000100800 */
[----:B------:R-:W-:Y:S02]  /*97240*/  MOV R21, R35 ;  /* 0x0000002300157202 */ /* 0x000fe40000000f00 */
[----:B------:R-:W-:Y:S01]  /*97250*/  IADD3.X R33, PT, PT, R33, UR7, RZ, P5, !PT ;  /* 0x0000000721217c10 */ /* 0x000fe2000affe4ff */
[----:B------:R-:W-:Y:S04]  /*97260*/  STL [R1+0x298c], R35 ;  /* 0x00298c2301007387 */ /* 0x000fe80000100800 */
[----:B------:R-:W-:Y:S04]  /*97270*/  STL [R1+0x2998], R32 ;  /* 0x0029982001007387 */ /* 0x000fe80000100800 */
[----:B------:R1:W-:Y:S04]  /*97280*/  LDGSTS.E [R3+0x23e00], desc[UR12][R20.64], P0 ;  /* 0x23e0000014037fae */ /* 0x0003e800081a100c */
[----:B------:R3:W-:Y:S01]  /*97290*/  STL [R1+0x2994], R33 ;  /* 0x0029942101007387 */ /* 0x0007e20000100800 */
[----:B------:R-:W-:Y:S01]  /*972a0*/  IADD3 R38, P4, PT, R38, UR17, RZ ;  /* 0x0000001126267c10 */ /* 0x000fe2000ff9e0ff */
[----:B-1----:R-:W-:Y:S01]  /*972b0*/  IMAD.MOV.U32 R20, RZ, RZ, R32 ;  /* 0x000000ffff147224 */ /* 0x002fe200078e0020 */
[----:B------:R-:W-:-:S02]  /*972c0*/  MOV R21, R33 ;  /* 0x0000002100157202 */ /* 0x000fc40000000f00 */
[----:B---3--:R-:W3:Y:S04]  /*972d0*/  LDL.LU.64 R32, [R1+0x13c0] ;  /* 0x0013c00001207983 */ /* 0x008ee80000300a00 */
[----:B------:R-:W4:Y:S01]  /*972e0*/  LDL.LU.64 R34, [R1+0x13b8] ;  /* 0x0013b80001227983 */ /* 0x000f220000300a00 */
[----:B------:R-:W-:-:S03]  /*972f0*/  IADD3 R40, P5, PT, R40, UR17, RZ ;  /* 0x0000001128287c10 */ /* 0x000fc6000ffbe0ff */
[----:B------:R-:W4:Y:S04]  /*97300*/  LDL.LU.64 R36, [R1+0x13b0] ;  /* 0x0013b00001247983 */ /* 0x000f280000300a00 */
[----:B------:R1:W-:Y:S04]  /*97310*/  LDGSTS.E [R3+0x23e80], desc[UR12][R20.64], P2 ;  /* 0x23e8000014037fae */ /* 0x0003e800091a100c */
[----:B------:R-:W-:Y:S01]  /*97320*/  STL [R1+0x29a0], R38 ;  /* 0x0029a02601007387 */ /* 0x000fe20000100800 */
[----:B--2---:R-:W-:Y:S01]  /*97330*/  IADD3.X R39, PT, PT, R39, UR7, RZ, P4, !PT ;  /* 0x0000000727277c10 */ /* 0x004fe2000a7fe4ff */
[----:B-1----:R-:W-:-:S03]  /*97340*/  IMAD.MOV.U32 R20, RZ, RZ, R38 ;  /* 0x000000ffff147224 */ /* 0x002fc600078e0026 */
[----:B------:R-:W-:Y:S01]  /*97350*/  MOV R21, R39 ;  /* 0x0000002700157202 */ /* 0x000fe20000000f00 */
[----:B------:R1:W-:Y:S01]  /*97360*/  STL [R1+0x299c], R39 ;  /* 0x00299c2701007387 */ /* 0x0003e20000100800 */
[----:B------:R-:W-:-:S03]  /*97370*/  IADD3.X R41, PT, PT, R41, UR7, RZ, P5, !PT ;  /* 0x0000000729297c10 */ /* 0x000fc6000affe4ff */
[----:B------:R-:W-:Y:S04]  /*97380*/  STL [R1+0x29a8], R40 ;  /* 0x0029a82801007387 */ /* 0x000fe80000100800 */
[----:B------:R2:W-:Y:S04]  /*97390*/  LDGSTS.E [R3+0x23f00], desc[UR12][R20.64], P3 ;  /* 0x23f0000014037fae */ /* 0x0005e800099a100c */
[----:B-1----:R-:W4:Y:S04]  /*973a0*/  LDL.LU.64 R38, [R1+0x12c8] ;  /* 0x0012c80001267983 */ /* 0x002f280000300a00 */
[----:B------:R1:W-:Y:S01]  /*973b0*/  STL [R1+0x29a4], R41 ;  /* 0x0029a42901007387 */ /* 0x0003e20000100800 */
[----:B--2---:R-:W-:Y:S01]  /*973c0*/  IMAD.MOV.U32 R20, RZ, RZ, R40 ;  /* 0x000000ffff147224 */ /* 0x004fe200078e0028 */
[----:B------:R-:W-:-:S02]  /*973d0*/  MOV R21, R41 ;  /* 0x0000002900157202 */ /* 0x000fc40000000f00 */
        /* <DEDUP_REMOVED lines=39> */
[----:B------:R1:W-:Y:S02]  /*97650*/  LDGSTS.E [R3+0x23f80], desc[UR12][R20.64], P1 ;  /* 0x23f8000014037fae */ /* 0x0003e400089a100c */
[----:B-1----:R-:W-:-:S04]  /*97660*/  IADD3 R20, P4, PT, R22, UR17, RZ ;  /* 0x0000001116147c10 */ /* 0x002fc8000ff9e0ff */
[----:B------:R-:W-:Y:S02]  /*97670*/  IADD3.X R21, PT, PT, R23, UR7, RZ, P4, !PT ;  /* 0x0000000717157c10 */ /* 0x000fe4000a7fe4ff */
[----:B------:R-:W-:-:S03]  /*97680*/  IADD3 R22, P4, PT, R24, UR17, RZ ;  /* 0x0000001118167c10 */ /* 0x000fc6000ff9e0ff */
[----:B------:R1:W-:Y:S01]  /*97690*/  LDGSTS.E [R3+0x24e00], desc[UR12][R20.64], P0 ;  /* 0x24e0000014037fae */ /* 0x0003e200081a100c */
[----:B------:R-:W-:Y:S02]  /*976a0*/  IADD3.X R23, PT, PT, R25, UR7, RZ, P4, !PT ;  /* 0x0000000719177c10 */ /* 0x000fe4000a7fe4ff */
[----:B------:R-:W-:Y:S01]  /*976b0*/  IADD3 R24, P4, PT, R26, UR17, RZ ;  /* 0x000000111a187c10 */ /* 0x000fe2000ff9e0ff */
[----:B------:R1:W-:Y:S03]  /*976c0*/  STL.64 [R1+0x14c8], R20 ;  /* 0x0014c81401007387 */ /* 0x0003e60000100a00 */
[----:B------:R-:W-:Y:S01]  /*976d0*/  IADD3.X R25, PT, PT, R27, UR7, RZ, P4, !PT ;  /* 0x000000071b197c10 */ /* 0x000fe2000a7fe4ff */
[----:B------:R1:W-:Y:S01]  /*976e0*/  LDGSTS.E [R3+0x24e80], desc[UR12][R22.64], P2 ;  /* 0x24e8000016037fae */ /* 0x0003e200091a100c */
[----:B------:R-:W-:-:S03]  /*976f0*/  IADD3 R26, P4, PT, R28, UR17, RZ ;  /* 0x000000111c1a7c10 */ /* 0x000fc6000ff9e0ff */
[----:B------:R1:W-:Y:S01]  /*97700*/  STL.64 [R1+0x14c0], R22 ;  /* 0x0014c01601007387 */ /* 0x0003e20000100a00 */
[----:B------:R-:W-:Y:S02]  /*97710*/  IADD3.X R27, PT, PT, R29, UR7, RZ, P4, !PT ;  /* 0x000000071d1b7c10 */ /* 0x000fe4000a7fe4ff */
[----:B------:R-:W-:Y:S01]  /*97720*/  IADD3 R28, P4, PT, R30, UR17, RZ ;  /* 0x000000111e1c7c10 */ /* 0x000fe2000ff9e0ff */
[----:B------:R1:W-:Y:S03]  /*97730*/  LDGSTS.E [R3+0x24f00], desc[UR12][R24.64], P3 ;  /* 0x24f0000018037fae */ /* 0x0003e600099a100c */
[----:B------:R-:W-:Y:S01]  /*97740*/  IADD3.X R29, PT, PT, R31, UR7, RZ, P4, !PT ;  /* 0x000000071f1d7c10 */ /* 0x000fe2000a7fe4ff */
[----:B------:R1:W-:Y:S04]  /*97750*/  STL.64 [R1+0x14b8], R24 ;  /* 0x0014b81801007387 */ /* 0x0003e80000100a00 */
[----:B------:R1:W-:Y:S01]  /*97760*/  LDGSTS.E [R3+0x24f80], desc[UR12][R26.64], P1 ;  /* 0x24f800001a037fae */ /* 0x0003e200089a100c */
[----:B---3--:R-:W-:-:S03]  /*97770*/  IADD3 R30, P4, PT, R32, UR17, RZ ;  /* 0x00000011201e7c10 */ /* 0x008fc6000ff9e0ff */
[----:B------:R1:W-:Y:S01]  /*97780*/  STL.64 [R1+0x14b0], R26 ;  /* 0x0014b01a01007387 */ /* 0x0003e20000100a00 */
[----:B------:R-:W-:-:S03]  /*97790*/  IADD3.X R31, PT, PT, R33, UR7, RZ, P4, !PT ;  /* 0x00000007211f7c10 */ /* 0x000fc6000a7fe4ff */
[----:B------:R1:W-:Y:S01]  /*977a0*/  LDGSTS.E [R3+0x25e00], desc[UR12][R28.64], P0 ;  /* 0x25e000001c037fae */ /* 0x0003e200081a100c */
[----:B----4-:R-:W-:-:S03]  /*977b0*/  IADD3 R32, P4, PT, R34, UR17, RZ ;  /* 0x0000001122207c10 */ /* 0x010fc6000ff9e0ff */
[----:B------:R1:W-:Y:S01]  /*977c0*/  STL.64 [R1+0x13c8], R28 ;  /* 0x0013c81c01007387 */ /* 0x0003e20000100a00 */
[----:B------:R-:W-:Y:S02]  /*977d0*/  IADD3.X R33, PT, PT, R35, UR7, RZ, P4, !PT ;  /* 0x0000000723217c10 */ /* 0x000fe4000a7fe4ff */
[----:B------:R-:W-:Y:S01]  /*977e0*/  IADD3 R34, P4, PT, R36, UR17, RZ ;  /* 0x0000001124227c10 */ /* 0x000fe2000ff9e0ff */
[----:B------:R1:W-:Y:S03]  /*977f0*/  LDGSTS.E [R3+0x25e80], desc[UR12][R30.64], P2 ;  /* 0x25e800001e037fae */ /* 0x0003e600091a100c */
[----:B------:R-:W-:Y:S01]  /*97800*/  IADD3.X R35, PT, PT, R37, UR7, RZ, P4, !PT ;  /* 0x0000000725237c10 */ /* 0x000fe2000a7fe4ff */
[----:B------:R1:W-:Y:S04]  /*97810*/  STL.64 [R1+0x13c0], R30 ;  /* 0x0013c01e01007387 */ /* 0x0003e80000100a00 */
[----:B------:R1:W-:Y:S01]  /*97820*/  LDGSTS.E [R3+0x25f00], desc[UR12][R32.64], P3 ;  /* 0x25f0000020037fae */ /* 0x0003e200099a100c */
[----:B------:R-:W-:-:S03]  /*97830*/  IADD3 R36, P4, PT, R38, UR17, RZ ;  /* 0x0000001126247c10 */ /* 0x000fc6000ff9e0ff */
[----:B------:R1:W-:Y:S01]  /*97840*/  STL.64 [R1+0x13b8], R32 ;  /* 0x0013b82001007387 */ /* 0x0003e20000100a00 */
[----:B------:R-:W-:-:S03]  /*97850*/  IADD3.X R37, PT, PT, R39, UR7, RZ, P4, !PT ;  /* 0x0000000727257c10 */ /* 0x000fc6000a7fe4ff */
[----:B------:R1:W-:Y:S04]  /*97860*/  LDGSTS.E [R3+0x25f80], desc[UR12][R34.64], P1 ;  /* 0x25f8000022037fae */ /* 0x0003e800089a100c */
[----:B------:R1:W-:Y:S04]  /*97870*/  STL.64 [R1+0x13b0], R34 ;  /* 0x0013b02201007387 */ /* 0x0003e80000100a00 */
[----:B------:R1:W-:Y:S01]  /*97880*/  LDGSTS.E [R3+0x26e00], desc[UR12][R36.64], P0 ;  /* 0x26e0000024037fae */ /* 0x0003e200081a100c */
[----:B--2---:R-:W-:-:S04]  /*97890*/  IADD3 R38, P4, PT, R40, UR17, RZ ;  /* 0x0000001128267c10 */ /* 0x004fc8000ff9e0ff */
        /* <DEDUP_REMOVED lines=11> */
[----:B------:R1:W-:Y:S01]  /*97950*/  STL.64 [R1+0x12b8], R40 ;  /* 0x0012b82801007387 */ /* 0x0003e20000100a00 */
        /* <DEDUP_REMOVED lines=121> */
[----:B------:R-:W-:-:S03]  /*980f0*/  IADD3.X R199, PT, PT, R201, UR7, RZ, P4, !PT ;  /* 0x00000007c9c77c10 */ /* 0x000fc6000a7fe4ff */
[----:B------:R1:W-:Y:S04]  /*98100*/  LDGSTS.E [R3+0x2de80], desc[UR12][R178.64], P2 ;  /* 0x2de80000b2037fae */ /* 0x0003e800091a100c */
[----:B------:R1:W-:Y:S04]  /*98110*/  STL.64 [R1+0xa40], R178 ;  /* 0x000a40b201007387 */ /* 0x0003e80000100a00 */
[----:B------:R1:W-:Y:S01]  /*98120*/  LDGSTS.E [R3+0x2df00], desc[UR12][R180.64], P3 ;  /* 0x2df00000b4037fae */ /* 0x0003e200099a100c */
[----:B------:R-:W-:-:S03]  /*98130*/  IMAD.MOV.U32 R200, RZ, RZ, R198 ;  /* 0x000000ffffc87224 */ /* 0x000fc600078e00c6 */
[----:B------:R1:W-:Y:S01]  /*98140*/  STL.64 [R1+0xa38], R180 ;  /* 0x000a38b401007387 */ /* 0x0003e20000100a00 */
[----:B------:R-:W-:-:S03]  /*98150*/  MOV R201, R199 ;  /* 0x000000c700c97202 */ /* 0x000fc60000000f00 */
[----:B------:R1:W-:Y:S04]  /*98160*/  LDGSTS.E [R3+0x2df80], desc[UR12][R182.64], P1 ;  /* 0x2df80000b6037fae */ /* 0x0003e800089a100c */
[----:B------:R1:W-:Y:S04]  /*98170*/  STL.64 [R1+0xa30], R182 ;  /* 0x000a30b601007387 */ /* 0x0003e80000100a00 */
        /* <DEDUP_REMOVED lines=16> */
[----:B------:R-:W0:Y:S01]  /*98280*/  LDGDEPBAR ;  /* 0x00000000000079af */ /* 0x000e220000000000 */
[----:B------:R-:W-:-:S04]  /*98290*/  UIADD3 UR4, UPT, UPT, UR4, 0x1, URZ ;  /* 0x0000000104047890 */ /* 0x000fc8000fffe0ff */
[----:B------:R-:W-:-:S09]  /*982a0*/  UISETP.NE.U32.AND UP0, UPT, UR4, UR10, UPT ;  /* 0x0000000a0400728c */ /* 0x000fd2000bf05070 */
[----:B-1----:R-:W-:Y:S05]  /*982b0*/  BRA.U UP0, `(.L_x_1) ;  /* 0xfffffa4d00587547 */ /* 0x002fea000b83ffff */
.L_x_0:
[----:B------:R-:W2:Y:S01]  /*982c0*/  LDL.LU R24, [R1+0x550] ;  /* 0x0005500001187983 */ /* 0x000ea20000300800 */
[----:B------:R-:W-:-:S04]  /*982d0*/  DEPBAR.LE SB0, 0x0 ;  /* 0x000080000000791a */ /* 0x000fc80000000000 */
[----:B------:R-:W2:Y:S01]  /*982e0*/  LDL.LU R25, [R1+0x558] ;  /* 0x0005580001197983 */ /* 0x000ea20000300800 */
[----:B------:R-:W1:Y:S01]  /*982f0*/  S2R R3, SR_TID.X ;  /* 0x0000000000037919 */ /* 0x000e620000002100 */
[----:B-----5:R-:W-:Y:S01]  /*98300*/  IMAD.MOV.U32 R26, RZ, RZ, R132 ;  /* 0x000000ffff1a7224 */ /* 0x020fe200078e0084 */
[----:B------:R-:W-:Y:S01]  /*98310*/  MOV R27, R134 ;  /* 0x00000086001b7202 */ /* 0x000fe20000000f00 */
[----:B------:R-:W-:Y:S01]  /*98320*/  IMAD.MOV.U32 R20, RZ, RZ, R228 ;  /* 0x000000ffff147224 */ /* 0x000fe200078e00e4 */
[----:B------:R-:W-:Y:S01]  /*98330*/  MOV R21, R230 ;  /* 0x000000e600157202 */ /* 0x000fe20000000f00 */
[----:B------:R-:W-:Y:S01]  /*98340*/  IMAD.MOV.U32 R22, RZ, RZ, R168 ;  /* 0x000000ffff167224 */ /* 0x000fe200078e00a8 */
[----:B------:R-:W-:Y:S01]  /*98350*/  MOV R23, R170 ;  /* 0x000000aa00177202 */ /* 0x000fe20000000f00 */
[----:B------:R-:W3:Y:S01]  /*98360*/  LDCU UR4, c[0x0][0x3b4] ;  /* 0x00007680ff0477ac */ /* 0x000ee20008000800 */
[----:B------:R-:W4:Y:S01]  /*98370*/  LDCU.64 UR14, c[0x0][0x398] ;  /* 0x00007300ff0e77ac */ /* 0x000f220008000a00 */
[----:B------:R-:W1:Y:S01]  /*98380*/  LDCU.64 UR6, c[0x0][0x390] ;  /* 0x00007200ff0677ac */ /* 0x000e620008000a00 */
[----:B------:R-:W1:Y:S01]  /*98390*/  LDCU.64 UR28, c[0x0][0x398] ;  /* 0x00007300ff1c77ac */ /* 0x000e620008000a00 */
[----:B------:R-:W1:Y:S01]  /*983a0*/  LDCU UR8, c[0x0][0x3b4] ;  /* 0x00007680ff0877ac */ /* 0x000e620008000800 */
[----:B------:R-:W1:Y:S01]  /*983b0*/  LDCU.64 UR22, c[0x0][0x398] ;  /* 0x00007300ff1677ac */ /* 0x000e620008000a00 */
[----:B------:R-:W1:Y:S02]  /*983c0*/  LDCU.64 UR10, c[0x0][0x390] ;  /* 0x00007200ff0a77ac */ /* 0x000e640008000a00 */
[----:B-1----:R-:W-:Y:S01]  /*983d0*/  LOP3.LUT R3, R3, 0x1f, RZ, 0xc0, !PT ;  /* 0x0000001f03037812 */ /* 0x002fe200078ec0ff */
[----:B------:R-:W1:Y:S03]  /*983e0*/  LDCU.64 UR30, c[0x0][0x398] ;  /* 0x00007300ff1e77ac */ /* 0x000e660008000a00 */
[----:B------:R-:W-:Y:S01]  /*983f0*/  LEA R0, R3, UR5, 0x4 ;  /* 0x0000000503007c11 */ /* 0x000fe2000f8e20ff */
[----:B------:R-:W-:Y:S01]  /*98400*/  BAR.SYNC.DEFER_BLOCKING 0x0 ;  /* 0x0000000000007b1d */ /* 0x000fe20000010000 */
[----:B------:R-:W-:-:S05]  /*98410*/  IMAD.MOV.U32 R132, RZ, RZ, R225 ;  /* 0x000000ffff847224 */ /* 0x000fca00078e00e1 */
[----:B------:R-:W1:Y:S01]  /*98420*/  LDCU UR5, c[0x0][0x3b8] ;  /* 0x00007700ff0577ac */ /* 0x000e620008000800 */
[----:B------:R-:W-:Y:S01]  /*98430*/  STL [R1+0x580], R0 ;  /* 0x0005800001007387 */ /* 0x000fe20000100800 */
[----:B------:R-:W1:Y:S01]  /*98440*/  LDCU.64 UR24, c[0x0][0x398] ;  /* 0x00007300ff1877ac */ /* 0x000e620008000a00 */
[----:B------:R-:W1:Y:S01]  /*98450*/  LDCU.64 UR32, c[0x0][0x398] ;  /* 0x00007300ff2077ac */ /* 0x000e620008000a00 */
[----:B------:R-:W1:Y:S01]  /*98460*/  LDCU.64 UR26, c[0x0][0x398] ;  /* 0x00007300ff1a77ac */ /* 0x000e620008000a00 */
[----:B------:R-:W1:Y:S01]  /*98470*/  LDCU.64 UR34, c[0x0][0x398] ;  /* 0x00007300ff2277ac */ /* 0x000e620008000a00 */
[----:B------:R-:W1:Y:S01]  /*98480*/  LDCU.64 UR20, c[0x0][0x398] ;  /* 0x00007300ff1477ac */ /* 0x000e620008000a00 */
[----:B------:R-:W1:Y:S01]  /*98490*/  LDCU.64 UR18, c[0x0][0x398] ;  /* 0x00007300ff1277ac */ /* 0x000e620008000a00 */
[----:B------:R-:W1:Y:S01]  /*984a0*/  LDCU.64 UR16, c[0x0][0x398] ;  /* 0x00007300ff1077ac */ /* 0x000e620008000a00 */
[----:B------:R-:W1:Y:S01]  /*984b0*/  LDCU UR44, c[0x0][0x398] ;  /* 0x00007300ff2c77ac */ /* 0x000e620008000800 */
        /* <DEDUP_REMOVED lines=41> */
[----:B--2---:R-:W-:Y:S01]  /*98750*/  STSM.16.M88.4 [R0], R24 ;  /* 0x0000001800007844 */ /* 0x004fe20000000200 */
[----:B------:R-:W-:-:S03]  /*98760*/  NOP ;  /* 0x0000000000007918 */ /* 0x000fc60000000000 */
[----:B------:R-:W2:Y:S01]  /*98770*/  LDS.128 R24, [R0] ;  /* 0x0000000000187984 */ /* 0x000ea20000000c00 */
[----:B------:R-:W-:-:S03]  /*98780*/  NOP ;  /* 0x0000000000007918 */ /* 0x000fc60000000000 */
[----:B------:R1:W-:Y:S02]  /*98790*/  STSM.16.M88.4 [R0], R20 ;  /* 0x0000001400007844 */ /* 0x0003e40000000200 */
[----:B-1----:R-:W-:Y:S01]  /*987a0*/  IMAD.MOV.U32 R20, RZ, RZ, R128 ;  /* 0x000000ffff147224 */ /* 0x002fe200078e0080 */
[----:B------:R-:W-:Y:S01]  /*987b0*/  MOV R21, R130 ;  /* 0x0000008200157202 */ /* 0x000fe20000000f00 */
[----:B------:R-:W-:Y:S01]  /*987c0*/  IMAD.MOV.U32 R22, RZ, RZ, R116 ;  /* 0x000000ffff167224 */ /* 0x000fe200078e0074 */
[----:B------:R-:W-:Y:S01]  /*987d0*/  MOV R23, R118 ;  /* 0x0000007600177202 */ /* 0x000fe20000000f00 */
[----:B------:R-:W-:Y:S01]  /*987e0*/  NOP ;  /* 0x0000000000007918 */ /* 0x000fe20000000000 */
[----:B--2---:R-:W-:Y:S04]  /*987f0*/  STL.64 [R1+0x50], R24 ;  /* 0x0000501801007387 */ /* 0x004fe80000100a00 */
[----:B------:R-:W-:Y:S04]  /*98800*/  STL.64 [R1+0x58], R26 ;  /* 0x0000581a01007387 */ /* 0x000fe80000100a00 */
[----:B------:R-:W1:Y:S01]  /*98810*/  LDS.128 R24, [R0] ;  /* 0x0000000000187984 */ /* 0x000e620000000c00 */
[----:B------:R-:W-:-:S03]  /*98820*/  NOP ;  /* 0x0000000000007918 */ /* 0x000fc60000000000 */
[----:B------:R-:W-:Y:S01]  /*98830*/  STSM.16.M88.4 [R0], R20 ;  /* 0x0000001400007844 */ /* 0x000fe20000000200 */
[----:B------:R-:W-:-:S03]  /*98840*/  NOP ;  /* 0x0000000000007918 */ /* 0x000fc60000000000 */
[----:B------:R-:W2:Y:S04]  /*98850*/  LDS.128 R28, [R0] ;  /* 0x00000000001c7984 */ /* 0x000ea80000000c00 */
[----:B-1----:R1:W-:Y:S04]  /*98860*/  STL [R1+0x44], R25 ;  /* 0x0000441901007387 */ /* 0x0023e80000100800 */
[----:B------:R1:W-:Y:S04]  /*98870*/  STL.64 [R1+0x48], R26 ;  /* 0x0000481a01007387 */ /* 0x0003e80000100a00 */
[----:B--2---:R-:W-:Y:S04]  /*98880*/  STL [R1+0x34], R29 ;  /* 0x0000341d01007387 */ /* 0x004fe80000100800 */
[----:B------:R-:W-:Y:S04]  /*98890*/  STL.64 [R1+0x38], R30 ;  /* 0x0000381e01007387 */ /* 0x000fe80000100a00 */
[----:B------:R-:W2:Y:S04]  /*988a0*/  LDL.LU R20, [R1+0x554] ;  /* 0x0005540001147983 */ /* 0x000ea80000300800 */
[----:B------:R-:W2:Y:S01]  /*988b0*/  LDL.LU R21, [R1+0x55c] ;  /* 0x00055c0001157983 */ /* 0x000ea20000300800 */
[----:B------:R-:W-:Y:S01]  /*988c0*/  IMAD.MOV.U32 R247, RZ, RZ, R24 ;  /* 0x000000fffff77224 */ /* 0x000fe200078e0018 */
[----:B------:R-:W-:Y:S01]  /*988d0*/  MOV R24, R108 ;  /* 0x0000006c00187202 */ /* 0x000fe20000000f00 */
[----:B-1----:R-:W-:Y:S01]  /*988e0*/  IMAD.MOV.U32 R25, RZ, RZ, R110 ;  /* 0x000000ffff197224 */ /* 0x002fe200078e006e */
[----:B------:R-:W-:Y:S01]  /*988f0*/  MOV R26, R4 ;  /* 0x00000004001a7202 */ /* 0x000fe20000000f00 */
[----:B------:R-:W-:Y:S01]  /*98900*/  IMAD.MOV.U32 R27, RZ, RZ, R6 ;  /* 0x000000ffff1b7224 */ /* 0x000fe200078e0006 */
[----:B------:R-:W-:-:S04]  /*98910*/  NOP ;  /* 0x0000000000007918 */ /* 0x000fc80000000000 */
[----:B------:R-:W-:Y:S01]  /*98920*/  STSM.16.M88.4 [R0], R24 ;  /* 0x0000001800007844 */ /* 0x000fe20000000200 */
[----:B------:R-:W-:-:S03]  /*98930*/  NOP ;  /* 0x0000000000007918 */ /* 0x000fc60000000000 */
[----:B------:R-:W1:Y:S01]  /*98940*/  LDS.128 R24, [R0] ;  /* 0x0000000000187984 */ /* 0x000e620000000c00 */
[----:B------:R-:W-:Y:S01]  /*98950*/  IMAD.MOV.U32 R22, RZ, RZ, R133 ;  /* 0x000000ffff167224 */ /* 0x000fe200078e0085 */
[----:B------:R-:W-:Y:S01]  /*98960*/  MOV R23, R135 ;  /* 0x0000008700177202 */ /* 0x000fe20000000f00 */
[----:B------:R-:W-:Y:S01]  /*98970*/  NOP ;  /* 0x0000000000007918 */ /* 0x000fe20000000000 */
[----:B-1----:R-:W-:Y:S04]  /*98980*/  STL.64 [R1+0x20], R24 ;  /* 0x0000201801007387 */ /* 0x002fe80000100a00 */
[----:B------:R-:W-:Y:S04]  /*98990*/  STL.64 [R1+0x28], R26 ;  /* 0x0000281a01007387 */ /* 0x000fe80000100a00 */
[----:B--2---:R1:W-:Y:S01]  /*989a0*/  STSM.16.M88.4 [R0], R20 ;  /* 0x0000001400007844 */ /* 0x0043e20000000200 */
[----:B------:R-:W-:-:S03]  /*989b0*/  NOP ;  /* 0x0000000000007918 */ /* 0x000fc60000000000 */
[----:B------:R-:W2:Y:S01]  /*989c0*/  LDS.128 R24, [R0] ;  /* 0x0000000000187984 */ /* 0x000ea20000000c00 */
[----:B-1----:R-:W-:Y:S01]  /*989d0*/  IMAD.MOV.U32 R20, RZ, RZ, R229 ;  /* 0x000000ffff147224 */ /* 0x002fe200078e00e5 */
[----:B------:R-:W-:Y:S01]  /*989e0*/  MOV R21, R231 ;  /* 0x000000e700157202 */ /* 0x000fe20000000f00 */
[----:B------:R-:W-:Y:S01]  /*989f0*/  IMAD.MOV.U32 R22, RZ, RZ, R169 ;  /* 0x000000ffff167224 */ /* 0x000fe200078e00a9 */
[----:B------:R-:W-:Y:S01]  /*98a00*/  MOV R23, R171 ;  /* 0x000000ab00177202 */ /* 0x000fe20000000f00 */
[----:B------:R-:W-:-:S04]  /*98a10*/  NOP ;  /* 0x0000000000007918 */ /* 0x000fc80000000000 */
[----:B------:R-:W-:Y:S01]  /*98a20*/  STSM.16.M88.4 [R0], R20 ;  /* 0x0000001400007844 */ /* 0x000fe20000000200 */
[----:B------:R-:W-:-:S03]  /*98a30*/  NOP ;  /* 0x0000000000007918 */ /* 0x000fc60000000000 */
[----:B------:R-:W1:Y:S04]  /*98a40*/  LDS.128 R20, [R0] ;  /* 0x0000000000147984 */ /* 0x000e680000000c00 */
[----:B--2---:R2:W-:Y:S04]  /*98a50*/  STL.64 [R1+0x10], R24 ;  /* 0x0000101801007387 */ /* 0x0045e80000100a00 */
[----:B------:R3:W-:Y:S01]  /*98a60*/  STL.64 [R1+0x18], R26 ;  /* 0x0000181a01007387 */ /* 0x0007e20000100a00 */
[----:B--2---:R-:W-:Y:S01]  /*98a70*/  IMAD.MOV.U32 R24, RZ, RZ, R129 ;  /* 0x000000ffff187224 */ /* 0x004fe200078e0081 */
[----:B------:R-:W-:Y:S01]  /*98a80*/  MOV R25, R131 ;  /* 0x0000008300197202 */ /* 0x000fe20000000f00 */
[----:B---3--:R-:W-:Y:S01]  /*98a90*/  IMAD.MOV.U32 R26, RZ, RZ, R117 ;  /* 0x000000ffff1a7224 */ /* 0x008fe200078e0075 */
[----:B------:R-:W-:Y:S01]  /*98aa0*/  MOV R27, R119 ;  /* 0x00000077001b7202 */ /* 0x000fe20000000f00 */
[----:B------:R-:W-:-:S04]  /*98ab0*/  NOP ;  /* 0x0000000000007918 */ /* 0x000fc80000000000 */
[----:B------:R-:W-:Y:S01]  /*98ac0*/  STSM.16.M88.4 [R0], R24 ;  /* 0x0000001800007844 */ /* 0x000fe20000000200 */
[----:B------:R-:W-:-:S03]  /*98ad0*/  NOP ;  /* 0x0000000000007918 */ /* 0x000fc60000000000 */
[----:B------:R-:W2:Y:S04]  /*98ae0*/  LDS.128 R248, [R0] ;  /* 0x0000000000f87984 */ /* 0x000ea80000000c00 */
[----:B-1----:R1:W-:Y:S04]  /*98af0*/  STL.64 [R1], R20 ;  /* 0x0000001401007387 */ /* 0x0023e80000100a00 */
[----:B------:R3:W-:Y:S01]  /*98b00*/  STL.64 [R1+0x8], R22 ;  /* 0x0000081601007387 */ /* 0x0007e20000100a00 */
[----:B-1----:R-:W-:Y:S01]  /*98b10*/  IMAD.MOV.U32 R20, RZ, RZ, R109 ;  /* 0x000000ffff147224 */ /* 0x002fe200078e006d */
[----:B------:R-:W-:Y:S01]  /*98b20*/  MOV R21, R111 ;  /* 0x0000006f00157202 */ /* 0x000fe20000000f00 */
[----:B------:R-:W-:Y:S01]  /*98b30*/  NOP ;  /* 0x0000000000007918 */ /* 0x000fe20000000000 */
[----:B---3--:R-:W-:Y:S01]  /*98b40*/  IMAD.MOV.U32 R22, RZ, RZ, R5 ;  /* 0x000000ffff167224 */ /* 0x008fe200078e0005 */
[----:B------:R-:W-:-:S05]  /*98b50*/  MOV R23, R7 ;  /* 0x0000000700177202 */ /* 0x000fca0000000f00 */
[----:B------:R1:W-:Y:S01]  /*98b60*/  STSM.16.M88.4 [R0], R20 ;  /* 0x0000001400007844 */ /* 0x0003e20000000200 */
[----:B------:R-:W-:-:S03]  /*98b70*/  NOP ;  /* 0x0000000000007918 */ /* 0x000fc60000000000 */
[----:B------:R-:W-:Y:S04]  /*98b80*/  LDS.128 R236, [R0] ;  /* 0x0000000000ec7984 */ /* 0x000fe80000000c00 */
[----:B--2---:R-:W-:Y:S04]  /*98b90*/  STL [R1+0x31d0], R251 ;  /* 0x0031d0fb01007387 */ /* 0x004fe80000100800 */
[----:B-1----:R-:W2:Y:S04]  /*98ba0*/  LDL.LU R20, [R1+0x570] ;  /* 0x0005700001147983 */ /* 0x002ea80000300800 */
[----:B------:R-:W2:Y:S01]  /*98bb0*/  LDL.LU R21, [R1+0x578] ;  /* 0x0005780001157983 */ /* 0x000ea20000300800 */
[----:B------:R-:W-:Y:S01]  /*98bc0*/  IMAD.MOV.U32 R22, RZ, RZ, R136 ;  /* 0x000000ffff167224 */ /* 0x000fe200078e0088 */
[----:B------:R-:W-:Y:S01]  /*98bd0*/  MOV R23, R138 ;  /* 0x0000008a00177202 */ /* 0x000fe20000000f00 */
[----:B------:R-:W-:Y:S01]  /*98be0*/  NOP ;  /* 0x0000000000007918 */ /* 0x000fe20000000000 */
[----:B------:R-:W-:Y:S01]  /*98bf0*/  IMAD.MOV.U32 R4, RZ, RZ, R232 ;  /* 0x000000ffff047224 */ /* 0x000fe200078e00e8 */
[----:B------:R-:W-:Y:S01]  /*98c00*/  MOV R5, R234 ;  /* 0x000000ea00057202 */ /* 0x000fe20000000f00 */
[----:B------:R-:W-:Y:S01]  /*98c10*/  IMAD.MOV.U32 R6, RZ, RZ, R164 ;  /* 0x000000ffff067224 */ /* 0x000fe200078e00a4 */
[----:B------:R-:W-:Y:S01]  /*98c20*/  MOV R7, R166 ;  /* 0x000000a600077202 */ /* 0x000fe20000000f00 */
[----:B--2---:R-:W-:Y:S01]  /*98c30*/  STSM.16.M88.4 [R0], R20 ;  /* 0x0000001400007844 */ /* 0x004fe20000000200 */
[----:B------:R-:W-:-:S03]  /*98c40*/  NOP ;  /* 0x0000000000007918 */ /* 0x000fc60000000000 */
[----:B------:R-:W1:Y:S01]  /*98c50*/  LDS.128 R20, [R0] ;  /* 0x0000000000147984 */ /* 0x000e620000000c00 */
[----:B------:R-:W-:-:S03]  /*98c60*/  NOP ;  /* 0x0000000000007918 */ /* 0x000fc60000000000 */
[----:B------:R2:W-:Y:S02]  /*98c70*/  STSM.16.M88.4 [R0], R4 ;  /* 0x0000000400007844 */ /* 0x0005e40000000200 */
[----:B--2---:R-:W-:Y:S01]  /*98c80*/  IMAD.MOV.U32 R4, RZ, RZ, R124 ;  /* 0x000000ffff047224 */ /* 0x004fe200078e007c */
[----:B------:R-:W-:Y:S01]  /*98c90*/  MOV R5, R126 ;  /* 0x0000007e00057202 */ /* 0x000fe20000000f00 */
[----:B------:R-:W-:Y:S01]  /*98ca0*/  IMAD.MOV.U32 R6, RZ, RZ, R112 ;  /* 0x000000ffff067224 */ /* 0x000fe200078e0070 */
[----:B------:R-:W-:Y:S01]  /*98cb0*/  MOV R7, R114 ;  /* 0x0000007200077202 */ /* 0x000fe20000000f00 */
[----:B------:R-:W-:Y:S01]  /*98cc0*/  NOP ;  /* 0x0000000000007918 */ /* 0x000fe20000000000 */
[----:B-1----:R-:W-:Y:S04]  /*98cd0*/  STL.64 [R1+0xc0], R20 ;  /* 0x0000c01401007387 */ /* 0x002fe80000100a00 */
[----:B------:R-:W-:Y:S04]  /*98ce0*/  STL.64 [R1+0xc8], R22 ;  /* 0x0000c81601007387 */ /* 0x000fe80000100a00 */
[----:B------:R-:W1:Y:S01]  /*98cf0*/  LDS.128 R20, [R0] ;  /* 0x0000000000147984 */ /* 0x000e620000000c00 */
[----:B------:R-:W-:-:S03]  /*98d00*/  NOP ;  /* 0x0000000000007918 */ /* 0x000fc60000000000 */
[----:B------:R-:W-:Y:S01]  /*98d10*/  STSM.16.M88.4 [R0], R4 ;  /* 0x0000000400007844 */ /* 0x000fe20000000200 */
[----:B------:R-:W-:-:S03]  /*98d20*/  NOP ;  /* 0x0000000000007918 */ /* 0x000fc60000000000 */
[----:B------:R-:W2:Y:S04]  /*98d30*/  LDS.128 R4, [R0] ;  /* 0x0000000000047984 */ /* 0x000ea80000000c00 */
[----:B-1----:R-:W-:Y:S04]  /*98d40*/  STL.64 [R1+0xe0], R20 ;  /* 0x0000e01401007387 */ /* 0x002fe80000100a00 */
[----:B------:R-:W-:Y:S04]  /*98d50*/  STL.64 [R1+0xe8], R22 ;  /* 0x0000e81601007387 */ /* 0x000fe80000100a00 */
[----:B--2---:R1:W-:Y:S04]  /*98d60*/  STL.64 [R1+0xd0], R4 ;  /* 0x0000d00401007387 */ /* 0x0043e80000100a00 */
[----:B------:R2:W-:Y:S04]  /*98d70*/  STL.64 [R1+0xd8], R6 ;  /* 0x0000d80601007387 */ /* 0x0005e80000100a00 */
[----:B-1----:R-:W3:Y:S04]  /*98d80*/  LDL.LU R4, [R1+0x574] ;  /* 0x0005740001047983 */ /* 0x002ee80000300800 */
[----:B------:R-:W3:Y:S01]  /*98d90*/  LDL.LU R5, [R1+0x57c] ;  /* 0x00057c0001057983 */ /* 0x000ee20000300800 */
[----:B------:R-:W-:Y:S01]  /*98da0*/  IMAD.MOV.U32 R20, RZ, RZ, R96 ;  /* 0x000000ffff147224 */ /* 0x000fe200078e0060 */
[----:B------:R-:W-:Y:S01]  /*98db0*/  MOV R21, R98 ;  /* 0x0000006200157202 */ /* 0x000fe20000000f00 */
[----:B------:R-:W-:Y:S01]  /*98dc0*/  IMAD.MOV.U32 R22, RZ, RZ, R8 ;  /* 0x000000ffff167224 */ /* 0x000fe200078e0008 */
[----:B------:R-:W-:Y:S01]  /*98dd0*/  MOV R23, R10 ;  /* 0x0000000a00177202 */ /* 0x000fe20000000f00 */
[----:B------:R-:W-:-:S04]  /*98de0*/  NOP ;  /* 0x0000000000007918 */ /* 0x000fc80000000000 */
[----:B------:R-:W-:Y:S01]  /*98df0*/  STSM.16.M88.4 [R0], R20 ;  /* 0x0000001400007844 */ /* 0x000fe20000000200 */
[----:B------:R-:W-:-:S03]  /*98e00*/  NOP ;  /* 0x0000000000007918 */ /* 0x000fc60000000000 */
[----:B------:R-:W1:Y:S01]  /*98e10*/  LDS.128 R20, [R0] ;  /* 0x0000000000147984 */ /* 0x000e620000000c00 */
[----:B--2---:R-:W-:Y:S01]  /*98e20*/  IMAD.MOV.U32 R6, RZ, RZ, R137 ;  /* 0x000000ffff067224 */ /* 0x004fe200078e0089 */
[----:B------:R-:W-:Y:S01]  /*98e30*/  MOV R7, R139 ;  /* 0x0000008b00077202 */ /* 0x000fe20000000f00 */
[----:B------:R-:W-:Y:S01]  /*98e40*/  NOP ;  /* 0x0000000000007918 */ /* 0x000fe20000000000 */
[----:B-1----:R-:W-:Y:S04]  /*98e50*/  STL.64 [R1+0xb0], R20 ;  /* 0x0000b01401007387 */ /* 0x002fe80000100a00 */
[----:B------:R-:W-:Y:S04]  /*98e60*/  STL.64 [R1+0xb8], R22 ;  /* 0x0000b81601007387 */ /* 0x000fe80000100a00 */
[----:B---3--:R1:W-:Y:S01]  /*98e70*/  STSM.16.M88.4 [R0], R4 ;  /* 0x0000000400007844 */ /* 0x0083e20000000200 */
        /* <DEDUP_REMOVED lines=17> */
[----:B------:R-:W-:Y:S04]  /*98f90*/  STSM.16.M88.4 [R0], R20 ;  /* 0x0000001400007844 */ /* 0x000fe80000000200 */
[----:B-1----:R-:W-:Y:S04]  /*98fa0*/  STL.64 [R1+0x80], R4 ;  /* 0x0000800401007387 */ /* 0x002fe80000100a00 */
[----:B------:R1:W-:Y:S02]  /*98fb0*/  STL.64 [R1+0x88], R6 ;  /* 0x0000880601007387 */ /* 0x0003e40000100a00 */
[----:B-1----:R-:W-:Y:S01]  /*98fc0*/  IMAD.MOV.U32 R6, RZ, RZ, R9 ;  /* 0x000000ffff067224 */ /* 0x002fe200078e0009 */
[----:B------:R-:W-:Y:S01]  /*98fd0*/  MOV R7, R11 ;  /* 0x0000000b00077202 */ /* 0x000fe20000000f00 */
[----:B------:R-:W-:Y:S01]  /*98fe0*/  NOP ;  /* 0x0000000000007918 */ /* 0x000fe20000000000 */
[----:B------:R-:W1:Y:S01]  /*98ff0*/  LDS.128 R8, [R0] ;  /* 0x0000000000087984 */ /* 0x000e620000000c00 */
[----:B------:R-:W-:Y:S01]  /*99000*/  IMAD.MOV.U32 R4, RZ, RZ, R97 ;  /* 0x000000ffff047224 */ /* 0x000fe200078e0061 */
[----:B------:R-:W-:Y:S01]  /*99010*/  MOV R5, R99 ;  /* 0x0000006300057202 */ /* 0x000fe20000000f00 */
[----:B------:R-:W-:-:S04]  /*99020*/  NOP ;  /* 0x0000000000007918 */ /* 0x000fc80000000000 */
[----:B------:R2:W-:Y:S04]  /*99030*/  STSM.16.M88.4 [R0], R4 ;  /* 0x0000000400007844 */ /* 0x0005e80000000200 */
[----:B-1----:R-:W-:Y:S04]  /*99040*/  STL.64 [R1+0x60], R8 ;  /* 0x0000600801007387 */ /* 0x002fe80000100a00 */
[----:B------:R-:W-:Y:S01]  /*99050*/  STL.64 [R1+0x68], R10 ;  /* 0x0000680a01007387 */ /* 0x000fe20000100a00 */
[----:B------:R-:W-:-:S03]  /*99060*/  NOP ;  /* 0x0000000000007918 */ /* 0x000fc60000000000 */
[----:B--2---:R-:W2:Y:S04]  /*99070*/  LDL.LU R4, [R1+0x5f0] ;  /* 0x0005f00001047983 */ /* 0x004ea80000300800 */
[----:B------:R-:W2:Y:S04]  /*99080*/  LDL.LU R5, [R1+0x5f8] ;  /* 0x0005f80001057983 */ /* 0x000ea80000300800 */
[----:B------:R-:W1:Y:S01]  /*99090*/  LDS.128 R8, [R0] ;  /* 0x0000000000087984 */ /* 0x000e620000000c00 */
[----:B------:R-:W-:Y:S01]  /*990a0*/  IMAD.MOV.U32 R6, RZ, RZ, R140 ;  /* 0x000000ffff067224 */ /* 0x000fe200078e008c */
[----:B------:R-:W-:Y:S01]  /*990b0*/  MOV R7, R142 ;  /* 0x0000008e00077202 */ /* 0x000fe20000000f00 */
[----:B------:R-:W-:Y:S01]  /*990c0*/  NOP ;  /* 0x0000000000007918 */ /* 0x000fe20000000000 */
[----:B-1----:R1:W-:Y:S04]  /*990d0*/  STL.64 [R1+0x70], R8 ;  /* 0x0000700801007387 */ /* 0x0023e80000100a00 */
[----:B------:R3:W-:Y:S01]  /*990e0*/  STL.64 [R1+0x78], R10 ;  /* 0x0000780a01007387 */ /* 0x0007e20000100a00 */
[----:B-1----:R-:W-:Y:S01]  /*990f0*/  IMAD.MOV.U32 R8, RZ, RZ, R172 ;  /* 0x000000ffff087224 */ /* 0x002fe200078e00ac */
[----:B------:R-:W-:Y:S01]  /*99100*/  MOV R9, R174 ;  /* 0x000000ae00097202 */ /* 0x000fe20000000f00 */
[----:B---3--:R-:W-:Y:S01]  /*99110*/  IMAD.MOV.U32 R10, RZ, RZ, R144 ;  /* 0x000000ffff0a7224 */ /* 0x008fe200078e0090 */
[----:B------:R-:W-:Y:S01]  /*99120*/  MOV R11, R146 ;  /* 0x00000092000b7202 */ /* 0x000fe20000000f00 */
[----:B--2---:R-:W-:Y:S01]  /*99130*/  STSM.16.M88.4 [R0], R4 ;  /* 0x0000000400007844 */ /* 0x004fe20000000200 */
[----:B------:R-:W-:-:S03]  /*99140*/  NOP ;  /* 0x0000000000007918 */ /* 0x000fc60000000000 */
[----:B------:R-:W1:Y:S01]  /*99150*/  LDS.128 R4, [R0] ;  /* 0x0000000000047984 */ /* 0x000e620000000c00 */
[----:B------:R-:W-:-:S03]  /*99160*/  NOP ;  /* 0x0000000000007918 */ /* 0x000fc60000000000 */
[----:B------:R-:W-:Y:S01]  /*99170*/  STSM.16.M88.4 [R0], R8 ;  /* 0x0000000800007844 */ /* 0x000fe20000000200 */
[----:B------:R-:W-:-:S03]  /*99180*/  NOP ;  /* 0x0000000000007918 */ /* 0x000fc60000000000 */
[----:B------:R-:W2:Y:S04]  /*99190*/  LDS.128 R8, [R0] ;  /* 0x0000000000087984 */ /* 0x000ea80000000c00 */
[----:B-1----:R1:W-:Y:S04]  /*991a0*/  STL.64 [R1+0x130], R4 ;  /* 0x0001300401007387 */ /* 0x0023e80000100a00 */
[----:B------:R3:W-:Y:S01]  /*991b0*/  STL.64 [R1+0x138], R6 ;  /* 0x0001380601007387 */ /* 0x0007e20000100a00 */
[----:B-1----:R-:W-:Y:S01]  /*991c0*/  IMAD.MOV.U32 R4, RZ, RZ, R120 ;  /* 0x000000ffff047224 */ /* 0x002fe200078e0078 */
[----:B------:R-:W-:Y:S01]  /*991d0*/  MOV R5, R122 ;  /* 0x0000007a00057202 */ /* 0x000fe20000000f00 */
[----:B---3--:R-:W-:Y:S01]  /*991e0*/  IMAD.MOV.U32 R6, RZ, RZ, R92 ;  /* 0x000000ffff067224 */ /* 0x008fe200078e005c */
[----:B------:R-:W-:Y:S01]  /*991f0*/  MOV R7, R94 ;  /* 0x0000005e00077202 */ /* 0x000fe20000000f00 */
[----:B------:R-:W-:-:S04]  /*99200*/  NOP ;  /* 0x0000000000007918 */ /* 0x000fc80000000000 */
[----:B------:R-:W-:Y:S04]  /*99210*/  STSM.16.M88.4 [R0], R4 ;  /* 0x0000000400007844 */ /* 0x000fe80000000200 */
[----:B--2---:R-:W-:Y:S04]  /*99220*/  STL.64 [R1+0x150], R8 ;  /* 0x0001500801007387 */ /* 0x004fe80000100a00 */
[----:B------:R-:W-:Y:S01]  /*99230*/  STL.64 [R1+0x158], R10 ;  /* 0x0001580a01007387 */ /* 0x000fe20000100a00 */
[----:B------:R-:W-:-:S03]  /*99240*/  NOP ;  /* 0x0000000000007918 */ /* 0x000fc60000000000 */
[----:B------:R-:W1:Y:S04]  /*99250*/  LDS.128 R8, [R0] ;  /* 0x0000000000087984 */ /* 0x000e680000000c00 */
[----:B-1----:R1:W-:Y:S04]  /*99260*/  STL.64 [R1+0x110], R8 ;  /* 0x0001100801007387 */ /* 0x0023e80000100a00 */
        /* <DEDUP_REMOVED lines=14> */
[----:B-1----:R1:W-:Y:S04]  /*99350*/  STL.64 [R1+0x100], R4 ;  /* 0x0001000401007387 */ /* 0x0023e80000100a00 */
[----:B------:R2:W-:Y:S01]  /*99360*/  STL.64 [R1+0x108], R6 ;  /* 0x0001080601007387 */ /* 0x0005e20000100a00 */
[----:B-1----:R-:W-:Y:S01]  /*99370*/  IMAD.MOV.U32 R4, RZ, RZ, R173 ;  /* 0x000000ffff047224 */ /* 0x002fe200078e00ad */
[----:B------:R-:W-:Y:S01]  /*99380*/  MOV R5, R175 ;  /* 0x000000af00057202 */ /* 0x000fe20000000f00 */
[----:B--2---:R-:W-:Y:S01]  /*99390*/  IMAD.MOV.U32 R6, RZ, RZ, R145 ;  /* 0x000000ffff067224 */ /* 0x004fe200078e0091 */
[----:B------:R-:W-:Y:S01]  /*993a0*/  MOV R7, R147 ;  /* 0x0000009300077202 */ /* 0x000fe20000000f00 */
[----:B---3--:R-:W-:Y:S01]  /*993b0*/  STSM.16.M88.4 [R0], R8 ;  /* 0x0000000800007844 */ /* 0x008fe20000000200 */
        /* <DEDUP_REMOVED lines=16> */
[----:B-1----:R1:W-:Y:S04]  /*994c0*/  STL.64 [R1+0xa0], R8 ;  /* 0x0000a00801007387 */ /* 0x0023e80000100a00 */
[----:B------:R3:W-:Y:S04]  /*994d0*/  STL.64 [R1+0xa8], R10 ;  /* 0x0000a80a01007387 */ /* 0x0007e80000100a00 */
[----:B--2---:R-:W-:Y:S04]  /*994e0*/  STL [R1+0x31cc], R229 ;  /* 0x0031cce501007387 */ /* 0x004fe80000100800 */
[----:B------:R-:W-:Y:S04]  /*994f0*/  STL [R1+0x31c8], R230 ;  /* 0x0031c8e601007387 */ /* 0x000fe80000100800 */
[----:B------:R-:W-:Y:S04]  /*99500*/  STL [R1+0x31c4], R231 ;  /* 0x0031c4e701007387 */ /* 0x000fe80000100800 */
[----:B------:R-:W2:Y:S04]  /*99510*/  LDL.LU R4, [R1+0x6d0] ;  /* 0x0006d00001047983 */ /* 0x000ea80000300800 */
[----:B------:R-:W2:Y:S04]  /*99520*/  LDL.LU R5, [R1+0x6d8] ;  /* 0x0006d80001057983 */ /* 0x000ea80000300800 */
[----:B------:R-:W2:Y:S04]  /*99530*/  LDL.LU R6, [R1+0x560] ;  /* 0x0005600001067983 */ /* 0x000ea80000300800 */
[----:B------:R-:W2:Y:S01]  /*99540*/  LDL.LU R7, [R1+0x568] ;  /* 0x0005680001077983 */ /* 0x000ea20000300800 */
[----:B-1----:R-:W-:Y:S01]  /*99550*/  IMAD.MOV.U32 R8, RZ, RZ, R85 ;  /* 0x000000ffff087224 */ /* 0x002fe200078e0055 */
[----:B------:R-:W-:Y:S01]  /*99560*/  MOV R9, R87 ;  /* 0x0000005700097202 */ /* 0x000fe20000000f00 */
[----:B---3--:R-:W-:Y:S01]  /*99570*/  IMAD.MOV.U32 R10, RZ, RZ, R13 ;  /* 0x000000ffff0a7224 */ /* 0x008fe200078e000d */
[----:B------:R-:W-:Y:S01]  /*99580*/  MOV R11, R15 ;  /* 0x0000000f000b7202 */ /* 0x000fe20000000f00 */
[----:B------:R-:W-:-:S04]  /*99590*/  NOP ;  /* 0x0000000000007918 */ /* 0x000fc80000000000 */
[----:B------:R-:W-:Y:S01]  /*995a0*/  STSM.16.M88.4 [R0], R8 ;  /* 0x0000000800007844 */ /* 0x000fe20000000200 */
[----:B------:R-:W-:-:S03]  /*995b0*/  NOP ;  /* 0x0000000000007918 */ /* 0x000fc60000000000 */
[----:B------:R-:W-:Y:S01]  /*995c0*/  LDS.128 R216, [R0] ;  /* 0x0000000000d87984 */ /* 0x000fe20000000c00 */
[----:B------:R-:W-:-:S03]  /*995d0*/  NOP ;  /* 0x0000000000007918 */ /* 0x000fc60000000000 */
        /* <DEDUP_REMOVED lines=26> */
[----:B------:R-:W3:Y:S04]  /*99780*/  LDL.LU R5, [R1+0x6dc] ;  /* 0x0006dc0001057983 */ /* 0x000ee80000300800 */
[----:B--2---:R-:W3:Y:S04]  /*99790*/  LDL.LU R6, [R1+0x564] ;  /* 0x0005640001067983 */ /* 0x004ee80000300800 */
        /* <DEDUP_REMOVED lines=9> */
[----:B------:R-:W-:-:S03]  /*99830*/  NOP ;  /* 0x0000000000007918 */ /* 0x000fc60000000000 */
        /* <DEDUP_REMOVED lines=27> */
[----:B------:R-:W-:Y:S01]  /*999f0*/  NOP ;  /* 0x0000000000007918 */ /* 0x000fe20000000000 */
[----:B---3--:R-:W-:Y:S01]  /*99a00*/  IMAD.MOV.U32 R10, RZ, RZ, R17 ;  /* 0x000000ffff0a7224 */ /* 0x008fe200078e0011 */
[----:B------:R-:W-:Y:S01]  /*99a10*/  MOV R11, R19 ;  /* 0x00000013000b7202 */ /* 0x000fe20000000f00 */
[----:B--2---:R-:W-:Y:S04]  /*99a20*/  STL.64 [R1+0x170], R4 ;  /* 0x0001700401007387 */ /* 0x004fe80000100a00 */
[----:B------:R-:W-:Y:S01]  /*99a30*/  STSM.16.M88.4 [R0], R8 ;  /* 0x0000000800007844 */ /* 0x000fe20000000200 */
[----:B------:R-:W-:-:S03]  /*99a40*/  NOP ;  /* 0x0000000000007918 */ /* 0x000fc60000000000 */
[----:B------:R-:W-:Y:S04]  /*99a50*/  STL.64 [R1+0x178], R6 ;  /* 0x0001780601007387 */ /* 0x000fe80000100a00 */
[----:B------:R-:W2:Y:S04]  /*99a60*/  LDL.LU R12, [R1+0x820] ;  /* 0x00082000010c7983 */ /* 0x000ea80000300800 */
[----:B------:R-:W2:Y:S04]  /*99a70*/  LDL.LU R13, [R1+0x828] ;  /* 0x00082800010d7983 */ /* 0x000ea80000300800 */
[----:B------:R-:W1:Y:S04]  /*99a80*/  LDS.128 R4, [R0] ;  /* 0x0000000000047984 */ /* 0x000e680000000c00 */
[----:B------:R-:W2:Y:S04]  /*99a90*/  LDL.LU R14, [R1+0x7e0] ;  /* 0x0007e000010e7983 */ /* 0x000ea80000300800 */
[----:B------:R-:W2:Y:S01]  /*99aa0*/  LDL.LU R15, [R1+0x7e8] ;  /* 0x0007e800010f7983 */ /* 0x000ea20000300800 */
[----:B------:R-:W-:-:S03]  /*99ab0*/  NOP ;  /* 0x0000000000007918 */ /* 0x000fc60000000000 */
[----:B-1----:R1:W-:Y:S04]  /*99ac0*/  STL.64 [R1+0x160], R4 ;  /* 0x0001600401007387 */ /* 0x0023e80000100a00 */
[----:B------:R3:W-:Y:S04]  /*99ad0*/  STL.64 [R1+0x168], R6 ;  /* 0x0001680601007387 */ /* 0x0007e80000100a00 */
[----:B-1----:R-:W4:Y:S04]  /*99ae0*/  LDL.LU R4, [R1+0x780] ;  /* 0x0007800001047983 */ /* 0x002f280000300800 */
[----:B------:R-:W4:Y:S04]  /*99af0*/  LDL.LU R5, [R1+0x788] ;  /* 0x0007880001057983 */ /* 0x000f280000300800 */
[----:B---3--:R-:W4:Y:S04]  /*99b00*/  LDL.LU R6, [R1+0x760] ;  /* 0x0007600001067983 */ /* 0x008f280000300800 */
[----:B------:R-:W4:Y:S04]  /*99b10*/  LDL.LU R7, [R1+0x768] ;  /* 0x0007680001077983 */ /* 0x000f280000300800 */
[----:B--2---:R-:W-:Y:S01]  /*99b20*/  STSM.16.M88.4 [R0], R12 ;  /* 0x0000000c00007844 */ /* 0x004fe20000000200 */
[----:B------:R-:W-:-:S03]  /*99b30*/  NOP ;  /* 0x0000000000007918 */ /* 0x000fc60000000000 */
[----:B------:R-:W1:Y:S01]  /*99b40*/  LDS.128 R8, [R0] ;  /* 0x0000000000087984 */ /* 0x000e620000000c00 */
[----:B------:R-:W-:-:S03]  /*99b50*/  NOP ;  /* 0x0000000000007918 */ /* 0x000fc60000000000 */
[----:B-1----:R-:W-:Y:S04]  /*99b60*/  STL.64 [R1+0x280], R8 ;  /* 0x0002800801007387 */ /* 0x002fe80000100a00 */
[----:B------:R-:W-:Y:S04]  /*99b70*/  STL.64 [R1+0x288], R10 ;  /* 0x0002880a01007387 */ /* 0x000fe80000100a00 */
[----:B----4-:R1:W-:Y:S01]  /*99b80*/  STSM.16.M88.4 [R0], R4 ;  /* 0x0000000400007844 */ /* 0x0103e20000000200 */
[----:B------:R-:W-:-:S03]  /*99b90*/  NOP ;  /* 0x0000000000007918 */ /* 0x000fc60000000000 */
[----:B------:R-:W2:Y:S04]  /*99ba0*/  LDS.128 R8, [R0] ;  /* 0x0000000000087984 */ /* 0x000ea80000000c00 */
[----:B-1----:R-:W3:Y:S04]  /*99bb0*/  LDL.LU R4, [R1+0x6c0] ;  /* 0x0006c00001047983 */ /* 0x002ee80000300800 */
[----:B------:R-:W3:Y:S04]  /*99bc0*/  LDL.LU R5, [R1+0x6c8] ;  /* 0x0006c80001057983 */ /* 0x000ee80000300800 */
[----:B------:R-:W3:Y:S04]  /*99bd0*/  LDL.LU R6, [R1+0x3d0] ;  /* 0x0003d00001067983 */ /* 0x000ee80000300800 */
[----:B------:R-:W3:Y:S01]  /*99be0*/  LDL.LU R7, [R1+0x3d8] ;  /* 0x0003d80001077983 */ /* 0x000ee20000300800 */
[----:B------:R-:W-:-:S03]  /*99bf0*/  NOP ;  /* 0x0000000000007918 */ /* 0x000fc60000000000 */
[----:B--2---:R-:W-:Y:S04]  /*99c00*/  STL.64 [R1+0x2c0], R8 ;  /* 0x0002c00801007387 */ /* 0x004fe80000100a00 */
[----:B------:R-:W-:Y:S04]  /*99c10*/  STL.64 [R1+0x2c8], R10 ;  /* 0x0002c80a01007387 */ /* 0x000fe80000100a00 */
[----:B---3--:R1:W-:Y:S01]  /*99c20*/  STSM.16.M88.4 [R0], R4 ;  /* 0x0000000400007844 */ /* 0x0083e20000000200 */
        /* <DEDUP_REMOVED lines=47> */
[----:B--2---:R1:W-:Y:S04]  /*99f20*/  STL.64 [R1+0x230], R8 ;  /* 0x0002300801007387 */ /* 0x0043e80000100a00 */
[----:B------:R2:W-:Y:S04]  /*99f30*/  STL.64 [R1+0x238], R10 ;  /* 0x0002380a01007387 */ /* 0x0005e80000100a00 */
[----:B-1----:R-:W4:Y:S04]  /*99f40*/  LDL.LU R8, [R1+0x870] ;  /* 0x0008700001087983 */ /* 0x002f280000300800 */
[----:B------:R-:W4:Y:S04]  /*99f50*/  LDL.LU R9, [R1+0x878] ;  /* 0x0008780001097983 */ /* 0x000f280000300800 */
[----:B--2---:R-:W4:Y:S04]  /*99f60*/  LDL.LU R10, [R1+0x850] ;  /* 0x00085000010a7983 */ /* 0x004f280000300800 */
[----:B------:R-:W4:Y:S04]  /*99f70*/  LDL.LU R11, [R1+0x858] ;  /* 0x00085800010b7983 */ /* 0x000f280000300800 */
[----:B---3--:R-:W-:Y:S01]  /*99f80*/  STSM.16.M88.4 [R0], R4 ;  /* 0x0000000400007844 */ /* 0x008fe20000000200 */
[----:B------:R-:W-:-:S03]  /*99f90*/  NOP ;  /* 0x0000000000007918 */ /* 0x000fc60000000000 */
[----:B------:R-:W1:Y:S01]  /*99fa0*/  LDS.128 R4, [R0] ;  /* 0x0000000000047984 */ /* 0x000e620000000c00 */
[----:B------:R-:W-:-:S03]  /*99fb0*/  NOP ;  /* 0x0000000000007918 */ /* 0x000fc60000000000 */
[----:B-1----:R1:W-:Y:S04]  /*99fc0*/  STL.64 [R1+0x210], R4 ;  /* 0x0002100401007387 */ /* 0x0023e80000100a00 */
[----:B------:R2:W-:Y:S04]  /*99fd0*/  STL.64 [R1+0x218], R6 ;  /* 0x0002180601007387 */ /* 0x0005e80000100a00 */
[----:B-1----:R-:W3:Y:S04]  /*99fe0*/  LDL.LU R4, [R1+0x7f0] ;  /* 0x0007f00001047983 */ /* 0x002ee80000300800 */
[----:B------:R-:W3:Y:S04]  /*99ff0*/  LDL.LU R5, [R1+0x7f8] ;  /* 0x0007f80001057983 */ /* 0x000ee80000300800 */
[----:B--2---:R-:W3:Y:S04]  /*9a000*/  LDL.LU R6, [R1+0x750] ;  /* 0x0007500001067983 */ /* 0x004ee80000300800 */
[----:B------:R-:W3:Y:S04]  /*9a010*/  LDL.LU R7, [R1+0x758] ;  /* 0x0007580001077983 */ /* 0x000ee80000300800 */
[----:B----4-:R-:W-:Y:S01]  /*9a020*/  STSM.16.M88.4 [R0], R8 ;  /* 0x0000000800007844 */ /* 0x010fe20000000200 */
[----:B------:R-:W-:-:S03]  /*9a030*/  NOP ;  /* 0x0000000000007918 */ /* 0x000fc60000000000 */
[----:B------:R-:W1:Y:S01]  /*9a040*/  LDS.128 R8, [R0] ;  /* 0x0000000000087984 */ /* 0x000e620000000c00 */
[----:B------:R-:W-:-:S03]  /*9a050*/  NOP ;  /* 0x0000000000007918 */ /* 0x000fc60000000000 */
[----:B-1----:R-:W-:Y:S04]  /*9a060*/  STL.64 [R1+0x360], R8 ;  /* 0x0003600801007387 */ /* 0x002fe80000100a00 */
        /* <DEDUP_REMOVED lines=10> */
[----:B------:R-:W-:Y:S04]  /*9a110*/  STL.64 [R1+0x388], R10 ;  /* 0x0003880a01007387 */ /* 0x000fe80000100a00 */
[----:B-1----:R-:W2:Y:S04]  /*9a120*/  LDL.LU R8, [R1+0x5d0] ;  /* 0x0005d00001087983 */ /* 0x002ea80000300800 */
[----:B------:R-:W2:Y:S04]  /*9a130*/  LDL.LU R9, [R1+0x5d8] ;  /* 0x0005d80001097983 */ /* 0x000ea80000300800 */
[----:B---3--:R-:W-:Y:S01]  /*9a140*/  STSM.16.M88.4 [R0], R4 ;  /* 0x0000000400007844 */ /* 0x008fe20000000200 */
[----:B------:R-:W-:-:S03]  /*9a150*/  NOP ;  /* 0x0000000000007918 */ /* 0x000fc60000000000 */
[----:B------:R-:W1:Y:S04]  /*9a160*/  LDS.128 R4, [R0] ;  /* 0x0000000000047984 */ /* 0x000e680000000c00 */
[----:B-1----:R1:W-:Y:S04]  /*9a170*/  STL.64 [R1+0x370], R4 ;  /* 0x0003700401007387 */ /* 0x0023e80000100a00 */
[----:B------:R3:W-:Y:S04]  /*9a180*/  STL.64 [R1+0x378], R6 ;  /* 0x0003780601007387 */ /* 0x0007e80000100a00 */
[----:B-1----:R-:W4:Y:S04]  /*9a190*/  LDL.LU R4, [R1+0x874] ;  /* 0x0008740001047983 */ /* 0x002f280000300800 */
[----:B------:R-:W4:Y:S04]  /*9a1a0*/  LDL.LU R5, [R1+0x87c] ;  /* 0x00087c0001057983 */ /* 0x000f280000300800 */
[----:B---3--:R-:W4:Y:S04]  /*9a1b0*/  LDL.LU R6, [R1+0x854] ;  /* 0x0008540001067983 */ /* 0x008f280000300800 */
[----:B------:R-:W4:Y:S01]  /*9a1c0*/  LDL.LU R7, [R1+0x85c] ;  /* 0x00085c0001077983 */ /* 0x000f220000300800 */
[----:B------:R-:W-:Y:S01]  /*9a1d0*/  IMAD.MOV.U32 R10, RZ, RZ, R240 ;  /* 0x000000ffff0a7224 */ /* 0x000fe200078e00f0 */
[----:B------:R-:W-:Y:S01]  /*9a1e0*/  MOV R11, R242 ;  /* 0x000000f2000b7202 */ /* 0x000fe20000000f00 */
[----:B------:R-:W-:-:S04]  /*9a1f0*/  NOP ;  /* 0x0000000000007918 */ /* 0x000fc80000000000 */
        /* <DEDUP_REMOVED lines=282> */
[----:B------:R-:W-:Y:S01]  /*9b3a0*/  LDS.128 R16, [R0] ;  /* 0x0000000000107984 */ /* 0x000fe20000000c00 */
[----:B------:R-:W-:-:S03]  /*9b3b0*/  NOP ;  /* 0x0000000000007918 */ /* 0x000fc60000000000 */
[----:B---3--:R1:W-:Y:S01]  /*9b3c0*/  STSM.16.M88.4 [R0], R4 ;  /* 0x0000000400007844 */ /* 0x0083e20000000200 */
[----:B------:R-:W-:-:S03]  /*9b3d0*/  NOP ;  /* 0x0000000000007918 */ /* 0x000fc60000000000 */
[----:B------:R-:W-:Y:S04]  /*9b3e0*/  LDS.128 R12, [R0] ;  /* 0x00000000000c7984 */ /* 0x000fe80000000c00 */
[----:B-1----:R-:W2:Y:S04]  /*9b3f0*/  LDL.LU R4, [R1+0x800] ;  /* 0x0008000001047983 */ /* 0x002ea80000300800 */
[----:B------:R-:W2:Y:S04]  /*9b400*/  LDL.LU R5, [R1+0x808] ;  /* 0x0008080001057983 */ /* 0x000ea80000300800 */
[----:B------:R-:W2:Y:S04]  /*9b410*/  LDL.LU R6, [R1+0x320] ;  /* 0x0003200001067983 */ /* 0x000ea80000300800 */
[----:B------:R-:W2:Y:S01]  /*9b420*/  LDL.LU R7, [R1+0x328] ;  /* 0x0003280001077983 */ /* 0x000ea20000300800 */
[----:B------:R-:W-:-:S03]  /*9b430*/  NOP ;  /* 0x0000000000007918 */ /* 0x000fc60000000000 */
        /* <DEDUP_REMOVED lines=8> */
[----:B------:R-:W-:-:S03]  /*9b4c0*/  MOV R246, R28 ;  /* 0x0000001c00f67202 */ /* 0x000fc60000000f00 */
[----:B--2---:R-:W-:Y:S01]  /*9b4d0*/  STSM.16.M88.4 [R0], R4 ;  /* 0x0000000400007844 */ /* 0x004fe20000000200 */
[----:B------:R-:W-:-:S03]  /*9b4e0*/  NOP ;  /* 0x0000000000007918 */ /* 0x000fc60000000000 */
[----:B------:R-:W-:Y:S01]  /*9b4f0*/  LDS.128 R4, [R0] ;  /* 0x0000000000047984 */ /* 0x000fe20000000c00 */
[----:B------:R-:W-:-:S03]  /*9b500*/  NOP ;  /* 0x0000000000007918 */ /* 0x000fc60000000000 */
[----:B---3--:R-:W-:Y:S01]  /*9b510*/  STSM.16.M88.4 [R0], R8 ;  /* 0x0000000800007844 */ /* 0x008fe20000000200 */
[----:B------:R-:W-:-:S03]  /*9b520*/  NOP ;  /* 0x0000000000007918 */ /* 0x000fc60000000000 */
[----:B------:R-:W-:Y:S01]  /*9b530*/  LDS.128 R8, [R0] ;  /* 0x0000000000087984 */ /* 0x000fe20000000c00 */
[----:B------:R-:W-:-:S03]  /*9b540*/  NOP ;  /* 0x0000000000007918 */ /* 0x000fc60000000000 */
[----:B----4-:R1:W-:Y:S01]  /*9b550*/  STSM.16.M88.4 [R0], R20 ;  /* 0x0000001400007844 */ /* 0x0103e20000000200 */
        /* <DEDUP_REMOVED lines=35> */
[----:B--2---:R1:W-:Y:S01]  /*9b790*/  STSM.16.M88.4 [R0], R32 ;  /* 0x0000002000007844 */ /* 0x0043e20000000200 */
[----:B------:R-:W-:-:S03]  /*9b7a0*/  NOP ;  /* 0x0000000000007918 */ /* 0x000fc60000000000 */
[----:B------:R-:W-:Y:S01]  /*9b7b0*/  LDS.128 R44, [R0] ;  /* 0x00000000002c7984 */ /* 0x000fe20000000c00 */
[----:B------:R-:W-:-:S03]  /*9b7c0*/  NOP ;  /* 0x0000000000007918 */ /* 0x000fc60000000000 */
[----:B-1----:R-:W2:Y:S04]  /*9b7d0*/  LDL.LU R32, [R1+0x7d0] ;  /* 0x0007d00001207983 */ /* 0x002ea80000300800 */
[----:B------:R-:W2:Y:S04]  /*9b7e0*/  LDL.LU R33, [R1+0x7d8] ;  /* 0x0007d80001217983 */ /* 0x000ea80000300800 */
[----:B------:R-:W2:Y:S04]  /*9b7f0*/  LDL.LU R34, [R1+0x730] ;  /* 0x0007300001227983 */ /* 0x000ea80000300800 */
[----:B------:R-:W2:Y:S04]  /*9b800*/  LDL.LU R35, [R1+0x738] ;  /* 0x0007380001237983 */ /* 0x000ea80000300800 */
[----:B------:R-:W4:Y:S04]  /*9b810*/  LDL.LU R36, [R1+0x660] ;  /* 0x0006600001247983 */ /* 0x000f280000300800 */
[----:B------:R-:W4:Y:S04]  /*9b820*/  LDL.LU R37, [R1+0x668] ;  /* 0x0006680001257983 */ /* 0x000f280000300800 */
[----:B------:R-:W4:Y:S04]  /*9b830*/  LDL.LU R38, [R1+0x430] ;  /* 0x0004300001267983 */ /* 0x000f280000300800 */
[----:B---3--:R1:W-:Y:S01]  /*9b840*/  STSM.16.M88.4 [R0], R52 ;  /* 0x0000003400007844 */ /* 0x0083e20000000200 */
[----:B------:R-:W-:-:S03]  /*9b850*/  NOP ;  /* 0x0000000000007918 */ /* 0x000fc60000000000 */
[----:B------:R-:W4:Y:S04]  /*9b860*/  LDL.LU R39, [R1+0x438] ;  /* 0x0004380001277983 */ /* 0x000f280000300800 */
[----:B------:R-:W-:Y:S01]  /*9b870*/  LDS.128 R40, [R0] ;  /* 0x0000000000287984 */ /* 0x000fe20000000c00 */
[----:B------:R-:W-:-:S03]  /*9b880*/  NOP ;  /* 0x0000000000007918 */ /* 0x000fc60000000000 */
[----:B-1----:R-:W3:Y:S04]  /*9b890*/  LDL.LU R52, [R1+0x500] ;  /* 0x0005000001347983 */ /* 0x002ee80000300800 */
[----:B------:R-:W3:Y:S04]  /*9b8a0*/  LDL.LU R53, [R1+0x508] ;  /* 0x0005080001357983 */ /* 0x000ee80000300800 */
[----:B------:R-:W3:Y:S04]  /*9b8b0*/  LDL.LU R54, [R1+0x220] ;  /* 0x0002200001367983 */ /* 0x000ee80000300800 */
[----:B------:R-:W3:Y:S04]  /*9b8c0*/  LDL.LU R55, [R1+0x228] ;  /* 0x0002280001377983 */ /* 0x000ee80000300800 */
[----:B--2---:R-:W-:Y:S01]  /*9b8d0*/  STSM.16.M88.4 [R0], R32 ;  /* 0x0000002000007844 */ /* 0x004fe20000000200 */
[----:B------:R-:W-:-:S03]  /*9b8e0*/  NOP ;  /* 0x0000000000007918 */ /* 0x000fc60000000000 */
[----:B------:R-:W-:Y:S01]  /*9b8f0*/  LDS.128 R32, [R0] ;  /* 0x0000000000207984 */ /* 0x000fe20000000c00 */
[----:B------:R-:W-:-:S03]  /*9b900*/  NOP ;  /* 0x0000000000007918 */ /* 0x000fc60000000000 */
        /* <DEDUP_REMOVED lines=52> */
[----:B---3--:R1:W-:Y:S01]  /*9bc50*/  STSM.16.M88.4 [R0], R84 ;  /* 0x0000005400007844 */ /* 0x0083e20000000200 */
[----:B------:R-:W-:-:S03]  /*9bc60*/  NOP ;  /* 0x0000000000007918 */ /* 0x000fc60000000000 */
[----:B------:R-:W-:Y:S01]  /*9bc70*/  LDS.128 R72, [R0] ;  /* 0x0000000000487984 */ /* 0x000fe20000000c00 */
[----:B------:R-:W-:-:S03]  /*9bc80*/  NOP ;  /* 0x0000000000007918 */ /* 0x000fc60000000000 */
[----:B-1----:R-:W3:Y:S04]  /*9bc90*/  LDL.LU R86, [R1+0x1f0] ;  /* 0x0001f00001567983 */ /* 0x002ee80000300800 */
[----:B------:R-:W3:Y:S01]  /*9bca0*/  LDL.LU R87, [R1+0x1f8] ;  /* 0x0001f80001577983 */ /* 0x000ee20000300800 */
[----:B------:R-:W-:Y:S01]  /*9bcb0*/  IMAD.MOV.U32 R84, RZ, RZ, R220 ;  /* 0x000000ffff547224 */ /* 0x000fe200078e00dc */
[----:B------:R-:W-:Y:S02]  /*9bcc0*/  MOV R85, R222 ;  /* 0x000000de00557202 */ /* 0x000fe40000000f00 */
        /* <DEDUP_REMOVED lines=35> */
[----:B------:R-:W-:Y:S01]  /*9bf00*/  IMAD.MOV.U32 R100, RZ, RZ, R221 ;  /* 0x000000ffff647224 */ /* 0x000fe200078e00dd */
[----:B------:R-:W-:Y:S01]  /*9bf10*/  MOV R101, R223 ;  /* 0x000000df00657202 */ /* 0x000fe20000000f00 */
[----:B------:R-:W-:Y:S01]  /*9bf20*/  NOP ;  /* 0x0000000000007918 */ /* 0x000fe20000000000 */
[----:B------:R-:W-:Y:S01]  /*9bf30*/  LDS.128 R112, [R0] ;  /* 0x0000000000707984 */ /* 0x000fe20000000c00 */
[----:B------:R-:W-:-:S03]  /*9bf40*/  NOP ;  /* 0x0000000000007918 */ /* 0x000fc60000000000 */
[----:B-1----:R-:W2:Y:S04]  /*9bf50*/  LDL.LU R96, [R1+0x960] ;  /* 0x0009600001607983 */ /* 0x002ea80000300800 */
[----:B------:R-:W2:Y:S04]  /*9bf60*/  LDL.LU R97, [R1+0x968] ;  /* 0x0009680001617983 */ /* 0x000ea80000300800 */
[----:B------:R-:W2:Y:S04]  /*9bf70*/  LDL.LU R98, [R1+0x8b0] ;  /* 0x0008b00001627983 */ /* 0x000ea80000300800 */
[----:B------:R-:W2:Y:S04]  /*9bf80*/  LDL.LU R99, [R1+0x8b8] ;  /* 0x0008b80001637983 */ /* 0x000ea80000300800 */
[----:B------:R-:W-:Y:S01]  /*9bf90*/  STSM.16.M88.4 [R0], R100 ;  /* 0x0000006400007844 */ /* 0x000fe20000000200 */
[----:B------:R-:W-:-:S03]  /*9bfa0*/  NOP ;  /* 0x0000000000007918 */ /* 0x000fc60000000000 */
[----:B------:R-:W-:Y:S01]  /*9bfb0*/  LDS.128 R108, [R0] ;  /* 0x00000000006c7984 */ /* 0x000fe20000000c00 */
[----:B------:R-:W-:-:S03]  /*9bfc0*/  NOP ;  /* 0x0000000000007918 */ /* 0x000fc60000000000 */
[----:B--2---:R1:W-:Y:S01]  /*9bfd0*/  STSM.16.M88.4 [R0], R96 ;  /* 0x0000006000007844 */ /* 0x0043e20000000200 */
        /* <DEDUP_REMOVED lines=12> */
[----:B------:R-:W4:Y:S01]  /*9c0a0*/  LDL.LU R119, [R1+0x1d8] ;  /* 0x0001d80001777983 */ /* 0x000f220000300800 */
[----:B------:R-:W-:Y:S01]  /*9c0b0*/  IMAD.MOV.U32 R116, RZ, RZ, R224 ;  /* 0x000000ffff747224 */ /* 0x000fe200078e00e0 */
[----:B------:R-:W-:-:S02]  /*9c0c0*/  MOV R117, R226 ;  /* 0x000000e200757202 */ /* 0x000fc40000000f00 */
        /* <DEDUP_REMOVED lines=39> */
[----:B------:R-:W-:Y:S01]  /*9c340*/  MOV R133, R227 ;  /* 0x000000e300857202 */ /* 0x000fe20000000f00 */
[----:B------:R-:W-:Y:S02]  /*9c350*/  NOP ;  /* 0x0000000000007918 */ /* 0x000fe40000000000 */
        /* <DEDUP_REMOVED lines=26> */
[----:B--2---:R-:W-:Y:S01]  /*9c500*/  STSM.16.M88.4 [R0], R128 ;  /* 0x0000008000007844 */ /* 0x004fe20000000200 */
        /* <DEDUP_REMOVED lines=47> */
[----:B---3--:R-:W-:Y:S01]  /*9c800*/  STSM.16.M88.4 [R0], R168 ;  /* 0x000000a800007844 */ /* 0x008fe20000000200 */
        /* <DEDUP_REMOVED lines=55> */
[----:B----4-:R-:W-:Y:S01]  /*9cb80*/  STSM.16.M88.4 [R0], R192 ;  /* 0x000000c000007844 */ /* 0x010fe20000000200 */
[----:B------:R-:W-:-:S03]  /*9cb90*/  NOP ;  /* 0x0000000000007918 */ /* 0x000fc60000000000 */
[----:B------:R-:W-:Y:S01]  /*9cba0*/  LDS.128 R192, [R0] ;  /* 0x0000000000c07984 */ /* 0x000fe20000000c00 */
[----:B------:R-:W-:-:S03]  /*9cbb0*/  NOP ;  /* 0x0000000000007918 */ /* 0x000fc60000000000 */
[----:B------:R-:W-:Y:S01]  /*9cbc0*/  STSM.16.M88.4 [R0], R196 ;  /* 0x000000c400007844 */ /* 0x000fe20000000200 */
[----:B------:R-:W-:-:S03]  /*9cbd0*/  NOP ;  /* 0x0000000000007918 */ /* 0x000fc60000000000 */
[----:B------:R-:W-:Y:S01]  /*9cbe0*/  LDS.128 R196, [R0] ;  /* 0x0000000000c47984 */ /* 0x000fe20000000c00 */
[----:B------:R-:W-:-:S03]  /*9cbf0*/  NOP ;  /* 0x0000000000007918 */ /* 0x000fc60000000000 */
[----:B------:R-:W-:Y:S01]  /*9cc00*/  STSM.16.M88.4 [R0], R200 ;  /* 0x000000c800007844 */ /* 0x000fe20000000200 */
[----:B------:R-:W-:-:S03]  /*9cc10*/  NOP ;  /* 0x0000000000007918 */ /* 0x000fc60000000000 */
[----:B------:R-:W1:Y:S04]  /*9cc20*/  LDS.128 R200, [R0] ;  /* 0x0000000000c87984 */ /* 0x000e680000000c00 */
[----:B-1----:R1:W-:Y:S04]  /*9cc30*/  STL [R1+0x31c0], R203 ;  /* 0x0031c0cb01007387 */ /* 0x0023e80000100800 */
[----:B-1----:R-:W2:Y:S01]  /*9cc40*/  LDL.LU R203, [R1+0x580] ;  /* 0x0005800001cb7983 */ /* 0x002ea20000300800 */
[----:B------:R-:W-:-:S03]  /*9cc50*/  NOP ;  /* 0x0000000000007918 */ /* 0x000fc60000000000 */
[----:B------:R-:W3:Y:S04]  /*9cc60*/  LDL.LU R208, [R1+0x610] ;  /* 0x0006100001d07983 */ /* 0x000ee80000300800 */
[----:B------:R-:W3:Y:S04]  /*9cc70*/  LDL.LU R209, [R1+0x618] ;  /* 0x0006180001d17983 */ /* 0x000ee80000300800 */
[----:B------:R-:W3:Y:S04]  /*9cc80*/  LDL.LU R210, [R1+0x4b0] ;  /* 0x0004b00001d27983 */ /* 0x000ee80000300800 */
[----:B------:R-:W3:Y:S04]  /*9cc90*/  LDL.LU R211, [R1+0x4b8] ;  /* 0x0004b80001d37983 */ /* 0x000ee80000300800 */
[----:B--2---:R-:W-:Y:S01]  /*9cca0*/  STSM.16.M88.4 [R203], R204 ;  /* 0x000000cccb007844 */ /* 0x004fe20000000200 */
[----:B------:R-:W-:-:S03]  /*9ccb0*/  NOP ;  /* 0x0000000000007918 */ /* 0x000fc60000000000 */
[----:B------:R-:W1:Y:S01]  /*9ccc0*/  LDS.128 R204, [R203] ;  /* 0x00000000cbcc7984 */ /* 0x000e620000000c00 */
[----:B------:R-:W-:-:S03]  /*9ccd0*/  NOP ;  /* 0x0000000000007918 */ /* 0x000fc60000000000 */
[----:B---3--:R2:W-:Y:S01]  /*9cce0*/  STSM.16.M88.4 [R203], R208 ;  /* 0x000000d0cb007844 */ /* 0x0085e20000000200 */
[----:B------:R-:W-:-:S03]  /*9ccf0*/  NOP ;  /* 0x0000000000007918 */ /* 0x000fc60000000000 */
[----:B------:R-:W3:Y:S04]  /*9cd00*/  LDS.128 R212, [R203] ;  /* 0x00000000cbd47984 */ /* 0x000ee80000000c00 */
[----:B-1----:R-:W-:Y:S04]  /*9cd10*/  STL [R1+0x31b4], R207 ;  /* 0x0031b4cf01007387 */ /* 0x002fe80000100800 */
[----:B--2---:R-:W2:Y:S04]  /*9cd20*/  LDL.LU R208, [R1+0x4a0] ;  /* 0x0004a00001d07983 */ /* 0x004ea80000300800 */
[----:B------:R-:W2:Y:S04]  /*9cd30*/  LDL.LU R209, [R1+0x4a8] ;  /* 0x0004a80001d17983 */ /* 0x000ea80000300800 */
[----:B------:R-:W2:Y:S04]  /*9cd40*/  LDL.LU R210, [R1+0x120] ;  /* 0x0001200001d27983 */ /* 0x000ea80000300800 */
[----:B------:R-:W2:Y:S01]  /*9cd50*/  LDL.LU R211, [R1+0x128] ;  /* 0x0001280001d37983 */ /* 0x000ea20000300800 */
[----:B------:R-:W-:-:S03]  /*9cd60*/  NOP ;  /* 0x0000000000007918 */ /* 0x000fc60000000000 */
[----:B---3--:R-:W-:Y:S04]  /*9cd70*/  STL [R1+0x31b8], R215 ;  /* 0x0031b8d701007387 */ /* 0x008fe80000100800 */
[----:B--2---:R1:W-:Y:S01]  /*9cd80*/  STSM.16.M88.4 [R203], R208 ;  /* 0x000000d0cb007844 */ /* 0x0043e20000000200 */
[----:B------:R-:W-:-:S03]  /*9cd90*/  NOP ;  /* 0x0000000000007918 */ /* 0x000fc60000000000 */
[----:B------:R-:W2:Y:S04]  /*9cda0*/  LDS.128 R220, [R203] ;  /* 0x00000000cbdc7984 */ /* 0x000ea80000000c00 */
[----:B-1----:R-:W3:Y:S04]  /*9cdb0*/  LDL.LU R208, [R1+0x934] ;  /* 0x0009340001d07983 */ /* 0x002ee80000300800 */
[----:B------:R-:W3:Y:S04]  /*9cdc0*/  LDL.LU R209, [R1+0x93c] ;  /* 0x00093c0001d17983 */ /* 0x000ee80000300800 */
[----:B------:R-:W3:Y:S04]  /*9cdd0*/  LDL.LU R210, [R1+0x864] ;  /* 0x0008640001d27983 */ /* 0x000ee80000300800 */
[----:B------:R-:W3:Y:S01]  /*9cde0*/  LDL.LU R211, [R1+0x86c] ;  /* 0x00086c0001d37983 */ /* 0x000ee20000300800 */
[----:B------:R-:W-:-:S03]  /*9cdf0*/  NOP ;  /* 0x0000000000007918 */ /* 0x000fc60000000000 */
[----:B--2---:R-:W-:Y:S04]  /*9ce00*/  STL [R1+0x31bc], R223 ;  /* 0x0031bcdf01007387 */ /* 0x004fe80000100800 */
        /* <DEDUP_REMOVED lines=10> */
[----:B------:R-:W-:Y:S01]  /*9ceb0*/  NOP ;  /* 0x0000000000007918 */ /* 0x000fe20000000000 */
[----:B------:R-:W-:Y:S02]  /*9cec0*/  IMAD R231, R252, UR5, RZ ;  /* 0x00000005fce77c24 */ /* 0x000fe4000f8e02ff */
[----:B------:R-:W2:Y:S01]  /*9ced0*/  LDS.128 R232, [R203] ;  /* 0x00000000cbe87984 */ /* 0x000ea20000000c00 */
[----:B------:R-:W3:Y:S03]  /*9cee0*/  LDCU UR5, c[0x0][0x3b4] ;  /* 0x00007680ff0577ac */ /* 0x000ee60008000800 */
[----:B-1----:R-:W4:Y:S04]  /*9cef0*/  LDL.LU R208, [R1+0x614] ;  /* 0x0006140001d07983 */ /* 0x002f280000300800 */
[----:B------:R-:W4:Y:S04]  /*9cf00*/  LDL.LU R209, [R1+0x61c] ;  /* 0x00061c0001d17983 */ /* 0x000f280000300800 */
[----:B------:R-:W4:Y:S04]  /*9cf10*/  LDL.LU R210, [R1+0x4b4] ;  /* 0x0004b40001d27983 */ /* 0x000f280000300800 */
[----:B------:R-:W4:Y:S01]  /*9cf20*/  LDL.LU R211, [R1+0x4bc] ;  /* 0x0004bc0001d37983 */ /* 0x000f220000300800 */
[----:B------:R-:W-:-:S03]  /*9cf30*/  NOP ;  /* 0x0000000000007918 */ /* 0x000fc60000000000 */
        /* <DEDUP_REMOVED lines=9> */
[----:B----4-:R-:W-:Y:S01]  /*9cfd0*/  STSM.16.M88.4 [R203], R208 ;  /* 0x000000d0cb007844 */ /* 0x010fe20000000200 */
[----:B------:R-:W-:-:S03]  /*9cfe0*/  NOP ;  /* 0x0000000000007918 */ /* 0x000fc60000000000 */
[----:B------:R-:W1:Y:S01]  /*9cff0*/  LDS.128 R208, [R203] ;  /* 0x00000000cbd07984 */ /* 0x000e620000000c00 */
[----:B------:R-:W-:Y:S01]  /*9d000*/  NOP ;  /* 0x0000000000007918 */ /* 0x000fe20000000000 */
[C---:B--2---:R-:W-:Y:S01]  /*9d010*/  IMAD R0, R223.reuse, UR4, RZ ;  /* 0x00000004df007c24 */ /* 0x044fe2000f8e02ff */
[----:B------:R-:W-:Y:S01]  /*9d020*/  ISETP.GE.AND P0, PT, R223, UR14, PT ;  /* 0x0000000edf007c0c */ /* 0x000fe2000bf06270 */
[----:B------:R-:W2:Y:S03]  /*9d030*/  LDCU UR4, c[0x0][0x3b4] ;  /* 0x00007680ff0477ac */ /* 0x000ea60008000800 */
[----:B------:R-:W-:Y:S02]  /*9d040*/  LEA R244, P1, R0, UR6, 0x2 ;  /* 0x0000000600f47c11 */ /* 0x000fe4000f8210ff */
[----:B------:R-:W-:Y:S01]  /*9d050*/  ISETP.LT.AND P0, PT, R252, UR29, !P0 ;  /* 0x0000001dfc007c0c */ /* 0x000fe2000c701270 */
[----:B---3--:R-:W-:Y:S01]  /*9d060*/  STSM.16.M88.4 [R203], R240 ;  /* 0x000000f0cb007844 */ /* 0x008fe20000000200 */
[----:B------:R-:W-:Y:S01]  /*9d070*/  LEA.HI.X.SX32 R245, R0, UR7, 0x2, P1 ;  /* 0x0000000700f57c11 */ /* 0x000fe200088f16ff */
[----:B------:R-:W3:Y:S02]  /*9d080*/  LDCU.64 UR6, c[0x0][0x390] ;  /* 0x00007200ff0677ac */ /* 0x000ee40008000a00 */
[----:B------:R-:W-:Y:S01]  /*9d090*/  IMAD.WIDE R2, R231, 0x4, R244 ;  /* 0x00000004e7027825 */ /* 0x000fe200078e02f4 */
[----:B------:R-:W-:-:S07]  /*9d0a0*/  NOP ;  /* 0x0000000000007918 */ /* 0x000fce0000000000 */
[----:B------:R4:W-:Y:S01]  /*9d0b0*/  @P0 STG.E desc[UR12][R2.64], R251 ;  /* 0x000000fb02000986 */ /* 0x0009e2000c10190c */
[----:B------:R-:W1:Y:S03]  /*9d0c0*/  LDCU UR29, c[0x0][0x39c] ;  /* 0x00007380ff1d77ac */ /* 0x000e660008000800 */
[----:B----4-:R-:W4:Y:S04]  /*9d0d0*/  LDL.LU R251, [R1+0x20] ;  /* 0x0000200001fb7983 */ /* 0x010f280000300800 */
[----:B------:R-:W4:Y:S04]  /*9d0e0*/  LDL.LU R230, [R1+0x10] ;  /* 0x0000100001e67983 */ /* 0x000f280000300800 */
[----:B------:R-:W4:Y:S01]  /*9d0f0*/  LDL.LU R229, [R1] ;  /* 0x0000000001e57983 */ /* 0x000f220000300800 */
[C---:B------:R-:W-:Y:S01]  /*9d100*/  IMAD R0, R215.reuse, UR8, RZ ;  /* 0x00000008d7007c24 */ /* 0x040fe2000f8e02ff */
[----:B------:R-:W-:Y:S01]  /*9d110*/  ISETP.GE.AND P0, PT, R215, UR22, PT ;  /* 0x00000016d7007c0c */ /* 0x000fe2000bf06270 */
[----:B------:R-:W1:Y:S03]  /*9d120*/  LDCU.64 UR8, c[0x0][0x390] ;  /* 0x00007200ff0877ac */ /* 0x000e660008000a00 */
[----:B------:R-:W-:Y:S01]  /*9d130*/  LEA R242, P1, R0, UR10, 0x2 ;  /* 0x0000000a00f27c11 */ /* 0x000fe2000f8210ff */
[----:B------:R-:W1:Y:S01]  /*9d140*/  LDCU UR22, c[0x0][0x39c] ;  /* 0x00007380ff1677ac */ /* 0x000e620008000800 */
[----:B------:R-:W-:-:S02]  /*9d150*/  ISETP.LT.AND P0, PT, R252, UR31, !P0 ;  /* 0x0000001ffc007c0c */ /* 0x000fc4000c701270 */
[----:B------:R-:W-:Y:S01]  /*9d160*/  LEA.HI.X.SX32 R243, R0, UR11, 0x2, P1 ;  /* 0x0000000b00f37c11 */ /* 0x000fe200088f16ff */
[----:B--2---:R-:W-:Y:S01]  /*9d170*/  IMAD R0, R207, UR4, RZ ;  /* 0x00000004cf007c24 */ /* 0x004fe2000f8e02ff */
[----:B------:R-:W2:Y:S01]  /*9d180*/  LDCU UR4, c[0x0][0x3b8] ;  /* 0x00007700ff0477ac */ /* 0x000ea20008000800 */
[----:B------:R-:W-:-:S03]  /*9d190*/  IMAD.WIDE R2, R231, 0x4, R242 ;  /* 0x00000004e7027825 */ /* 0x000fc600078e02f2 */
[----:B---3--:R-:W-:Y:S01]  /*9d1a0*/  LEA R240, P1, R0, UR6, 0x2 ;  /* 0x0000000600f07c11 */ /* 0x008fe2000f8210ff */
[----:B------:R-:W3:Y:S04]  /*9d1b0*/  LDCU.64 UR10, c[0x0][0x398] ;  /* 0x00007300ff0a77ac */ /* 0x000ee80008000a00 */
[----:B------:R1:W-:Y:S01]  /*9d1c0*/  @P0 STG.E desc[UR12][R2.64], R247 ;  /* 0x000000f702000986 */ /* 0x0003e2000c10190c */
[----:B------:R-:W-:Y:S01]  /*9d1d0*/  ISETP.GE.AND P0, PT, R207, UR24, PT ;  /* 0x00000018cf007c0c */ /* 0x000fe2000bf06270 */
[----:B------:R-:W2:Y:S03]  /*9d1e0*/  LDCU UR24, c[0x0][0x39c] ;  /* 0x00007380ff1877ac */ /* 0x000ea60008000800 */
[----:B------:R-:W-:Y:S01]  /*9d1f0*/  ISETP.LT.AND P0, PT, R252, UR33, !P0 ;  /* 0x00000021fc007c0c */ /* 0x000fe2000c701270 */
[----:B------:R-:W2:Y:S01]  /*9d200*/  LDCU UR31, c[0x0][0x39c] ;  /* 0x00007380ff1f77ac */ /* 0x000ea20008000800 */
[----:B------:R-:W-:Y:S01]  /*9d210*/  LEA.HI.X.SX32 R241, R0, UR7, 0x2, P1 ;  /* 0x0000000700f17c11 */ /* 0x000fe200088f16ff */
[----:B------:R-:W-:Y:S01]  /*9d220*/  IMAD R0, R227, UR5, RZ ;  /* 0x00000005e3007c24 */ /* 0x000fe2000f8e02ff */
[----:B------:R-:W2:Y:S01]  /*9d230*/  LDCU.64 UR6, c[0x0][0x398] ;  /* 0x00007300ff0677ac */ /* 0x000ea20008000a00 */
[----:B-1----:R-:W-:Y:S01]  /*9d240*/  IMAD.WIDE R2, R231, 0x4, R240 ;  /* 0x00000004e7027825 */ /* 0x002fe200078e02f0 */
[----:B------:R-:W1:Y:S07]  /*9d250*/  LDCU UR33, c[0x0][0x398] ;  /* 0x00007300ff2177ac */ /* 0x000e6e0008000800 */
[----:B------:R2:W-:Y:S01]  /*9d260*/  @P0 STG.E desc[UR12][R2.64], R246 ;  /* 0x000000f602000986 */ /* 0x0005e2000c10190c */
[----:B------:R-:W-:Y:S01]  /*9d270*/  ISETP.GE.AND P0, PT, R227, UR26, PT ;  /* 0x0000001ae3007c0c */ /* 0x000fe2000bf06270 */
[----:B------:R-:W1:Y:S03]  /*9d280*/  LDCU UR26, c[0x0][0x39c] ;  /* 0x00007380ff1a77ac */ /* 0x000e660008000800 */
[----:B------:R-:W-:Y:S01]  /*9d290*/  ISETP.LT.AND P0, PT, R252, UR35, !P0 ;  /* 0x00000023fc007c0c */ /* 0x000fe2000c701270 */
[----:B------:R-:W1:Y:S01]  /*9d2a0*/  LDCU UR35, c[0x0][0x398] ;  /* 0x00007300ff2377ac */ /* 0x000e620008000800 */
[----:B--2---:R-:W-:-:S04]  /*9d2b0*/  LEA R2, P1, R0, UR8, 0x2 ;  /* 0x0000000800027c11 */ /* 0x004fc8000f8210ff */
[----:B------:R-:W-:Y:S01]  /*9d2c0*/  LEA.HI.X.SX32 R3, R0, UR9, 0x2, P1 ;  /* 0x0000000900037c11 */ /* 0x000fe200088f16ff */
[----:B------:R-:W-:Y:S01]  /*9d2d0*/  VIADD R0, R252, 0x1 ;  /* 0x00000001fc007836 */ /* 0x000fe20000000000 */
[----:B------:R-:W2:Y:S01]  /*9d2e0*/  LDCU.64 UR8, c[0x0][0x398] ;  /* 0x00007300ff0877ac */ /* 0x000ea20008000a00 */
[----:B------:R-:W-:-:S05]  /*9d2f0*/  IMAD.WIDE R246, R231, 0x4, R2 ;  /* 0x00000004e7f67825 */ /* 0x000fca00078e0202 */
[----:B----4-:R4:W-:Y:S01]  /*9d300*/  @P0 STG.E desc[UR12][R246.64], R251 ;  /* 0x000000fbf6000986 */ /* 0x0109e2000c10190c */
[----:B------:R-:W-:Y:S01]  /*9d310*/  ISETP.GE.AND P0, PT, R0, UR15, PT ;  /* 0x0000000f00007c0c */ /* 0x000fe2000bf06270 */
[----:B------:R-:W1:Y:S03]  /*9d320*/  LDCU.64 UR14, c[0x0][0x398] ;  /* 0x00007300ff0e77ac */ /* 0x000e660008000a00 */
[----:B------:R-:W-:Y:S01]  /*9d330*/  ISETP.LT.AND P1, PT, R223, UR20, !P0 ;  /* 0x00000014df007c0c */ /* 0x000fe2000c721270 */
[----:B------:R-:W1:Y:S01]  /*9d340*/  LDCU UR20, c[0x0][0x39c] ;  /* 0x00007380ff1477ac */ /* 0x000e620008000800 */
[----:B------:R-:W-:Y:S01]  /*9d350*/  IADD3 R0, PT, PT, R231, UR4, RZ ;  /* 0x00000004e7007c10 */ /* 0x000fe2000fffe0ff */
[----:B------:R-:W1:Y:S04]  /*9d360*/  LDCU UR4, c[0x0][0x3b8] ;  /* 0x00007700ff0477ac */ /* 0x000e680008000800 */
[C---:B----4-:R-:W-:Y:S01]  /*9d370*/  IMAD.WIDE R246, R0.reuse, 0x4, R244 ;  /* 0x0000000400f67825 */ /* 0x050fe200078e02f4 */
[----:B------:R-:W4:Y:S05]  /*9d380*/  LDL.LU R251, [R1+0x54] ;  /* 0x0000540001fb7983 */ /* 0x000f2a0000300800 */
[----:B------:R1:W-:Y:S01]  /*9d390*/  @P1 STG.E desc[UR12][R246.64], R230 ;  /* 0x000000e6f6001986 */ /* 0x0003e2000c10190c */
[----:B--2---:R-:W-:Y:S01]  /*9d3a0*/  ISETP.LT.AND P1, PT, R215, UR8, !P0 ;  /* 0x00000008d7007c0c */ /* 0x004fe2000c721270 */
[----:B------:R-:W2:Y:S01]  /*9d3b0*/  LDCU UR8, c[0x0][0x398] ;  /* 0x00007300ff0877ac */ /* 0x000ea20008000800 */
[C---:B-1----:R-:W-:Y:S01]  /*9d3c0*/  IMAD.WIDE R246, R0.reuse, 0x4, R242 ;  /* 0x0000000400f67825 */ /* 0x042fe200078e02f2 */
[----:B------:R-:W2:Y:S10]  /*9d3d0*/  LDL.LU R230, [R1+0x24] ;  /* 0x0000240001e67983 */ /* 0x000eb40000300800 */
[----:B------:R1:W-:Y:S01]  /*9d3e0*/  @P1 STG.E desc[UR12][R246.64], R229 ;  /* 0x000000e5f6001986 */ /* 0x0003e2000c10190c */
[----:B------:R-:W-:Y:S01]  /*9d3f0*/  ISETP.LT.AND P1, PT, R207, UR18, !P0 ;  /* 0x00000012cf007c0c */ /* 0x000fe2000c721270 */
[----:B------:R-:W2:Y:S01]  /*9d400*/  LDCU UR18, c[0x0][0x3b8] ;  /* 0x00007700ff1277ac */ /* 0x000ea20008000800 */
[----:B------:R-:W-:Y:S01]  /*9d410*/  ISETP.LT.AND P0, PT, R227, UR16, !P0 ;  /* 0x00000010e3007c0c */ /* 0x000fe2000c701270 */
[----:B------:R-:W2:Y:S01]  /*9d420*/  LDL.LU R231, [R1+0x14] ;  /* 0x0000140001e77983 */ /* 0x000ea20000300800 */
[----:B------:R-:W2:Y:S01]  /*9d430*/  LDCU UR16, c[0x0][0x398] ;  /* 0x00007300ff1077ac */ /* 0x000ea20008000800 */
[----:B-1----:R-:W-:-:S02]  /*9d440*/  IMAD.WIDE R246, R0, 0x4, R240 ;  /* 0x0000000400f67825 */ /* 0x002fc400078e02f0 */
[----:B------:R-:W2:Y:S06]  /*9d450*/  LDL.LU R229, [R1+0x4] ;  /* 0x0000040001e57983 */ /* 0x000eac0000300800 */
[----:B------:R1:W-:Y:S02]  /*9d460*/  @P1 STG.E desc[UR12][R246.64], R248 ;  /* 0x000000f8f6001986 */ /* 0x0003e4000c10190c */
[----:B-1----:R-:W-:Y:S02]  /*9d470*/  IMAD.WIDE R246, R0, 0x4, R2 ;  /* 0x0000000400f67825 */ /* 0x002fe400078e0202 */
[----:B------:R-:W2:Y:S04]  /*9d480*/  LDL.LU R248, [R1+0x34] ;  /* 0x0000340001f87983 */ /* 0x000ea80000300800 */
[----:B------:R1:W-:Y:S02]  /*9d490*/  @P0 STG.E desc[UR12][R246.64], R236 ;  /* 0x000000ecf6000986 */ /* 0x0003e4000c10190c */
[----:B-1----:R-:W-:-:S05]  /*9d4a0*/  VIADD R236, R252, 0x2 ;  /* 0x00000002fcec7836 */ /* 0x002fca0000000000 */
[----:B------:R-:W-:Y:S01]  /*9d4b0*/  ISETP.GE.AND P0, PT, R236, UR23, PT ;  /* 0x00000017ec007c0c */ /* 0x000fe2000bf06270 */
[----:B------:R-:W1:Y:S01]  /*9d4c0*/  LDCU UR23, c[0x0][0x398] ;  /* 0x00007300ff1777ac */ /* 0x000e620008000800 */
[----:B------:R-:W2:Y:S02]  /*9d4d0*/  LDL.LU R236, [R1+0x44] ;  /* 0x0000440001ec7983 */ /* 0x000ea40000300800 */
[----:B------:R-:W-:Y:S01]  /*9d4e0*/  ISETP.LT.AND P1, PT, R223, UR14, !P0 ;  /* 0x0000000edf007c0c */ /* 0x000fe2000c721270 */
[----:B------:R-:W1:Y:S01]  /*9d4f0*/  LDCU UR14, c[0x0][0x398] ;  /* 0x00007300ff0e77ac */ /* 0x000e620008000800 */
[----:B------:R-:W-:Y:S01]  /*9d500*/  IADD3 R0, PT, PT, R0, UR4, RZ ;  /* 0x0000000400007c10 */ /* 0x000fe2000fffe0ff */
[----:B------:R-:W1:Y:S04]  /*9d510*/  LDCU.64 UR4, c[0x0][0x398] ;  /* 0x00007300ff0477ac */ /* 0x000e680008000a00 */
[----:B------:R-:W-:-:S06]  /*9d520*/  IMAD.WIDE R246, R0, 0x4, R244 ;  /* 0x0000000400f67825 */ /* 0x000fcc00078e02f4 */
[----:B----4-:R4:W-:Y:S01]  /*9d530*/  @P1 STG.E desc[UR12][R246.64], R251 ;  /* 0x000000fbf6001986 */ /* 0x0109e2000c10190c */
[----:B---3--:R-:W-:Y:S01]  /*9d540*/  ISETP.LT.AND P1, PT, R215, UR10, !P0 ;  /* 0x0000000ad7007c0c */ /* 0x008fe2000c721270 */
[----:B------:R-:W3:Y:S01]  /*9d550*/  LDCU UR10, c[0x0][0x398] ;  /* 0x00007300ff0a77ac */ /* 0x000ee20008000800 */
[C---:B----4-:R-:W-:Y:S01]  /*9d560*/  IMAD.WIDE R246, R0.reuse, 0x4, R242 ;  /* 0x0000000400f67825 */ /* 0x050fe200078e02f2 */
[----:B------:R-:W4:Y:S10]  /*9d570*/  LDL.LU R251, [R1+0x31d0] ;  /* 0x0031d00001fb7983 */ /* 0x000f340000300800 */
[----:B--2---:R2:W-:Y:S01]  /*9d580*/  @P1 STG.E desc[UR12][R246.64], R236 ;  /* 0x000000ecf6001986 */ /* 0x0045e2000c10190c */
[----:B-1----:R-:W-:Y:S01]  /*9d590*/  ISETP.LT.AND P1, PT, R207, UR4, !P0 ;  /* 0x00000004cf007c0c */ /* 0x002fe2000c721270 */
[----:B------:R-:W1:Y:S01]  /*9d5a0*/  LDCU UR4, c[0x0][0x3b8] ;  /* 0x00007700ff0477ac */ /* 0x000e620008000800 */
[----:B------:R-:W-:Y:S01]  /*9d5b0*/  ISETP.LT.AND P0, PT, R227, UR6, !P0 ;  /* 0x00000006e3007c0c */ /* 0x000fe2000c701270 */
[----:B------:R-:W1:Y:S01]  /*9d5c0*/  LDCU UR6, c[0x0][0x398] ;  /* 0x00007300ff0677ac */ /* 0x000e620008000800 */
[----:B--2---:R-:W-:-:S09]  /*9d5d0*/  IMAD.WIDE R246, R0, 0x4, R240 ;  /* 0x0000000400f67825 */ /* 0x004fd200078e02f0 */
[----:B------:R2:W-:Y:S01]  /*9d5e0*/  @P1 STG.E desc[UR12][R246.64], R248 ;  /* 0x000000f8f6001986 */ /* 0x0005e2000c10190c */
[----:B------:R-:W-:Y:S02]  /*9d5f0*/  VIADD R236, R252, 0x3 ;  /* 0x00000003fcec7836 */ /* 0x000fe40000000000 */
[----:B--2---:R-:W-:Y:S01]  /*9d600*/  IMAD.WIDE R246, R0, 0x4, R2 ;  /* 0x0000000400f67825 */ /* 0x004fe200078e0202 */
[----:B------:R-:W2:Y:S04]  /*9d610*/  LDL.LU R248, [R1+0x38] ;  /* 0x0000380001f87983 */ /* 0x000ea80000300800 */
[----:B------:R3:W-:Y:S01]  /*9d620*/  @P0 STG.E desc[UR12][R246.64], R230 ;  /* 0x000000e6f6000986 */ /* 0x0007e2000c10190c */
[----:B------:R-:W-:Y:S02]  /*9d630*/  ISETP.GE.AND P0, PT, R236, UR25, PT ;  /* 0x00000019ec007c0c */ /* 0x000fe4000bf06270 */
[----:B-1----:R-:W-:Y:S01]  /*9d640*/  IADD3 R0, PT, PT, R0, UR4, RZ ;  /* 0x0000000400007c10 */ /* 0x002fe2000fffe0ff */
[----:B------:R-:W1:Y:S01]  /*9d650*/  LDCU UR4, c[0x0][0x3b8] ;  /* 0x00007700ff0477ac */ /* 0x000e620008000800 */
[----:B------:R-:W-:-:S02]  /*9d660*/  ISETP.LT.AND P1, PT, R223, UR28, !P0 ;  /* 0x0000001cdf007c0c */ /* 0x000fc4000c721270 */
[----:B------:R-:W-:Y:S01]  /*9d670*/  ISETP.LT.AND P2, PT, R215, UR30, !P0 ;  /* 0x0000001ed7007c0c */ /* 0x000fe2000c741270 */
[----:B---3--:R-:W3:Y:S01]  /*9d680*/  LDL.LU R230, [R1+0x28] ;  /* 0x0000280001e67983 */ /* 0x008ee20000300800 */
[----:B------:R-:W-:Y:S01]  /*9d690*/  IMAD.WIDE R246, R0, 0x4, R244 ;  /* 0x0000000400f67825 */ /* 0x000fe200078e02f4 */
[----:B------:R-:W1:Y:S08]  /*9d6a0*/  LDCU UR25, c[0x0][0x39c] ;  /* 0x00007380ff1977ac */ /* 0x000e700008000800 */
[----:B------:R1:W-:Y:S01]  /*9d6b0*/  @P1 STG.E desc[UR12][R246.64], R231 ;  /* 0x000000e7f6001986 */ /* 0x0003e2000c10190c */
[----:B------:R-:W-:Y:S01]  /*9d6c0*/  ISETP.LT.AND P1, PT, R207, UR32, !P0 ;  /* 0x00000020cf007c0c */ /* 0x000fe2000c721270 */
[----:B------:R-:W-:Y:S01]  /*9d6d0*/  VIADD R236, R252, 0x4 ;  /* 0x00000004fcec7836 */ /* 0x000fe20000000000 */
[----:B------:R-:W-:Y:S01]  /*9d6e0*/  ISETP.LT.AND P0, PT, R227, UR34, !P0 ;  /* 0x00000022e3007c0c */ /* 0x000fe2000c701270 */
[----:B------:R-:W2:Y:S01]  /*9d6f0*/  LDCU UR34, c[0x0][0x3b8] ;  /* 0x00007700ff2277ac */ /* 0x000ea20008000800 */
[----:B------:R-:W2:Y:S01]  /*9d700*/  LDCU UR32, c[0x0][0x398] ;  /* 0x00007300ff2077ac */ /* 0x000ea20008000800 */
[C---:B-1----:R-:W-:Y:S01]  /*9d710*/  IMAD.WIDE R246, R0.reuse, 0x4, R242 ;  /* 0x0000000400f67825 */ /* 0x042fe200078e02f2 */
[----:B------:R-:W1:Y:S04]  /*9d720*/  LDCU UR30, c[0x0][0x398] ;  /* 0x00007300ff1e77ac */ /* 0x000e680008000800 */
[----:B------:R1:W-:Y:S01]  /*9d730*/  @P2 STG.E desc[UR12][R246.64], R229 ;  /* 0x000000e5f6002986 */ /* 0x0003e2000c10190c */
[----:B------:R-:W2:Y:S01]  /*9d740*/  LDCU UR28, c[0x0][0x398] ;  /* 0x00007300ff1c77ac */ /* 0x000ea20008000800 */
[----:B-1----:R-:W-:-:S02]  /*9d750*/  IMAD.WIDE R246, R0, 0x4, R240 ;  /* 0x0000000400f67825 */ /* 0x002fc400078e02f0 */
[----:B------:R-:W2:Y:S04]  /*9d760*/  LDL.LU R229, [R1+0x18] ;  /* 0x0000180001e57983 */ /* 0x000ea80000300800 */
[----:B------:R1:W-:Y:S04]  /*9d770*/  @P1 STG.E desc[UR12][R246.64], R249 ;  /* 0x000000f9f6001986 */ /* 0x0003e8000c10190c */
[----:B------:R-:W2:Y:S01]  /*9d780*/  LDL.LU R231, [R1+0x8] ;  /* 0x0000080001e77983 */ /* 0x000ea20000300800 */
[----:B-1----:R-:W-:-:S03]  /*9d790*/  IMAD.WIDE R246, R0, 0x4, R2 ;  /* 0x0000000400f67825 */ /* 0x002fc600078e0202 */
[----:B------:R-:W2:Y:S04]  /*9d7a0*/  LDL.LU R249, [R1+0x48] ;  /* 0x0000480001f97983 */ /* 0x000ea80000300800 */
[----:B------:R1:W-:Y:S04]  /*9d7b0*/  @P0 STG.E desc[UR12][R246.64], R237 ;  /* 0x000000edf6000986 */ /* 0x0003e8000c10190c */
[----:B-1----:R-:W2:Y:S01]  /*9d7c0*/  LDL.LU R247, [R1+0x58] ;  /* 0x0000580001f77983 */ /* 0x002ea20000300800 */
[----:B------:R-:W-:Y:S01]  /*9d7d0*/  ISETP.GE.AND P0, PT, R236, UR27, PT ;  /* 0x0000001bec007c0c */ /* 0x000fe2000bf06270 */
[----:B------:R-:W1:Y:S03]  /*9d7e0*/  LDCU UR27, c[0x0][0x39c] ;  /* 0x00007380ff1b77ac */ /* 0x000e660008000800 */
[----:B------:R-:W-:Y:S01]  /*9d7f0*/  ISETP.LT.AND P1, PT, R223, UR6, !P0 ;  /* 0x00000006df007c0c */ /* 0x000fe2000c721270 */
[----:B------:R-:W1:Y:S01]  /*9d800*/  LDCU UR6, c[0x0][0x398] ;  /* 0x00007300ff0677ac */ /* 0x000e620008000800 */
[----:B------:R-:W-:Y:S01]  /*9d810*/  IADD3 R0, PT, PT, R0, UR4, RZ ;  /* 0x0000000400007c10 */ /* 0x000fe2000fffe0ff */
[----:B------:R-:W1:Y:S04]  /*9d820*/  LDCU UR4, c[0x0][0x398] ;  /* 0x00007300ff0477ac */ /* 0x000e680008000800 */
[----:B------:R-:W-:-:S06]  /*9d830*/  IMAD.WIDE R236, R0, 0x4, R244 ;  /* 0x0000000400ec7825 */ /* 0x000fcc00078e02f4 */
[----:B--2---:R2:W-:Y:S01]  /*9d840*/  @P1 STG.E desc[UR12][R236.64], R247 ;  /* 0x000000f7ec001986 */ /* 0x0045e2000c10190c */
[----:B------:R-:W-:Y:S01]  /*9d850*/  ISETP.LT.AND P1, PT, R215, UR8, !P0 ;  /* 0x00000008d7007c0c */ /* 0x000fe2000c721270 */
[----:B------:R-:W3:Y:S02]  /*9d860*/  LDCU UR8, c[0x0][0x398] ;  /* 0x00007300ff0877ac */ /* 0x000ee40008000800 */
[----:B--2---:R-:W2:Y:S01]  /*9d870*/  LDL.LU R247, [R1+0x5c] ;  /* 0x00005c0001f77983 */ /* 0x004ea20000300800 */
[----:B------:R-:W-:-:S09]  /*9d880*/  IMAD.WIDE R236, R0, 0x4, R242 ;  /* 0x0000000400ec7825 */ /* 0x000fd200078e02f2 */
[----:B------:R3:W-:Y:S01]  /*9d890*/  @P1 STG.E desc[UR12][R236.64], R249 ;  /* 0x000000f9ec001986 */ /* 0x0007e2000c10190c */
[----:B-1----:R-:W-:Y:S01]  /*9d8a0*/  ISETP.LT.AND P1, PT, R207, UR4, !P0 ;  /* 0x00000004cf007c0c */ /* 0x002fe2000c721270 */
[----:B------:R-:W1:Y:S01]  /*9d8b0*/  LDCU UR4, c[0x0][0x3b8] ;  /* 0x00007700ff0477ac */ /* 0x000e620008000800 */
[----:B------:R-:W-:Y:S01]  /*9d8c0*/  ISETP.LT.AND P0, PT, R227, UR6, !P0 ;  /* 0x00000006e3007c0c */ /* 0x000fe2000c701270 */
[----:B------:R-:W1:Y:S01]  /*9d8d0*/  LDCU UR6, c[0x0][0x39c] ;  /* 0x00007380ff0677ac */ /* 0x000e620008000800 */
[----:B---3--:R-:W3:Y:S01]  /*9d8e0*/  LDL.LU R249, [R1+0x4c] ;  /* 0x00004c0001f97983 */ /* 0x008ee20000300800 */
[----:B------:R-:W-:-:S08]  /*9d8f0*/  IMAD.WIDE R236, R0, 0x4, R240 ;  /* 0x0000000400ec7825 */ /* 0x000fd000078e02f0 */
[----:B------:R1:W-:Y:S02]  /*9d900*/  @P1 STG.E desc[UR12][R236.64], R248 ;  /* 0x000000f8ec001986 */ /* 0x0003e4000c10190c */
[----:B-1----:R-:W-:-:S05]  /*9d910*/  IMAD.WIDE R236, R0, 0x4, R2 ;  /* 0x0000000400ec7825 */ /* 0x002fca00078e0202 */
[----:B------:R1:W-:Y:S04]  /*9d920*/  @P0 STG.E desc[UR12][R236.64], R230 ;  /* 0x000000e6ec000986 */ /* 0x0003e8000c10190c */
[----:B-1----:R-:W4:Y:S01]  /*9d930*/  LDL.LU R230, [R1+0x3c] ;  /* 0x00003c0001e67983 */ /* 0x002f220000300800 */
[----:B------:R-:W-:-:S05]  /*9d940*/  VIADD R236, R252, 0x5 ;  /* 0x00000005fcec7836 */ /* 0x000fca0000000000 */
[----:B------:R-:W-:Y:S01]  /*9d950*/  ISETP.GE.AND P0, PT, R236, UR6, PT ;  /* 0x00000006ec007c0c */ /* 0x000fe2000bf06270 */
[----:B------:R-:W1:Y:S03]  /*9d960*/  LDCU UR6, c[0x0][0x398] ;  /* 0x00007300ff0677ac */ /* 0x000e660008000800 */
[----:B------:R-:W-:Y:S01]  /*9d970*/  ISETP.LT.AND P1, PT, R223, UR8, !P0 ;  /* 0x00000008df007c0c */ /* 0x000fe2000c721270 */
[----:B------:R-:W1:Y:S01]  /*9d980*/  LDCU UR8, c[0x0][0x398] ;  /* 0x00007300ff0877ac */ /* 0x000e620008000800 */
[----:B------:R-:W-:Y:S01]  /*9d990*/  IADD3 R0, PT, PT, R0, UR4, RZ ;  /* 0x0000000400007c10 */ /* 0x000fe2000fffe0ff */
[----:B------:R-:W1:Y:S04]  /*9d9a0*/  LDCU UR4, c[0x0][0x398] ;  /* 0x00007300ff0477ac */ /* 0x000e680008000800 */
[----:B------:R-:W-:-:S06]  /*9d9b0*/  IMAD.WIDE R236, R0, 0x4, R244 ;  /* 0x0000000400ec7825 */ /* 0x000fcc00078e02f4 */
[----:B------:R1:W-:Y:S02]  /*9d9c0*/  @P1 STG.E desc[UR12][R236.64], R229 ;  /* 0x000000e5ec001986 */ /* 0x0003e4000c10190c */
[----:B-1----:R-:W-:Y:S01]  /*9d9d0*/  ISETP.LT.AND P1, PT, R215, UR6, !P0 ;  /* 0x00000006d7007c0c */ /* 0x002fe2000c721270 */
[----:B------:R-:W1:Y:S01]  /*9d9e0*/  LDCU UR6, c[0x0][0x398] ;  /* 0x00007300ff0677ac */ /* 0x000e620008000800 */
[----:B------:R-:W4:Y:S01]  /*9d9f0*/  LDL.LU R229, [R1+0x2c] ;  /* 0x00002c0001e57983 */ /* 0x000f220000300800 */
[----:B------:R-:W-:-:S03]  /*9da00*/  IMAD.WIDE R236, R0, 0x4, R242 ;  /* 0x0000000400ec7825 */ /* 0x000fc600078e02f2 */
[----:B------:R-:W4:Y:S07]  /*9da10*/  LDL.LU R248, [R1+0x1c] ;  /* 0x00001c0001f87983 */ /* 0x000f2e0000300800 */
[----:B------:R1:W-:Y:S01]  /*9da20*/  @P1 STG.E desc[UR12][R236.64], R231 ;  /* 0x000000e7ec001986 */ /* 0x0003e2000c10190c */
[----:B------:R-:W-:Y:S01]  /*9da30*/  ISETP.LT.AND P1, PT, R207, UR4, !P0 ;  /* 0x00000004cf007c0c */ /* 0x000fe2000c721270 */
[----:B------:R-:W1:Y:S02]  /*9da40*/  LDCU UR4, c[0x0][0x3b8] ;  /* 0x00007700ff0477ac */ /* 0x000e640008000800 */
[----:B-1----:R-:W-:Y:S01]  /*9da50*/  ISETP.LT.AND P0, PT, R227, UR6, !P0 ;  /* 0x00000006e3007c0c */ /* 0x002fe2000c701270 */
[----:B------:R-:W1:Y:S01]  /*9da60*/  LDCU UR6, c[0x0][0x39c] ;  /* 0x00007380ff0677ac */ /* 0x000e620008000800 */
[C---:B------:R-:W-:Y:S01]  /*9da70*/  IMAD.WIDE R236, R0.reuse, 0x4, R240 ;  /* 0x0000000400ec7825 */ /* 0x040fe200078e02f0 */
[----:B------:R-:W4:Y:S07]  /*9da80*/  LDL.LU R231, [R1+0xc] ;  /* 0x00000c0001e77983 */ /* 0x000f2e0000300800 */
[----:B------:R1:W-:Y:S02]  /*9da90*/  @P1 STG.E desc[UR12][R236.64], R250 ;  /* 0x000000faec001986 */ /* 0x0003e4000c10190c */
[----:B-1----:R-:W-:-:S05]  /*9daa0*/  IMAD.WIDE R236, R0, 0x4, R2 ;  /* 0x0000000400ec7825 */ /* 0x002fca00078e0202 */
[----:B------:R1:W-:Y:S02]  /*9dab0*/  @P0 STG.E desc[UR12][R236.64], R238 ;  /* 0x000000eeec000986 */ /* 0x0003e4000c10190c */
[----:B-1----:R-:W-:-:S05]  /*9dac0*/  VIADD R236, R252, 0x6 ;  /* 0x00000006fcec7836 */ /* 0x002fca0000000000 */
        /* <DEDUP_REMOVED lines=8> */
[----:B-1----:R-:W-:Y:S01]  /*9db50*/  ISETP.LT.AND P1, PT, R215, UR6, !P0 ;  /* 0x00000006d7007c0c */ /* 0x002fe2000c721270 */
[----:B------:R-:W1:Y:S01]  /*9db60*/  LDCU UR6, c[0x0][0x398] ;  /* 0x00007300ff0677ac */ /* 0x000e620008000800 */
[----:B--2---:R-:W-:-:S11]  /*9db70*/  IMAD.WIDE R236, R0, 0x4, R242 ;  /* 0x0000000400ec7825 */ /* 0x004fd600078e02f2 */
[----:B---3--:R2:W-:Y:S01]  /*9db80*/  @P1 STG.E desc[UR12][R236.64], R249 ;  /* 0x000000f9ec001986 */ /* 0x0085e2000c10190c */
[----:B------:R-:W-:Y:S01]  /*9db90*/  ISETP.LT.AND P1, PT, R207, UR4, !P0 ;  /* 0x00000004cf007c0c */ /* 0x000fe2000c721270 */
[----:B------:R-:W3:Y:S01]  /*9dba0*/  LDCU UR4, c[0x0][0x3b8] ;  /* 0x00007700ff0477ac */ /* 0x000ee20008000800 */
[----:B--2---:R-:W-:-:S11]  /*9dbb0*/  IMAD.WIDE R236, R0, 0x4, R240 ;  /* 0x0000000400ec7825 */ /* 0x004fd600078e02f0 */
[----:B----4-:R2:W-:Y:S04]  /*9dbc0*/  @P1 STG.E desc[UR12][R236.64], R230 ;  /* 0x000000e6ec001986 */ /* 0x0105e8000c10190c */
[----:B--2---:R-:W2:Y:S01]  /*9dbd0*/  LDL.LU R230, [R1+0xc0] ;  /* 0x0000c00001e67983 */ /* 0x004ea20000300800 */
[----:B-1----:R-:W-:Y:S01]  /*9dbe0*/  ISETP.LT.AND P0, PT, R227, UR6, !P0 ;  /* 0x00000006e3007c0c */ /* 0x002fe2000c701270 */
[----:B------:R-:W1:Y:S01]  /*9dbf0*/  LDCU UR6, c[0x0][0x39c] ;  /* 0x00007380ff0677ac */ /* 0x000e620008000800 */
[C---:B------:R-:W-:Y:S01]  /*9dc00*/  IMAD.WIDE R236, R0.reuse, 0x4, R2 ;  /* 0x0000000400ec7825 */ /* 0x040fe200078e0202 */
[----:B---3--:R-:W-:Y:S01]  /*9dc10*/  IADD3 R0, PT, PT, R0, UR4, RZ ;  /* 0x0000000400007c10 */ /* 0x008fe2000fffe0ff */
[----:B------:R-:W3:Y:S09]  /*9dc20*/  LDCU UR4, c[0x0][0x398] ;  /* 0x00007300ff0477ac */ /* 0x000ef20008000800 */
[----:B------:R4:W-:Y:S02]  /*9dc30*/  @P0 STG.E desc[UR12][R236.64], R229 ;  /* 0x000000e5ec000986 */ /* 0x0009e4000c10190c */
[----:B----4-:R-:W-:-:S02]  /*9dc40*/  VIADD R236, R252, 0x7 ;  /* 0x00000007fcec7836 */ /* 0x010fc40000000000 */
[----:B------:R-:W4:Y:S03]  /*9dc50*/  LDL.LU R229, [R1+0xe0] ;  /* 0x0000e00001e57983 */ /* 0x000f260000300800 */
[----:B-1----:R-:W-:Y:S01]  /*9dc60*/  ISETP.GE.AND P0, PT, R236, UR6, PT ;  /* 0x00000006ec007c0c */ /* 0x002fe2000bf06270 */
[----:B------:R-:W1:Y:S03]  /*9dc70*/  LDCU UR6, c[0x0][0x398] ;  /* 0x00007300ff0677ac */ /* 0x000e660008000800 */
[----:B------:R-:W-:Y:S01]  /*9dc80*/  ISETP.LT.AND P1, PT, R223, UR8, !P0 ;  /* 0x00000008df007c0c */ /* 0x000fe2000c721270 */
[C---:B------:R-:W-:Y:S01]  /*9dc90*/  IMAD.WIDE R236, R0.reuse, 0x4, R244 ;  /* 0x0000000400ec7825 */ /* 0x040fe200078e02f4 */
[----:B------:R-:W3:Y:S11]  /*9dca0*/  LDCU UR8, c[0x0][0x398] ;  /* 0x00007300ff0877ac */ /* 0x000ef60008000800 */
[----:B------:R3:W-:Y:S01]  /*9dcb0*/  @P1 STG.E desc[UR12][R236.64], R248 ;  /* 0x000000f8ec001986 */ /* 0x0007e2000c10190c */
[----:B-1----:R-:W-:Y:S01]  /*9dcc0*/  ISETP.LT.AND P1, PT, R215, UR6, !P0 ;  /* 0x00000006d7007c0c */ /* 0x002fe2000c721270 */
[----:B------:R-:W1:Y:S01]  /*9dcd0*/  LDCU UR6, c[0x0][0x398] ;  /* 0x00007300ff0677ac */ /* 0x000e620008000800 */
[----:B---3--:R-:W-:-:S11]  /*9dce0*/  IMAD.WIDE R236, R0, 0x4, R242 ;  /* 0x0000000400ec7825 */ /* 0x008fd600078e02f2 */
[----:B------:R3:W-:Y:S01]  /*9dcf0*/  @P1 STG.E desc[UR12][R236.64], R231 ;  /* 0x000000e7ec001986 */ /* 0x0007e2000c10190c */
[----:B------:R-:W-:Y:S01]  /*9dd00*/  ISETP.LT.AND P1, PT, R207, UR4, !P0 ;  /* 0x00000004cf007c0c */ /* 0x000fe2000c721270 */
[----:B------:R-:W3:Y:S01]  /*9dd10*/  LDCU UR4, c[0x0][0x3b8] ;  /* 0x00007700ff0477ac */ /* 0x000ee20008000800 */
[----:B-1----:R-:W-:Y:S01]  /*9dd20*/  ISETP.LT.AND P0, PT, R227, UR6, !P0 ;  /* 0x00000006e3007c0c */ /* 0x002fe2000c701270 */
[----:B------:R-:W1:Y:S01]  /*9dd30*/  LDCU UR6, c[0x0][0x39c] ;  /* 0x00007380ff0677ac */ /* 0x000e620008000800 */
[----:B---3--:R-:W-:-:S09]  /*9dd40*/  IMAD.WIDE R236, R0, 0x4, R240 ;  /* 0x0000000400ec7825 */ /* 0x008fd200078e02f0 */
[----:B------:R3:W-:Y:S02]  /*9dd50*/  @P1 STG.E desc[UR12][R236.64], R251 ;  /* 0x000000fbec001986 */ /* 0x0007e4000c10190c */
[----:B---3--:R-:W-:-:S05]  /*9dd60*/  IMAD.WIDE R236, R0, 0x4, R2 ;  /* 0x0000000400ec7825 */ /* 0x008fca00078e0202 */
[----:B------:R3:W-:Y:S02]  /*9dd70*/  @P0 STG.E desc[UR12][R236.64], R239 ;  /* 0x000000efec000986 */ /* 0x0007e4000c10190c */
[----:B---3--:R-:W-:-:S05]  /*9dd80*/  VIADD R236, R252, 0x8 ;  /* 0x00000008fcec7836 */ /* 0x008fca0000000000 */
[----:B-1----:R-:W-:Y:S01]  /*9dd90*/  ISETP.GE.AND P0, PT, R236, UR6, PT ;  /* 0x00000006ec007c0c */ /* 0x002fe2000bf06270 */
[----:B------:R-:W1:Y:S03]  /*9dda0*/  LDCU UR6, c[0x0][0x398] ;  /* 0x00007300ff0677ac */ /* 0x000e660008000800 */
[----:B------:R-:W-:Y:S01]  /*9ddb0*/  ISETP.LT.AND P1, PT, R223, UR8, !P0 ;  /* 0x00000008df007c0c */ /* 0x000fe2000c721270 */
[----:B------:R-:W3:Y:S01]  /*9ddc0*/  LDCU UR8, c[0x0][0x3b8] ;  /* 0x00007700ff0877ac */ /* 0x000ee20008000800 */
[----:B------:R-:W-:Y:S02]  /*9ddd0*/  IADD3 R0, PT, PT, R0, UR4, RZ ;  /* 0x0000000400007c10 */ /* 0x000fe4000fffe0ff */
[----:B------:R-:W-:Y:S01]  /*9dde0*/  ISETP.LT.AND P2, PT, R215, UR10, !P0 ;  /* 0x0000000ad7007c0c */ /* 0x000fe2000c741270 */
[----:B------:R-:W1:Y:S02]  /*9ddf0*/  LDCU UR10, c[0x0][0x398] ;  /* 0x00007300ff0a77ac */ /* 0x000e640008000800 */
[----:B------:R-:W-:Y:S01]  /*9de00*/  IMAD.WIDE R236, R0, 0x4, R244 ;  /* 0x0000000400ec7825 */ /* 0x000fe200078e02f4 */
[----:B------:R-:W-:Y:S01]  /*9de10*/  IADD3 R246, PT, PT, R252, 0xb, RZ ;  /* 0x0000000bfcf67810 */ /* 0x000fe20007ffe0ff */
[----:B------:R-:W1:Y:S04]  /*9de20*/  LDCU UR4, c[0x0][0x398] ;  /* 0x00007300ff0477ac */ /* 0x000e680008000800 */
[----:B--2---:R2:W-:Y:S04]  /*9de30*/  @P1 STG.E desc[UR12][R236.64], R230 ;  /* 0x000000e6ec001986 */ /* 0x0045e8000c10190c */
[----:B--2---:R-:W2:Y:S01]  /*9de40*/  LDL.LU R230, [R1+0xd0] ;  /* 0x0000d00001e67983 */ /* 0x004ea20000300800 */
[C---:B------:R-:W-:Y:S01]  /*9de50*/  IMAD.WIDE R236, R0.reuse, 0x4, R242 ;  /* 0x0000000400ec7825 */ /* 0x040fe200078e02f2 */
[----:B-1----:R-:W-:Y:S01]  /*9de60*/  ISETP.LT.AND P1, PT, R207, UR10, !P0 ;  /* 0x0000000acf007c0c */ /* 0x002fe2000c721270 */
[----:B------:R-:W1:Y:S03]  /*9de70*/  LDCU UR10, c[0x0][0x398] ;  /* 0x00007300ff0a77ac */ /* 0x000e660008000800 */
[----:B----4-:R4:W-:Y:S04]  /*9de80*/  @P2 STG.E desc[UR12][R236.64], R229 ;  /* 0x000000e5ec002986 */ /* 0x0109e8000c10190c */
[----:B----4-:R-:W4:Y:S04]  /*9de90*/  LDL.LU R229, [R1+0xb0] ;  /* 0x0000b00001e57983 */ /* 0x010f280000300800 */
[----:B------:R-:W3:Y:S01]  /*9dea0*/  LDL.LU R249, [R1+0x90] ;  /* 0x0000900001f97983 */ /* 0x000ee20000300800 */
[----:B------:R-:W-:-:S03]  /*9deb0*/  IMAD.WIDE R236, R0, 0x4, R240 ;  /* 0x0000000400ec7825 */ /* 0x000fc600078e02f0 */
[----:B------:R-:W3:Y:S04]  /*9dec0*/  LDL.LU R231, [R1+0x80] ;  /* 0x0000800001e77983 */ /* 0x000ee80000300800 */
[----:B--2---:R2:W-:Y:S04]  /*9ded0*/  @P1 STG.E desc[UR12][R236.64], R230 ;  /* 0x000000e6ec001986 */ /* 0x0045e8000c10190c */
[----:B--2---:R-:W2:Y:S01]  /*9dee0*/  LDL.LU R230, [R1+0x60] ;  /* 0x0000600001e67983 */ /* 0x004ea20000300800 */
[----:B------:R-:W-:Y:S01]  /*9def0*/  VIADD R236, R252, 0x9 ;  /* 0x00000009fcec7836 */ /* 0x000fe20000000000 */
[----:B------:R-:W-:Y:S01]  /*9df00*/  ISETP.LT.AND P2, PT, R227, UR44, !P0 ;  /* 0x0000002ce3007c0c */ /* 0x000fe2000c741270 */
[C---:B------:R-:W-:Y:S01]  /*9df10*/  IMAD.WIDE R238, R0.reuse, 0x4, R2 ;  /* 0x0000000400ee7825 */ /* 0x040fe200078e0202 */
[----:B------:R-:W-:Y:S01]  /*9df20*/  IADD3 R237, PT, PT, R0, UR37, RZ ;  /* 0x0000002500ed7c10 */ /* 0x000fe2000fffe0ff */
[----:B------:R-:W2:Y:S01]  /*9df30*/  LDL.LU R248, [R1+0x70] ;  /* 0x0000700001f87983 */ /* 0x000ea20000300800 */
[----:B------:R-:W-:Y:S01]  /*9df40*/  ISETP.GE.AND P5, PT, R236, UR22, PT ;  /* 0x00000016ec007c0c */ /* 0x000fe2000bfa6270 */
[----:B------:R-:W1:Y:S03]  /*9df50*/  LDCU UR44, c[0x0][0x398] ;  /* 0x00007300ff2c77ac */ /* 0x000e660008000800 */
[----:B------:R-:W-:-:S05]  /*9df60*/  ISETP.LT.AND P4, PT, R223, UR68, !P5 ;  /* 0x00000044df007c0c */ /* 0x000fca000ef81270 */
[----:B----4-:R4:W-:Y:S01]  /*9df70*/  @P2 STG.E desc[UR12][R238.64], R229 ;  /* 0x000000e5ee002986 */ /* 0x0109e2000c10190c */
[----:B------:R-:W-:Y:S01]  /*9df80*/  ISETP.LT.AND P1, PT, R215, UR45, !P5 ;  /* 0x0000002dd7007c0c */ /* 0x000fe2000ef21270 */
[----:B------:R-:W-:Y:S01]  /*9df90*/  VIADD R236, R252, 0xa ;  /* 0x0000000afcec7836 */ /* 0x000fe20000000000 */
[----:B------:R-:W-:Y:S01]  /*9dfa0*/  ISETP.LT.AND P6, PT, R207, UR64, !P5 ;  /* 0x00000040cf007c0c */ /* 0x000fe2000efc1270 */
[----:B------:R-:W1:Y:S01]  /*9dfb0*/  LDCU UR37, c[0x0][0x398] ;  /* 0x00007300ff2577ac */ /* 0x000e620008000800 */
[----:B------:R-:W1:Y:S01]  /*9dfc0*/  LDCU UR22, c[0x0][0x398] ;  /* 0x00007300ff1677ac */ /* 0x000e620008000800 */
[----:B----4-:R-:W-:Y:S01]  /*9dfd0*/  IMAD.WIDE R238, R237, 0x4, R244 ;  /* 0x00000004edee7825 */ /* 0x010fe200078e02f4 */
[----:B------:R-:W4:Y:S01]  /*9dfe0*/  LDL.LU R229, [R1+0xc4] ;  /* 0x0000c40001e57983 */ /* 0x000f220000300800 */
[----:B------:R-:W-:Y:S01]  /*9dff0*/  ISETP.GE.AND P0, PT, R236, UR27, PT ;  /* 0x0000001bec007c0c */ /* 0x000fe2000bf06270 */
[----:B------:R-:W1:Y:S02]  /*9e000*/  LDCU UR45, c[0x0][0x39c] ;  /* 0x00007380ff2d77ac */ /* 0x000e640008000800 */
[----:B---3--:R3:W-:Y:S01]  /*9e010*/  @P4 STG.E desc[UR12][R238.64], R249 ;  /* 0x000000f9ee004986 */ /* 0x0087e2000c10190c */
[----:B------:R-:W1:Y:S03]  /*9e020*/  LDCU UR64, c[0x0][0x398] ;  /* 0x00007300ff4077ac */ /* 0x000e660008000800 */
[----:B------:R-:W4:Y:S01]  /*9e030*/  LDL.LU R251, [R1+0xe4] ;  /* 0x0000e40001fb7983 */ /* 0x000f220000300800 */
[----:B------:R-:W-:Y:S01]  /*9e040*/  ISETP.LT.AND P5, PT, R227, UR72, !P5 ;  /* 0x00000048e3007c0c */ /* 0x000fe2000efa1270 */
[----:B------:R-:W1:Y:S01]  /*9e050*/  LDCU UR68, c[0x0][0x3b8] ;  /* 0x00007700ff4477ac */ /* 0x000e620008000800 */
[C---:B------:R-:W-:Y:S01]  /*9e060*/  IADD3 R236, PT, PT, R237.reuse, UR8, RZ ;  /* 0x00000008edec7c10 */ /* 0x040fe2000fffe0ff */
[----:B------:R-:W1:Y:S01]  /*9e070*/  LDCU UR27, c[0x0][0x398] ;  /* 0x00007300ff1b77ac */ /* 0x000e620008000800 */
[----:B---3--:R-:W-:Y:S01]  /*9e080*/  IMAD.WIDE R238, R237, 0x4, R242 ;  /* 0x00000004edee7825 */ /* 0x008fe200078e02f2 */
[----:B------:R-:W-:Y:S01]  /*9e090*/  ISETP.LT.AND P3, PT, R223, UR65, !P0 ;  /* 0x00000041df007c0c */ /* 0x000fe2000c761270 */
[----:B------:R-:W3:Y:S03]  /*9e0a0*/  LDCU UR72, c[0x0][0x398] ;  /* 0x00007300ff4877ac */ /* 0x000ee60008000800 */
[----:B------:R1:W-:Y:S01]  /*9e0b0*/  @P1 STG.E desc[UR12][R238.64], R231 ;  /* 0x000000e7ee001986 */ /* 0x0003e2000c10190c */
[----:B------:R-:W-:-:S02]  /*9e0c0*/  ISETP.LT.AND P2, PT, R215, UR38, !P0 ;  /* 0x00000026d7007c0c */ /* 0x000fc4000c741270 */
[----:B------:R-:W-:Y:S01]  /*9e0d0*/  ISETP.LT.AND P4, PT, R207, UR61, !P0 ;  /* 0x0000003dcf007c0c */ /* 0x000fe2000c781270 */
[----:B------:R-:W-:Y:S01]  /*9e0e0*/  VIADD R0, R236, UR34 ;  /* 0x00000022ec007c36 */ /* 0x000fe20008000000 */
[----:B------:R-:W2:Y:S01]  /*9e0f0*/  LDCU UR8, c[0x0][0x398] ;  /* 0x00007300ff0877ac */ /* 0x000ea20008000800 */
[----:B------:R-:W2:Y:S01]  /*9e100*/  LDCU UR65, c[0x0][0x3b8] ;  /* 0x00007700ff4177ac */ /* 0x000ea20008000800 */
[----:B-1----:R-:W3:Y:S01]  /*9e110*/  LDL.LU R231, [R1+0xd4] ;  /* 0x0000d40001e77983 */ /* 0x002ee20000300800 */
[----:B------:R-:W-:Y:S01]  /*9e120*/  IMAD.WIDE R238, R237, 0x4, R240 ;  /* 0x00000004edee7825 */ /* 0x000fe200078e02f0 */
[----:B------:R-:W-:Y:S01]  /*9e130*/  ISETP.GE.AND P1, PT, R246, UR24, PT ;  /* 0x00000018f6007c0c */ /* 0x000fe2000bf26270 */
[----:B------:R-:W1:Y:S01]  /*9e140*/  LDCU UR38, c[0x0][0x39c] ;  /* 0x00007380ff2677ac */ /* 0x000e620008000800 */
[----:B------:R-:W3:Y:S01]  /*9e150*/  LDL.LU R250, [R1+0xb4] ;  /* 0x0000b40001fa7983 */ /* 0x000ee20000300800 */
[----:B------:R-:W-:Y:S01]  /*9e160*/  ISETP.LT.AND P0, PT, R227, UR69, !P0 ;  /* 0x00000045e3007c0c */ /* 0x000fe2000c701270 */
[----:B------:R-:W1:Y:S01]  /*9e170*/  LDCU UR61, c[0x0][0x398] ;  /* 0x00007300ff3d77ac */ /* 0x000e620008000800 */
[----:B------:R-:W1:Y:S01]  /*9e180*/  LDCU UR34, c[0x0][0x398] ;  /* 0x00007300ff2277ac */ /* 0x000e620008000800 */
[----:B--2---:R2:W-:Y:S01]  /*9e190*/  @P6 STG.E desc[UR12][R238.64], R230 ;  /* 0x000000e6ee006986 */ /* 0x0045e2000c10190c */
[C---:B------:R-:W-:Y:S01]  /*9e1a0*/  IMAD.WIDE R246, R236.reuse, 0x4, R244 ;  /* 0x00000004ecf67825 */ /* 0x040fe200078e02f4 */
[----:B------:R-:W1:Y:S01]  /*9e1b0*/  LDCU UR69, c[0x0][0x398] ;  /* 0x00007300ff4577ac */ /* 0x000e620008000800 */
[----:B------:R-:W1:Y:S01]  /*9e1c0*/  LDCU UR24, c[0x0][0x398] ;  /* 0x00007300ff1877ac */ /* 0x000e620008000800 */
[----:B--2---:R-:W2:Y:S01]  /*9e1d0*/  LDL.LU R230, [R1+0x94] ;  /* 0x0000940001e67983 */ /* 0x004ea20000300800 */
[----:B------:R-:W-:Y:S01]  /*9e1e0*/  IMAD.WIDE R238, R237, 0x4, R2 ;  /* 0x00000004edee7825 */ /* 0x000fe200078e0202 */
[----:B------:R-:W-:Y:S01]  /*9e1f0*/  ISETP.LT.AND P6, PT, R223, UR62, !P1 ;  /* 0x0000003edf007c0c */ /* 0x000fe2000cfc1270 */
[----:B------:R-:W1:Y:S01]  /*9e200*/  LDCU UR62, c[0x0][0x3b8] ;  /* 0x00007700ff3e77ac */ /* 0x000e620008000800 */
[----:B------:R-:W2:Y:S04]  /*9e210*/  LDL.LU R249, [R1+0x84] ;  /* 0x0000840001f97983 */ /* 0x000ea80000300800 */
[----:B------:R1:W-:Y:S02]  /*9e220*/  @P5 STG.E desc[UR12][R238.64], R248 ;  /* 0x000000f8ee005986 */ /* 0x0003e4000c10190c */
[----:B-1----:R-:W-:-:S02]  /*9e230*/  IMAD.WIDE R238, R236, 0x4, R242 ;  /* 0x00000004ecee7825 */ /* 0x002fc400078e02f2 */
[----:B----4-:R1:W-:Y:S04]  /*9e240*/  @P3 STG.E desc[UR12][R246.64], R229 ;  /* 0x000000e5f6003986 */ /* 0x0103e8000c10190c */
[----:B------:R4:W-:Y:S04]  /*9e250*/  @P2 STG.E desc[UR12][R238.64], R251 ;  /* 0x000000fbee002986 */ /* 0x0009e8000c10190c */
[----:B-1----:R-:W2:Y:S01]  /*9e260*/  LDL.LU R229, [R1+0x64] ;  /* 0x0000640001e57983 */ /* 0x002ea20000300800 */
[----:B------:R-:W-:-:S03]  /*9e270*/  IMAD.WIDE R246, R236, 0x4, R240 ;  /* 0x00000004ecf67825 */ /* 0x000fc600078e02f0 */
[----:B----4-:R-:W4:Y:S01]  /*9e280*/  LDL.LU R251, [R1+0x74] ;  /* 0x0000740001fb7983 */ /* 0x010f220000300800 */
[----:B------:R-:W-:-:S03]  /*9e290*/  IMAD.WIDE R238, R236, 0x4, R2 ;  /* 0x00000004ecee7825 */ /* 0x000fc600078e0202 */
[----:B---3--:R1:W-:Y:S04]  /*9e2a0*/  @P4 STG.E desc[UR12][R246.64], R231 ;  /* 0x000000e7f6004986 */ /* 0x0083e8000c10190c */
[----:B------:R3:W-:Y:S04]  /*9e2b0*/  @P0 STG.E desc[UR12][R238.64], R250 ;  /* 0x000000faee000986 */ /* 0x0007e8000c10190c */
[----:B-1----:R-:W4:Y:S01]  /*9e2c0*/  LDL.LU R231, [R1+0xc8] ;  /* 0x0000c80001e77983 */ /* 0x002f220000300800 */
[----:B------:R-:W-:-:S03]  /*9e2d0*/  IMAD.WIDE R246, R0, 0x4, R244 ;  /* 0x0000000400f67825 */ /* 0x000fc600078e02f4 */
[----:B---3--:R-:W3:Y:S04]  /*9e2e0*/  LDL.LU R250, [R1+0xe8] ;  /* 0x0000e80001fa7983 */ /* 0x008ee80000300800 */
[----:B--2---:R1:W-:Y:S04]  /*9e2f0*/  @P6 STG.E desc[UR12][R246.64], R230 ;  /* 0x000000e6f6006986 */ /* 0x0043e8000c10190c */
[----:B-1----:R-:W2:Y:S01]  /*9e300*/  LDL.LU R230, [R1+0xd8] ;  /* 0x0000d80001e67983 */ /* 0x002ea20000300800 */
[----:B------:R-:W-:Y:S02]  /*9e310*/  IADD3 R248, PT, PT, R252, 0xc, RZ ;  /* 0x0000000cfcf87810 */ /* 0x000fe40007ffe0ff */
[----:B------:R-:W-:-:S02]  /*9e320*/  ISETP.LT.AND P5, PT, R215, UR42, !P1 ;  /* 0x0000002ad7007c0c */ /* 0x000fc4000cfa1270 */
[----:B------:R-:W-:Y:S01]  /*9e330*/  ISETP.LT.AND P3, PT, R207, UR58, !P1 ;  /* 0x0000003acf007c0c */ /* 0x000fe2000cf61270 */
[----:B------:R-:W-:Y:S01]  /*9e340*/  IMAD.WIDE R238, R0, 0x4, R242 ;  /* 0x0000000400ee7825 */ /* 0x000fe200078e02f2 */
[----:B------:R-:W-:Y:S01]  /*9e350*/  ISETP.GE.AND P2, PT, R248, UR26, PT ;  /* 0x0000001af8007c0c */ /* 0x000fe2000bf46270 */
[----:B------:R-:W1:Y:S01]  /*9e360*/  LDCU UR42, c[0x0][0x39c] ;  /* 0x00007380ff2a77ac */ /* 0x000e620008000800 */
[----:B------:R-:W-:Y:S02]  /*9e370*/  ISETP.LT.AND P1, PT, R227, UR66, !P1 ;  /* 0x00000042e3007c0c */ /* 0x000fe4000cf21270 */
[----:B------:R-:W-:Y:S01]  /*9e380*/  ISETP.LT.AND P4, PT, R223, UR59, !P2 ;  /* 0x0000003bdf007c0c */ /* 0x000fe2000d781270 */
[C---:B------:R-:W-:Y:S01]  /*9e390*/  IMAD.WIDE R246, R0.reuse, 0x4, R240 ;  /* 0x0000000400f67825 */ /* 0x040fe200078e02f0 */
[----:B------:R-:W-:Y:S01]  /*9e3a0*/  ISETP.LT.AND P0, PT, R215, UR35, !P2 ;  /* 0x00000023d7007c0c */ /* 0x000fe2000d701270 */
[----:B------:R-:W1:Y:S02]  /*9e3b0*/  LDCU UR58, c[0x0][0x398] ;  /* 0x00007300ff3a77ac */ /* 0x000e640008000800 */
[----:B------:R-:W-:Y:S01]  /*9e3c0*/  VIADD R237, R0, UR18 ;  /* 0x0000001200ed7c36 */ /* 0x000fe20008000000 */
[----:B------:R-:W-:Y:S01]  /*9e3d0*/  ISETP.LT.AND P6, PT, R207, UR55, !P2 ;  /* 0x00000037cf007c0c */ /* 0x000fe2000d7c1270 */
[----:B------:R1:W-:Y:S01]  /*9e3e0*/  @P5 STG.E desc[UR12][R238.64], R249 ;  /* 0x000000f9ee005986 */ /* 0x0003e2000c10190c */
[----:B------:R-:W-:Y:S01]  /*9e3f0*/  IADD3 R248, PT, PT, R252, 0xd, RZ ;  /* 0x0000000dfcf87810 */ /* 0x000fe20007ffe0ff */
[----:B------:R-:W-:Y:S01]  /*9e400*/  VIADD R236, R237, UR77 ;  /* 0x0000004dedec7c36 */ /* 0x000fe20008000000 */
[----:B------:R-:W-:Y:S01]  /*9e410*/  ISETP.LT.AND P2, PT, R227, UR63, !P2 ;  /* 0x0000003fe3007c0c */ /* 0x000fe2000d741270 */
[----:B------:R-:W2:Y:S01]  /*9e420*/  LDCU UR66, c[0x0][0x398] ;  /* 0x00007300ff4277ac */ /* 0x000ea20008000800 */
[----:B------:R4:W-:Y:S01]  /*9e430*/  @P3 STG.E desc[UR12][R246.64], R229 ;  /* 0x000000e5f6003986 */ /* 0x0009e2000c10190c */
[----:B------:R-:W2:Y:S03]  /*9e440*/  LDCU UR18, c[0x0][0x398] ;  /* 0x00007300ff1277ac */ /* 0x000ea60008000800 */
[----:B-1----:R-:W2:Y:S01]  /*9e450*/  LDL.LU R249, [R1+0xb8] ;  /* 0x0000b80001f97983 */ /* 0x002ea20000300800 */
[----:B------:R-:W-:Y:S01]  /*9e460*/  IMAD.WIDE R238, R0, 0x4, R2 ;  /* 0x0000000400ee7825 */ /* 0x000fe200078e0202 */
[----:B------:R-:W-:Y:S01]  /*9e470*/  ISETP.GE.AND P5, PT, R248, UR76, PT ;  /* 0x0000004cf8007c0c */ /* 0x000fe2000bfa6270 */
[----:B------:R-:W1:Y:S01]  /*9e480*/  LDCU UR35, c[0x0][0x39c] ;  /* 0x00007380ff2377ac */ /* 0x000e620008000800 */
[----:B----4-:R-:W4:Y:S01]  /*9e490*/  LDL.LU R229, [R1+0x98] ;  /* 0x0000980001e57983 */ /* 0x010f220000300800 */
[C---:B------:R-:W-:Y:S01]  /*9e4a0*/  IMAD.WIDE R246, R237.reuse, 0x4, R244 ;  /* 0x00000004edf67825 */ /* 0x040fe200078e02f4 */
[----:B------:R-:W1:Y:S02]  /*9e4b0*/  LDCU UR26, c[0x0][0x398] ;  /* 0x00007300ff1a77ac */ /* 0x000e640008000800 */
[----:B------:R1:W-:Y:S01]  /*9e4c0*/  @P1 STG.E desc[UR12][R238.64], R251 ;  /* 0x000000fbee001986 */ /* 0x0003e2000c10190c */
[----:B------:R-:W-:Y:S01]  /*9e4d0*/  IADD3 R248, PT, PT, R252, 0xe, RZ ;  /* 0x0000000efcf87810 */ /* 0x000fe20007ffe0ff */
[----:B------:R-:W-:Y:S01]  /*9e4e0*/  VIADD R0, R236, UR60 ;  /* 0x0000003cec007c36 */ /* 0x000fe20008000000 */
[----:B------:R-:W2:Y:S01]  /*9e4f0*/  LDCU UR55, c[0x0][0x398] ;  /* 0x00007300ff3777ac */ /* 0x000ea20008000800 */
[----:B------:R-:W2:Y:S01]  /*9e500*/  LDCU UR59, c[0x0][0x3b8] ;  /* 0x00007700ff3b77ac */ /* 0x000ea20008000800 */
[----:B------:R-:W2:Y:S01]  /*9e510*/  LDCU UR63, c[0x0][0x398] ;  /* 0x00007300ff3f77ac */ /* 0x000ea20008000800 */
[----:B-1----:R-:W4:Y:S01]  /*9e520*/  LDL.LU R251, [R1+0x88] ;  /* 0x0000880001fb7983 */ /* 0x002f220000300800 */
[----:B------:R-:W-:Y:S01]  /*9e530*/  IMAD.WIDE R238, R237, 0x4, R242 ;  /* 0x00000004edee7825 */ /* 0x000fe200078e02f2 */
[----:B------:R-:W-:Y:S01]  /*9e540*/  ISETP.LT.AND P3, PT, R223, UR14, !P5 ;  /* 0x0000000edf007c0c */ /* 0x000fe2000ef61270 */
[----:B------:R-:W1:Y:S01]  /*9e550*/  LDCU UR77, c[0x0][0x398] ;  /* 0x00007300ff4d77ac */ /* 0x000e620008000800 */
[----:B------:R1:W-:Y:S01]  /*9e560*/  @P4 STG.E desc[UR12][R246.64], R231 ;  /* 0x000000e7f6004986 */ /* 0x0003e2000c10190c */
[----:B------:R-:W-:Y:S01]  /*9e570*/  ISETP.LT.AND P1, PT, R215, UR56, !P5 ;  /* 0x00000038d7007c0c */ /* 0x000fe2000ef21270 */
[----:B------:R-:W2:Y:S02]  /*9e580*/  LDCU UR56, c[0x0][0x39c] ;  /* 0x00007380ff3877ac */ /* 0x000ea40008000800 */
[----:B---3--:R3:W-:Y:S01]  /*9e590*/  @P0 STG.E desc[UR12][R238.64], R250 ;  /* 0x000000faee000986 */ /* 0x0087e2000c10190c */
[----:B------:R-:W2:Y:S01]  /*9e5a0*/  LDCU UR76, c[0x0][0x398] ;  /* 0x00007300ff4c77ac */ /* 0x000ea20008000800 */
[----:B------:R-:W2:Y:S02]  /*9e5b0*/  LDCU UR14, c[0x0][0x3b8] ;  /* 0x00007700ff0e77ac */ /* 0x000ea40008000800 */
[----:B-1----:R-:W4:Y:S01]  /*9e5c0*/  LDL.LU R231, [R1+0x68] ;  /* 0x0000680001e77983 */ /* 0x002f220000300800 */
[----:B------:R-:W-:Y:S01]  /*9e5d0*/  IMAD.WIDE R246, R237, 0x4, R240 ;  /* 0x00000004edf67825 */ /* 0x000fe200078e02f0 */
[----:B------:R-:W1:Y:S02]  /*9e5e0*/  LDCU UR60, c[0x0][0x398] ;  /* 0x00007300ff3c77ac */ /* 0x000e640008000800 */
[----:B---3--:R-:W3:Y:S04]  /*9e5f0*/  LDL.LU R250, [R1+0x78] ;  /* 0x0000780001fa7983 */ /* 0x008ee80000300800 */
[----:B--2---:R2:W-:Y:S04]  /*9e600*/  @P6 STG.E desc[UR12][R246.64], R230 ;  /* 0x000000e6f6006986 */ /* 0x0045e8000c10190c */
[----:B--2---:R-:W2:Y:S01]  /*9e610*/  LDL.LU R230, [R1+0xcc] ;  /* 0x0000cc0001e67983 */ /* 0x004ea20000300800 */
[----:B------:R-:W-:Y:S01]  /*9e620*/  ISETP.LT.AND P4, PT, R207, UR39, !P5 ;  /* 0x00000027cf007c0c */ /* 0x000fe2000ef81270 */
[----:B------:R-:W-:Y:S01]  /*9e630*/  IMAD.WIDE R238, R237, 0x4, R2 ;  /* 0x00000004edee7825 */ /* 0x000fe200078e0202 */
[----:B------:R-:W-:Y:S01]  /*9e640*/  ISETP.GE.AND P0, PT, R248, UR25, PT ;  /* 0x00000019f8007c0c */ /* 0x000fe2000bf06270 */
[----:B------:R-:W1:Y:S02]  /*9e650*/  LDCU UR39, c[0x0][0x398] ;  /* 0x00007300ff2777ac */ /* 0x000e640008000800 */
[----:B------:R-:W-:Y:S01]  /*9e660*/  IMAD.WIDE R246, R236, 0x4, R244 ;  /* 0x00000004ecf67825 */ /* 0x000fe200078e02f4 */
[----:B------:R-:W-:Y:S01]  /*9e670*/  ISETP.LT.AND P5, PT, R227, UR52, !P5 ;  /* 0x00000034e3007c0c */ /* 0x000fe2000efa1270 */
[----:B------:R-:W1:Y:S01]  /*9e680*/  LDCU UR52, c[0x0][0x398] ;  /* 0x00007300ff3477ac */ /* 0x000e620008000800 */
[----:B------:R-:W-:Y:S01]  /*9e690*/  ISETP.LT.AND P6, PT, R223, UR4, !P0 ;  /* 0x00000004df007c0c */ /* 0x000fe2000c7c1270 */
[----:B------:R1:W-:Y:S01]  /*9e6a0*/  @P2 STG.E desc[UR12][R238.64], R249 ;  /* 0x000000f9ee002986 */ /* 0x0003e2000c10190c */
[----:B------:R-:W-:Y:S01]  /*9e6b0*/  IADD3 R248, PT, PT, R252, 0xf, RZ ;  /* 0x0000000ffcf87810 */ /* 0x000fe20007ffe0ff */
[----:B------:R-:W-:Y:S01]  /*9e6c0*/  VIADD R237, R0, UR57 ;  /* 0x0000003900ed7c36 */ /* 0x000fe20008000000 */
[----:B------:R-:W2:Y:S01]  /*9e6d0*/  LDCU UR25, c[0x0][0x398] ;  /* 0x00007300ff1977ac */ /* 0x000ea20008000800 */
[----:B----4-:R4:W-:Y:S01]  /*9e6e0*/  @P3 STG.E desc[UR12][R246.64], R229 ;  /* 0x000000e5f6003986 */ /* 0x0109e2000c10190c */
[----:B------:R-:W2:Y:S01]  /*9e6f0*/  LDCU UR4, c[0x0][0x3b8] ;  /* 0x00007700ff0477ac */ /* 0x000ea20008000800 */
[C---:B-1----:R-:W-:Y:S01]  /*9e700*/  IMAD.WIDE R238, R236.reuse, 0x4, R242 ;  /* 0x00000004ecee7825 */ /* 0x042fe200078e02f2 */
[----:B------:R-:W-:Y:S01]  /*9e710*/  ISETP.LT.AND P2, PT, R215, UR53, !P0 ;  /* 0x00000035d7007c0c */ /* 0x000fe2000c741270 */
[----:B------:R-:W1:Y:S01]  /*9e720*/  LDCU UR53, c[0x0][0x39c] ;  /* 0x00007380ff3577ac */ /* 0x000e620008000800 */
[----:B------:R-:W1:Y:S01]  /*9e730*/  LDCU UR57, c[0x0][0x398] ;  /* 0x00007300ff3977ac */ /* 0x000e620008000800 */
[----:B----4-:R-:W4:Y:S01]  /*9e740*/  LDL.LU R229, [R1+0xec] ;  /* 0x0000ec0001e57983 */ /* 0x010f220000300800 */
[----:B------:R-:W-:-:S03]  /*9e750*/  IMAD.WIDE R246, R236, 0x4, R240 ;  /* 0x00000004ecf67825 */ /* 0x000fc600078e02f0 */
[----:B------:R-:W4:Y:S04]  /*9e760*/  LDL.LU R249, [R1+0xdc] ;  /* 0x0000dc0001f97983 */ /* 0x000f280000300800 */
[----:B------:R1:W-:Y:S02]  /*9e770*/  @P1 STG.E desc[UR12][R238.64], R251 ;  /* 0x000000fbee001986 */ /* 0x0003e4000c10190c */
[----:B-1----:R-:W-:Y:S02]  /*9e780*/  IMAD.WIDE R238, R236, 0x4, R2 ;  /* 0x00000004ecee7825 */ /* 0x002fe400078e0202 */
[----:B------:R1:W-:Y:S04]  /*9e790*/  @P4 STG.E desc[UR12][R246.64], R231 ;  /* 0x000000e7f6004986 */ /* 0x0003e8000c10190c */
[----:B------:R-:W4:Y:S04]  /*9e7a0*/  LDL.LU R251, [R1+0xbc] ;  /* 0x0000bc0001fb7983 */ /* 0x000f280000300800 */
[----:B---3--:R-:W-:Y:S01]  /*9e7b0*/  @P5 STG.E desc[UR12][R238.64], R250 ;  /* 0x000000faee005986 */ /* 0x008fe2000c10190c */
[----:B-1----:R-:W-:-:S03]  /*9e7c0*/  IMAD.WIDE R246, R0, 0x4, R244 ;  /* 0x0000000400f67825 */ /* 0x002fc600078e02f4 */
[----:B------:R-:W3:Y:S04]  /*9e7d0*/  LDL.LU R231, [R1+0x9c] ;  /* 0x00009c0001e77983 */ /* 0x000ee80000300800 */
[----:B--2---:R1:W-:Y:S04]  /*9e7e0*/  @P6 STG.E desc[UR12][R246.64], R230 ;  /* 0x000000e6f6006986 */ /* 0x0043e8000c10190c */
[----:B-1----:R-:W2:Y:S01]  /*9e7f0*/  LDL.LU R230, [R1+0x8c] ;  /* 0x00008c0001e67983 */ /* 0x002ea20000300800 */
[----:B------:R-:W-:Y:S02]  /*9e800*/  ISETP.LT.AND P3, PT, R207, UR32, !P0 ;  /* 0x00000020cf007c0c */ /* 0x000fe4000c761270 */
[----:B------:R-:W-:Y:S01]  /*9e810*/  ISETP.GE.AND P1, PT, R248, UR20, PT ;  /* 0x00000014f8007c0c */ /* 0x000fe2000bf26270 */
[C---:B------:R-:W-:Y:S01]  /*9e820*/  IMAD.WIDE R238, R0.reuse, 0x4, R242 ;  /* 0x0000000400ee7825 */ /* 0x040fe200078e02f2 */
[----:B------:R-:W-:Y:S01]  /*9e830*/  ISETP.LT.AND P0, PT, R227, UR49, !P0 ;  /* 0x00000031e3007c0c */ /* 0x000fe2000c701270 */
[----:B------:R-:W2:Y:S01]  /*9e840*/  LDL.LU R250, [R1+0x6c] ;  /* 0x00006c0001fa7983 */ /* 0x000ea20000300800 */
[----:B------:R-:W-:Y:S01]  /*9e850*/  ISETP.LT.AND P4, PT, R223, UR16, !P1 ;  /* 0x00000010df007c0c */ /* 0x000fe2000cf81270 */
[----:B------:R-:W-:Y:S01]  /*9e860*/  IMAD.WIDE R246, R0, 0x4, R240 ;  /* 0x0000000400f67825 */ /* 0x000fe200078e02f0 */
[----:B------:R-:W-:Y:S01]  /*9e870*/  ISETP.LT.AND P5, PT, R215, UR50, !P1 ;  /* 0x00000032d7007c0c */ /* 0x000fe2000cfa1270 */
[----:B------:R-:W1:Y:S01]  /*9e880*/  LDCU UR32, c[0x0][0x398] ;  /* 0x00007300ff2077ac */ /* 0x000e620008000800 */
[----:B------:R-:W-:-:S02]  /*9e890*/  IADD3 R248, PT, PT, R252, 0x10, RZ ;  /* 0x00000010fcf87810 */ /* 0x000fc40007ffe0ff */
[----:B------:R-:W-:Y:S01]  /*9e8a0*/  ISETP.LT.AND P6, PT, R207, UR36, !P1 ;  /* 0x00000024cf007c0c */ /* 0x000fe2000cfc1270 */
[----:B------:R-:W-:Y:S01]  /*9e8b0*/  VIADD R236, R237, UR54 ;  /* 0x00000036edec7c36 */ /* 0x000fe20008000000 */
[----:B------:R-:W1:Y:S01]  /*9e8c0*/  LDCU UR20, c[0x0][0x398] ;  /* 0x00007300ff1477ac */ /* 0x000e620008000800 */
[----:B----4-:R4:W-:Y:S01]  /*9e8d0*/  @P2 STG.E desc[UR12][R238.64], R229 ;  /* 0x000000e5ee002986 */ /* 0x0109e2000c10190c */
[----:B------:R-:W-:Y:S01]  /*9e8e0*/  ISETP.GE.AND P2, PT, R248, UR31, PT ;  /* 0x0000001ff8007c0c */ /* 0x000fe2000bf46270 */
[----:B------:R-:W1:Y:S02]  /*9e8f0*/  LDCU UR50, c[0x0][0x39c] ;  /* 0x00007380ff3277ac */ /* 0x000e640008000800 */
[----:B------:R4:W-:Y:S01]  /*9e900*/  @P3 STG.E desc[UR12][R246.64], R249 ;  /* 0x000000f9f6003986 */ /* 0x0009e2000c10190c */
[----:B------:R-:W-:Y:S01]  /*9e910*/  IADD3 R248, PT, PT, R252, 0x11, RZ ;  /* 0x00000011fcf87810 */ /* 0x000fe20007ffe0ff */
[----:B------:R-:W1:Y:S01]  /*9e920*/  LDCU UR49, c[0x0][0x398] ;  /* 0x00007300ff3177ac */ /* 0x000e620008000800 */
[----:B------:R-:W-:Y:S01]  /*9e930*/  ISETP.LT.AND P1, PT, R227, UR46, !P1 ;  /* 0x0000002ee3007c0c */ /* 0x000fe2000cf21270 */
[----:B------:R-:W1:Y:S01]  /*9e940*/  LDCU UR36, c[0x0][0x398] ;  /* 0x00007300ff2477ac */ /* 0x000e620008000800 */
[----:B----4-:R-:W-:Y:S01]  /*9e950*/  IMAD.WIDE R238, R0, 0x4, R2 ;  /* 0x0000000400ee7825 */ /* 0x010fe200078e0202 */
[----:B------:R-:W4:Y:S01]  /*9e960*/  LDL.LU R229, [R1+0x31cc] ;  /* 0x0031cc0001e57983 */ /* 0x000f220000300800 */
[----:B------:R-:W1:Y:S02]  /*9e970*/  LDCU UR16, c[0x0][0x3b8] ;  /* 0x00007700ff1077ac */ /* 0x000e640008000800 */
[----:B------:R-:W-:Y:S01]  /*9e980*/  IMAD.WIDE R246, R237, 0x4, R244 ;  /* 0x00000004edf67825 */ /* 0x000fe200078e02f4 */
[----:B------:R-:W4:Y:S01]  /*9e990*/  LDL.LU R249, [R1+0x130] ;  /* 0x0001300001f97983 */ /* 0x000f220000300800 */
[----:B------:R-:W-:Y:S01]  /*9e9a0*/  ISETP.LT.AND P3, PT, R223, UR51, !P2 ;  /* 0x00000033df007c0c */ /* 0x000fe2000d761270 */
[----:B------:R-:W1:Y:S01]  /*9e9b0*/  LDCU UR46, c[0x0][0x398] ;  /* 0x00007300ff2e77ac */ /* 0x000e620008000800 */
[----:B------:R-:W-:Y:S01]  /*9e9c0*/  VIADD R0, R236, UR43 ;  /* 0x0000002bec007c36 */ /* 0x000fe20008000000 */
[----:B------:R-:W1:Y:S01]  /*9e9d0*/  LDCU UR54, c[0x0][0x398] ;  /* 0x00007300ff3677ac */ /* 0x000e620008000800 */
[----:B------:R1:W-:Y:S01]  /*9e9e0*/  @P0 STG.E desc[UR12][R238.64], R251 ;  /* 0x000000fbee000986 */ /* 0x0003e2000c10190c */
[----:B------:R-:W2:Y:S01]  /*9e9f0*/  LDCU UR31, c[0x0][0x398] ;  /* 0x00007300ff1f77ac */ /* 0x000ea20008000800 */
[----:B------:R-:W2:Y:S02]  /*9ea00*/  LDCU UR51, c[0x0][0x3b8] ;  /* 0x00007700ff3377ac */ /* 0x000ea40008000800 */
[----:B---3--:R3:W-:Y:S01]  /*9ea10*/  @P4 STG.E desc[UR12][R246.64], R231 ;  /* 0x000000e7f6004986 */ /* 0x0087e2000c10190c */
[----:B------:R-:W2:Y:S01]  /*9ea20*/  LDCU UR43, c[0x0][0x398] ;  /* 0x00007300ff2b77ac */ /* 0x000ea20008000800 */
[----:B-1----:R-:W-:-:S02]  /*9ea30*/  IMAD.WIDE R238, R237, 0x4, R242 ;  /* 0x00000004edee7825 */ /* 0x002fc400078e02f2 */
[----:B---3--:R-:W3:Y:S04]  /*9ea40*/  LDL.LU R231, [R1+0x150] ;  /* 0x0001500001e77983 */ /* 0x008ee80000300800 */
[----:B------:R-:W3:Y:S04]  /*9ea50*/  LDL.LU R251, [R1+0x110] ;  /* 0x0001100001fb7983 */ /* 0x000ee80000300800 */
[----:B--2---:R1:W-:Y:S01]  /*9ea60*/  @P5 STG.E desc[UR12][R238.64], R230 ;  /* 0x000000e6ee005986 */ /* 0x0043e2000c10190c */
[----:B------:R-:W-:Y:S01]  /*9ea70*/  ISETP.GE.AND P5, PT, R248, UR29, PT ;  /* 0x0000001df8007c0c */ /* 0x000fe2000bfa6270 */
[----:B------:R-:W-:Y:S01]  /*9ea80*/  IMAD.WIDE R246, R237, 0x4, R240 ;  /* 0x00000004edf67825 */ /* 0x000fe200078e02f0 */
[----:B------:R-:W-:Y:S01]  /*9ea90*/  ISETP.LT.AND P0, PT, R215, UR6, !P2 ;  /* 0x00000006d7007c0c */ /* 0x000fe2000d701270 */
[----:B------:R-:W2:Y:S01]  /*9eaa0*/  LDCU UR6, c[0x0][0x39c] ;  /* 0x00007380ff0677ac */ /* 0x000ea20008000800 */
[----:B-1----:R-:W2:Y:S01]  /*9eab0*/  LDL.LU R230, [R1+0x31c8] ;  /* 0x0031c80001e67983 */ /* 0x002ea20000300800 */
[----:B------:R-:W-:Y:S01]  /*9eac0*/  IMAD.WIDE R238, R237, 0x4, R2 ;  /* 0x00000004edee7825 */ /* 0x000fe200078e0202 */
[----:B------:R-:W-:Y:S01]  /*9ead0*/  ISETP.LT.AND P4, PT, R207, UR47, !P2 ;  /* 0x0000002fcf007c0c */ /* 0x000fe2000d781270 */
[----:B------:R-:W1:Y:S01]  /*9eae0*/  LDCU UR47, c[0x0][0x398] ;  /* 0x00007300ff2f77ac */ /* 0x000e620008000800 */
[----:B------:R-:W2:Y:S01]  /*9eaf0*/  LDL.LU R248, [R1+0x7c] ;  /* 0x00007c0001f87983 */ /* 0x000ea20000300800 */
[----:B------:R-:W1:Y:S03]  /*9eb00*/  LDCU UR29, c[0x0][0x398] ;  /* 0x00007300ff1d77ac */ /* 0x000e660008000800 */
[----:B------:R1:W-:Y:S02]  /*9eb10*/  @P6 STG.E desc[UR12][R246.64], R250 ;  /* 0x000000faf6006986 */ /* 0x0003e4000c10190c */
[----:B-1----:R-:W-:-:S02]  /*9eb20*/  IMAD.WIDE R246, R236, 0x4, R244 ;  /* 0x00000004ecf67825 */ /* 0x002fc400078e02f4 */
[----:B------:R-:W3:Y:S04]  /*9eb30*/  LDL.LU R250, [R1+0xf0] ;  /* 0x0000f00001fa7983 */ /* 0x000ee80000300800 */
[----:B--2---:R1:W-:Y:S04]  /*9eb40*/  @P1 STG.E desc[UR12][R238.64], R248 ;  /* 0x000000f8ee001986 */ /* 0x0043e8000c10190c */
[----:B----4-:R2:W-:Y:S01]  /*9eb50*/  @P3 STG.E desc[UR12][R246.64], R249 ;  /* 0x000000f9f6003986 */ /* 0x0105e2000c10190c */
[----:B-1----:R-:W-:Y:S01]  /*9eb60*/  IMAD.WIDE R238, R236, 0x4, R242 ;  /* 0x00000004ecee7825 */ /* 0x002fe200078e02f2 */
[----:B------:R-:W-:-:S02]  /*9eb70*/  IADD3 R248, PT, PT, R252, 0x12, RZ ;  /* 0x00000012fcf87810 */ /* 0x000fc40007ffe0ff */
[----:B--2---:R-:W2:Y:S04]  /*9eb80*/  LDL.LU R249, [R1+0xa0] ;  /* 0x0000a00001f97983 */ /* 0x004ea80000300800 */
[----:B---3--:R1:W-:Y:S01]  /*9eb90*/  @P0 STG.E desc[UR12][R238.64], R231 ;  /* 0x000000e7ee000986 */ /* 0x0083e2000c10190c */
[----:B------:R-:W-:Y:S01]  /*9eba0*/  ISETP.GE.AND P0, PT, R248, UR48, PT ;  /* 0x00000030f8007c0c */ /* 0x000fe2000bf06270 */
[----:B------:R-:W-:Y:S01]  /*9ebb0*/  IMAD.WIDE R246, R236, 0x4, R240 ;  /* 0x00000004ecf67825 */ /* 0x000fe200078e02f0 */
[----:B------:R-:W-:Y:S01]  /*9ebc0*/  ISETP.LT.AND P2, PT, R227, UR75, !P2 ;  /* 0x0000004be3007c0c */ /* 0x000fe2000d741270 */
[----:B------:R-:W3:Y:S01]  /*9ebd0*/  LDCU UR75, c[0x0][0x398] ;  /* 0x00007300ff4b77ac */ /* 0x000ee20008000800 */
[----:B-1----:R-:W4:Y:S01]  /*9ebe0*/  LDL.LU R231, [R1+0x31c4] ;  /* 0x0031c40001e77983 */ /* 0x002f220000300800 */
[----:B------:R-:W-:-:S02]  /*9ebf0*/  ISETP.LT.AND P6, PT, R223, UR73, !P5 ;  /* 0x00000049df007c0c */ /* 0x000fc4000efc1270 */
[----:B------:R-:W-:Y:S01]  /*9ec00*/  ISETP.LT.AND P1, PT, R215, UR30, !P5 ;  /* 0x0000001ed7007c0c */ /* 0x000fe2000ef21270 */
[----:B------:R-:W2:Y:S01]  /*9ec10*/  LDL.LU R248, [R1+0x100] ;  /* 0x0001000001f87983 */ /* 0x000ea20000300800 */
[----:B------:R-:W-:Y:S01]  /*9ec20*/  ISETP.LT.AND P3, PT, R207, UR33, !P5 ;  /* 0x00000021cf007c0c */ /* 0x000fe2000ef61270 */
[----:B------:R-:W-:Y:S01]  /*9ec30*/  IMAD.WIDE R238, R236, 0x4, R2 ;  /* 0x00000004ecee7825 */ /* 0x000fe200078e0202 */
[----:B------:R-:W1:Y:S01]  /*9ec40*/  LDCU UR48, c[0x0][0x398] ;  /* 0x00007300ff3077ac */ /* 0x000e620008000800 */
[----:B------:R3:W-:Y:S02]  /*9ec50*/  @P4 STG.E desc[UR12][R246.64], R251 ;  /* 0x000000fbf6004986 */ /* 0x0007e4000c10190c */
[C---:B------:R-:W-:Y:S01]  /*9ec60*/  VIADD R237, R0.reuse, UR74 ;  /* 0x0000004a00ed7c36 */ /* 0x040fe20008000000 */
[----:B------:R-:W1:Y:S01]  /*9ec70*/  LDCU UR30, c[0x0][0x39c] ;  /* 0x00007380ff1e77ac */ /* 0x000e620008000800 */
[----:B------:R-:W1:Y:S01]  /*9ec80*/  LDCU UR33, c[0x0][0x398] ;  /* 0x00007300ff2177ac */ /* 0x000e620008000800 */
[----:B------:R-:W1:Y:S01]  /*9ec90*/  LDCU UR73, c[0x0][0x3b8] ;  /* 0x00007700ff4977ac */ /* 0x000e620008000800 */
[----:B---3--:R-:W3:Y:S01]  /*9eca0*/  LDL.LU R251, [R1+0x134] ;  /* 0x0001340001fb7983 */ /* 0x008ee20000300800 */
[C---:B------:R-:W-:Y:S01]  /*9ecb0*/  IMAD.WIDE R246, R0.reuse, 0x4, R244 ;  /* 0x0000000400f67825 */ /* 0x040fe200078e02f4 */
[----:B------:R-:W-:Y:S01]  /*9ecc0*/  ISETP.LT.AND P5, PT, R227, UR40, !P5 ;  /* 0x00000028e3007c0c */ /* 0x000fe2000efa1270 */
[----:B------:R-:W1:Y:S01]  /*9ecd0*/  LDCU UR40, c[0x0][0x398] ;  /* 0x00007300ff2877ac */ /* 0x000e620008000800 */
[----:B------:R-:W-:Y:S01]  /*9ece0*/  ISETP.LT.AND P4, PT, R223, UR70, !P0 ;  /* 0x00000046df007c0c */ /* 0x000fe2000c781270 */
[----:B--2---:R2:W-:Y:S01]  /*9ecf0*/  @P2 STG.E desc[UR12][R238.64], R248 ;  /* 0x000000f8ee002986 */ /* 0x0045e2000c10190c */
[----:B------:R-:W-:Y:S01]  /*9ed00*/  VIADD R236, R237, UR71 ;  /* 0x00000047edec7c36 */ /* 0x000fe20008000000 */
[----:B------:R-:W1:Y:S02]  /*9ed10*/  LDCU UR74, c[0x0][0x398] ;  /* 0x00007300ff4a77ac */ /* 0x000e640008000800 */
[----:B------:R3:W-:Y:S01]  /*9ed20*/  @P6 STG.E desc[UR12][R246.64], R250 ;  /* 0x000000faf6006986 */ /* 0x0007e2000c10190c */
[----:B------:R-:W1:Y:S01]  /*9ed30*/  LDCU UR70, c[0x0][0x3b8] ;  /* 0x00007700ff4677ac */ /* 0x000e620008000800 */
[----:B--2---:R-:W-:Y:S01]  /*9ed40*/  IMAD.WIDE R238, R0, 0x4, R242 ;  /* 0x0000000400ee7825 */ /* 0x004fe200078e02f2 */
[----:B------:R-:W-:Y:S01]  /*9ed50*/  IADD3 R248, PT, PT, R252, 0x13, RZ ;  /* 0x00000013fcf87810 */ /* 0x000fe20007ffe0ff */
[----:B------:R-:W2:Y:S02]  /*9ed60*/  LDCU UR71, c[0x0][0x398] ;  /* 0x00007300ff4777ac */ /* 0x000ea40008000800 */
[----:B---3--:R-:W-:Y:S01]  /*9ed70*/  IMAD.WIDE R246, R0, 0x4, R240 ;  /* 0x0000000400f67825 */ /* 0x008fe200078e02f0 */
[----:B------:R-:W3:Y:S04]  /*9ed80*/  LDL.LU R250, [R1+0x114] ;  /* 0x0001140001fa7983 */ /* 0x000ee80000300800 */
[----:B------:R1:W-:Y:S01]  /*9ed90*/  @P1 STG.E desc[UR12][R238.64], R249 ;  /* 0x000000f9ee001986 */ /* 0x0003e2000c10190c */
[----:B------:R-:W-:Y:S01]  /*9eda0*/  ISETP.GE.AND P1, PT, R248, UR41, PT ;  /* 0x00000029f8007c0c */ /* 0x000fe2000bf26270 */
[----:B------:R-:W2:Y:S02]  /*9edb0*/  LDCU UR41, c[0x0][0x398] ;  /* 0x00007300ff2977ac */ /* 0x000ea40008000800 */
[----:B------:R2:W-:Y:S04]  /*9edc0*/  @P3 STG.E desc[UR12][R246.64], R228 ;  /* 0x000000e4f6003986 */ /* 0x0005e8000c10190c */
[----:B-1----:R-:W3:Y:S04]  /*9edd0*/  LDL.LU R249, [R1+0xf4] ;  /* 0x0000f40001f97983 */ /* 0x002ee80000300800 */
[----:B------:R-:W3:Y:S04]  /*9ede0*/  LDL.LU R248, [R1+0x104] ;  /* 0x0001040001f87983 */ /* 0x000ee80000300800 */
[----:B--2---:R-:W2:Y:S01]  /*9edf0*/  LDL.LU R228, [R1+0x154] ;  /* 0x0001540001e47983 */ /* 0x004ea20000300800 */
[----:B------:R-:W-:-:S04]  /*9ee00*/  IMAD.WIDE R238, R0, 0x4, R2 ;  /* 0x0000000400ee7825 */ /* 0x000fc800078e0202 */
[----:B------:R-:W-:Y:S01]  /*9ee10*/  IMAD.WIDE R246, R237, 0x4, R244 ;  /* 0x00000004edf67825 */ /* 0x000fe200078e02f4 */
[----:B------:R-:W-:Y:S04]  /*9ee20*/  @P5 STG.E desc[UR12][R238.64], R216 ;  /* 0x000000d8ee005986 */ /* 0x000fe8000c10190c */
[----:B------:R1:W-:Y:S04]  /*9ee30*/  @P4 STG.E desc[UR12][R246.64], R251 ;  /* 0x000000fbf6004986 */ /* 0x0003e8000c10190c */
[----:B-1----:R-:W4:Y:S01]  /*9ee40*/  LDL.LU R251, [R1+0xa4] ;  /* 0x0000a40001fb7983 */ /* 0x002f220000300800 */
[----:B------:R-:W-:-:S02]  /*9ee50*/  ISETP.LT.AND P2, PT, R215, UR28, !P0 ;  /* 0x0000001cd7007c0c */ /* 0x000fc4000c741270 */
[----:B------:R-:W-:Y:S01]  /*9ee60*/  ISETP.LT.AND P6, PT, R207, UR23, !P0 ;  /* 0x00000017cf007c0c */ /* 0x000fe2000c7c1270 */
[----:B------:R-:W-:Y:S01]  /*9ee70*/  IMAD.WIDE R238, R237, 0x4, R242 ;  /* 0x00000004edee7825 */ /* 0x000fe200078e02f2 */
[----:B------:R-:W-:Y:S01]  /*9ee80*/  ISETP.LT.AND P0, PT, R227, UR10, !P0 ;  /* 0x0000000ae3007c0c */ /* 0x000fe2000c701270 */
[----:B------:R-:W1:Y:S01]  /*9ee90*/  LDCU UR28, c[0x0][0x39c] ;  /* 0x00007380ff1c77ac */ /* 0x000e620008000800 */
[----:B------:R-:W-:Y:S01]  /*9eea0*/  ISETP.LT.AND P3, PT, R223, UR67, !P1 ;  /* 0x00000043df007c0c */ /* 0x000fe2000cf61270 */
[----:B------:R-:W-:Y:S01]  /*9eeb0*/  IMAD.WIDE R246, R237, 0x4, R240 ;  /* 0x00000004edf67825 */ /* 0x000fe200078e02f0 */
[----:B------:R-:W-:Y:S01]  /*9eec0*/  ISETP.LT.AND P5, PT, R215, UR44, !P1 ;  /* 0x0000002cd7007c0c */ /* 0x000fe2000cfa1270 */
[----:B------:R-:W1:Y:S01]  /*9eed0*/  LDCU UR23, c[0x0][0x398] ;  /* 0x00007300ff1777ac */ /* 0x000e620008000800 */
[----:B------:R-:W-:Y:S02]  /*9eee0*/  IADD3 R216, PT, PT, R252, 0x14, RZ ;  /* 0x00000014fcd87810 */ /* 0x000fe40007ffe0ff */
[----:B------:R-:W-:Y:S01]  /*9eef0*/  ISETP.LT.AND P4, PT, R207, UR37, !P1 ;  /* 0x00000025cf007c0c */ /* 0x000fe2000cf81270 */
[----:B------:R-:W-:Y:S01]  /*9ef00*/  VIADD R0, R236, UR68 ;  /* 0x00000044ec007c36 */ /* 0x000fe20008000000 */
[----:B--2---:R2:W-:Y:S01]  /*9ef10*/  @P2 STG.E desc[UR12][R238.64], R228 ;  /* 0x000000e4ee002986 */ /* 0x0045e2000c10190c */
[----:B------:R-:W-:Y:S01]  /*9ef20*/  ISETP.LT.AND P1, PT, R227, UR22, !P1 ;  /* 0x00000016e3007c0c */ /* 0x000fe2000cf21270 */
[----:B------:R-:W1:Y:S02]  /*9ef30*/  LDCU UR10, c[0x0][0x398] ;  /* 0x00007300ff0a77ac */ /* 0x000e640008000800 */
[----:B---3--:R3:W-:Y:S01]  /*9ef40*/  @P6 STG.E desc[UR12][R246.64], R250 ;  /* 0x000000faf6006986 */ /* 0x0087e2000c10190c */
[----:B------:R-:W1:Y:S01]  /*9ef50*/  LDCU UR44, c[0x0][0x39c] ;  /* 0x00007380ff2c77ac */ /* 0x000e620008000800 */
[----:B------:R-:W1:Y:S01]  /*9ef60*/  LDCU UR37, c[0x0][0x398] ;  /* 0x00007300ff2577ac */ /* 0x000e620008000800 */
[----:B--2---:R-:W-:Y:S01]  /*9ef70*/  IMAD.WIDE R238, R237, 0x4, R2 ;  /* 0x00000004edee7825 */ /* 0x004fe200078e0202 */
[----:B------:R-:W-:Y:S01]  /*9ef80*/  ISETP.GE.AND P2, PT, R216, UR45, PT ;  /* 0x0000002dd8007c0c */ /* 0x000fe2000bf46270 */
[----:B------:R-:W2:Y:S02]  /*9ef90*/  LDCU UR67, c[0x0][0x3b8] ;  /* 0x00007700ff4377ac */ /* 0x000ea40008000800 */
[----:B---3--:R-:W-:Y:S01]  /*9efa0*/  IMAD.WIDE R246, R236, 0x4, R244 ;  /* 0x00000004ecf67825 */ /* 0x008fe200078e02f4 */
[----:B------:R3:W-:Y:S01]  /*9efb0*/  @P0 STG.E desc[UR12][R238.64], R248 ;  /* 0x000000f8ee000986 */ /* 0x0007e2000c10190c */
[----:B------:R-:W-:Y:S01]  /*9efc0*/  IADD3 R228, PT, PT, R252, 0x15, RZ ;  /* 0x00000015fce47810 */ /* 0x000fe20007ffe0ff */
[----:B------:R-:W1:Y:S02]  /*9efd0*/  LDCU UR22, c[0x0][0x398] ;  /* 0x00007300ff1677ac */ /* 0x000e640008000800 */
[----:B------:R-:W2:Y:S01]  /*9efe0*/  LDL.LU R250, [R1+0x138] ;  /* 0x0001380001fa7983 */ /* 0x000ea20000300800 */
[----:B------:R-:W-:Y:S01]  /*9eff0*/  VIADD R216, R0, UR65 ;  /* 0x0000004100d87c36 */ /* 0x000fe20008000000 */
[----:B------:R-:W1:Y:S02]  /*9f000*/  LDCU UR68, c[0x0][0x398] ;  /* 0x00007300ff4477ac */ /* 0x000e640008000800 */
[----:B------:R1:W-:Y:S01]  /*9f010*/  @P3 STG.E desc[UR12][R246.64], R249 ;  /* 0x000000f9f6003986 */ /* 0x0003e2000c10190c */
[----:B------:R-:W2:Y:S01]  /*9f020*/  LDCU UR45, c[0x0][0x398] ;  /* 0x00007300ff2d77ac */ /* 0x000ea20008000800 */
[C---:B---3--:R-:W-:Y:S01]  /*9f030*/  IMAD.WIDE R238, R236.reuse, 0x4, R242 ;  /* 0x00000004ecee7825 */ /* 0x048fe200078e02f2 */
[----:B------:R-:W-:Y:S01]  /*9f040*/  ISETP.LT.AND P6, PT, R223, UR64, !P2 ;  /* 0x00000040df007c0c */ /* 0x000fe2000d7c1270 */
[----:B------:R-:W3:Y:S03]  /*9f050*/  LDCU UR64, c[0x0][0x3b8] ;  /* 0x00007700ff4077ac */ /* 0x000ee60008000800 */
[----:B----4-:R4:W-:Y:S01]  /*9f060*/  @P5 STG.E desc[UR12][R238.64], R251 ;  /* 0x000000fbee005986 */ /* 0x0109e2000c10190c */
[----:B------:R-:W-:Y:S01]  /*9f070*/  ISETP.LT.AND P0, PT, R215, UR72, !P2 ;  /* 0x00000048d7007c0c */ /* 0x000fe2000d701270 */
[----:B------:R-:W2:Y:S02]  /*9f080*/  LDCU UR72, c[0x0][0x39c] ;  /* 0x00007380ff4877ac */ /* 0x000ea40008000800 */
[----:B-1----:R-:W3:Y:S01]  /*9f090*/  LDL.LU R249, [R1+0x118] ;  /* 0x0001180001f97983 */ /* 0x002ee20000300800 */
[----:B------:R-:W1:Y:S03]  /*9f0a0*/  LDCU UR65, c[0x0][0x398] ;  /* 0x00007300ff4177ac */ /* 0x000e660008000800 */
[----:B----4-:R-:W4:Y:S01]  /*9f0b0*/  LDL.LU R239, [R1+0x158] ;  /* 0x0001580001ef7983 */ /* 0x010f220000300800 */
[----:B------:R-:W-:Y:S01]  /*9f0c0*/  IMAD.WIDE R246, R236, 0x4, R240 ;  /* 0x00000004ecf67825 */ /* 0x000fe200078e02f0 */
[----:B------:R-:W-:Y:S01]  /*9f0d0*/  ISETP.GE.AND P5, PT, R228, UR38, PT ;  /* 0x00000026e4007c0c */ /* 0x000fe2000bfa6270 */
[----:B------:R-:W1:Y:S01]  /*9f0e0*/  LDCU UR38, c[0x0][0x398] ;  /* 0x00007300ff2677ac */ /* 0x000e620008000800 */
[----:B------:R-:W-:Y:S01]  /*9f0f0*/  ISETP.LT.AND P3, PT, R207, UR27, !P2 ;  /* 0x0000001bcf007c0c */ /* 0x000fe2000d761270 */
[----:B------:R-:W3:Y:S01]  /*9f100*/  LDL.LU R248, [R1+0x108] ;  /* 0x0001080001f87983 */ /* 0x000ee20000300800 */
[----:B------:R-:W-:Y:S01]  /*9f110*/  IADD3 R238, PT, PT, R252, 0x16, RZ ;  /* 0x00000016fcee7810 */ /* 0x000fe20007ffe0ff */
[----:B------:R-:W1:Y:S02]  /*9f120*/  LDCU UR27, c[0x0][0x398] ;  /* 0x00007300ff1b77ac */ /* 0x000e640008000800 */
[----:B------:R1:W-:Y:S04]  /*9f130*/  @P4 STG.E desc[UR12][R246.64], R229 ;  /* 0x000000e5f6004986 */ /* 0x0003e8000c10190c */
[----:B------:R-:W3:Y:S01]  /*9f140*/  LDL.LU R251, [R1+0xf8] ;  /* 0x0000f80001fb7983 */ /* 0x000ee20000300800 */
[----:B-1----:R-:W-:-:S04]  /*9f150*/  IMAD.WIDE R228, R236, 0x4, R2 ;  /* 0x00000004ece47825 */ /* 0x002fc800078e0202 */
[C---:B------:R-:W-:Y:S01]  /*9f160*/  IMAD.WIDE R236, R0.reuse, 0x4, R244 ;  /* 0x0000000400ec7825 */ /* 0x040fe200078e02f4 */
[----:B------:R1:W-:Y:S03]  /*9f170*/  @P1 STG.E desc[UR12][R228.64], R217 ;  /* 0x000000d9e4001986 */ /* 0x0003e6000c10190c */
[C---:B-1----:R-:W-:Y:S01]  /*9f180*/  IMAD.WIDE R228, R0.reuse, 0x4, R242 ;  /* 0x0000000400e47825 */ /* 0x042fe200078e02f2 */
[----:B--2---:R1:W-:Y:S04]  /*9f190*/  @P6 STG.E desc[UR12][R236.64], R250 ;  /* 0x000000faec006986 */ /* 0x0043e8000c10190c */
[----:B-1----:R-:W2:Y:S01]  /*9f1a0*/  LDL.LU R250, [R1+0xa8] ;  /* 0x0000a80001fa7983 */ /* 0x002ea20000300800 */
[----:B------:R-:W-:-:S03]  /*9f1b0*/  IMAD.WIDE R236, R0, 0x4, R240 ;  /* 0x0000000400ec7825 */ /* 0x000fc600078e02f0 */
[----:B----4-:R-:W-:Y:S04]  /*9f1c0*/  @P0 STG.E desc[UR12][R228.64], R239 ;  /* 0x000000efe4000986 */ /* 0x010fe8000c10190c */
[----:B---3--:R1:W-:Y:S04]  /*9f1d0*/  @P3 STG.E desc[UR12][R236.64], R249 ;  /* 0x000000f9ec003986 */ /* 0x0083e8000c10190c */
[----:B-1----:R-:W3:Y:S01]  /*9f1e0*/  LDL.LU R249, [R1+0x13c] ;  /* 0x00013c0001f97983 */ /* 0x002ee20000300800 */
[----:B------:R-:W-:Y:S02]  /*9f1f0*/  ISETP.LT.AND P2, PT, R227, UR8, !P2 ;  /* 0x00000008e3007c0c */ /* 0x000fe4000d741270 */
[----:B------:R-:W-:-:S02]  /*9f200*/  ISETP.LT.AND P4, PT, R223, UR61, !P5 ;  /* 0x0000003ddf007c0c */ /* 0x000fc4000ef81270 */
[----:B------:R-:W-:Y:S01]  /*9f210*/  ISETP.LT.AND P1, PT, R215, UR69, !P5 ;  /* 0x00000045d7007c0c */ /* 0x000fe2000ef21270 */
[----:B------:R-:W-:Y:S01]  /*9f220*/  IMAD.WIDE R228, R0, 0x4, R2 ;  /* 0x0000000400e47825 */ /* 0x000fe200078e0202 */
[----:B------:R-:W-:Y:S01]  /*9f230*/  ISETP.LT.AND P6, PT, R207, UR34, !P5 ;  /* 0x00000022cf007c0c */ /* 0x000fe2000efc1270 */
[----:B------:R-:W4:Y:S01]  /*9f240*/  LDL.LU R239, [R1+0x15c] ;  /* 0x00015c0001ef7983 */ /* 0x000f220000300800 */
[----:B------:R-:W-:Y:S01]  /*9f250*/  ISETP.GE.AND P0, PT, R238, UR42, PT ;  /* 0x0000002aee007c0c */ /* 0x000fe2000bf06270 */
[C---:B------:R-:W-:Y:S01]  /*9f260*/  IMAD.WIDE R236, R216.reuse, 0x4, R244 ;  /* 0x00000004d8ec7825 */ /* 0x040fe200078e02f4 */
[----:B------:R-:W-:Y:S01]  /*9f270*/  ISETP.LT.AND P5, PT, R227, UR24, !P5 ;  /* 0x00000018e3007c0c */ /* 0x000fe2000efa1270 */
[----:B------:R-:W1:Y:S01]  /*9f280*/  LDCU UR8, c[0x0][0x398] ;  /* 0x00007300ff0877ac */ /* 0x000e620008000800 */
[----:B------:R-:W-:Y:S01]  /*9f290*/  ISETP.LT.AND P3, PT, R223, UR58, !P0 ;  /* 0x0000003adf007c0c */ /* 0x000fe2000c761270 */
[----:B------:R1:W-:Y:S01]  /*9f2a0*/  @P2 STG.E desc[UR12][R228.64], R248 ;  /* 0x000000f8e4002986 */ /* 0x0003e2000c10190c */
[----:B------:R-:W-:Y:S01]  /*9f2b0*/  VIADD R217, R216, UR62 ;  /* 0x0000003ed8d97c36 */ /* 0x000fe20008000000 */
[----:B------:R-:W-:Y:S01]  /*9f2c0*/  IADD3 R238, PT, PT, R252, 0x17, RZ ;  /* 0x00000017fcee7810 */ /* 0x000fe20007ffe0ff */
[----:B------:R-:W2:Y:S01]  /*9f2d0*/  LDCU UR69, c[0x0][0x39c] ;  /* 0x00007380ff4577ac */ /* 0x000ea20008000800 */
[----:B------:R1:W-:Y:S01]  /*9f2e0*/  @P4 STG.E desc[UR12][R236.64], R251 ;  /* 0x000000fbec004986 */ /* 0x0003e2000c10190c */
[----:B------:R-:W2:Y:S01]  /*9f2f0*/  LDCU UR34, c[0x0][0x398] ;  /* 0x00007300ff2277ac */ /* 0x000ea20008000800 */
[----:B------:R-:W2:Y:S01]  /*9f300*/  LDCU UR61, c[0x0][0x3b8] ;  /* 0x00007700ff3d77ac */ /* 0x000ea20008000800 */
[C---:B-1----:R-:W-:Y:S01]  /*9f310*/  IMAD.WIDE R228, R216.reuse, 0x4, R242 ;  /* 0x00000004d8e47825 */ /* 0x042fe200078e02f2 */
[----:B------:R-:W-:Y:S01]  /*9f320*/  ISETP.LT.AND P2, PT, R215, UR66, !P0 ;  /* 0x00000042d7007c0c */ /* 0x000fe2000c741270 */
[----:B------:R-:W1:Y:S01]  /*9f330*/  LDCU UR24, c[0x0][0x398] ;  /* 0x00007300ff1877ac */ /* 0x000e620008000800 */
[----:B------:R-:W4:Y:S01]  /*9f340*/  LDL.LU R251, [R1+0x11c] ;  /* 0x00011c0001fb7983 */ /* 0x000f220000300800 */
[C---:B------:R-:W-:Y:S01]  /*9f350*/  IMAD.WIDE R236, R216.reuse, 0x4, R240 ;  /* 0x00000004d8ec7825 */ /* 0x040fe200078e02f0 */
[----:B------:R-:W-:Y:S01]  /*9f360*/  ISETP.LT.AND P4, PT, R207, UR18, !P0 ;  /* 0x00000012cf007c0c */ /* 0x000fe2000c781270 */
[----:B------:R-:W1:Y:S01]  /*9f370*/  LDCU UR62, c[0x0][0x398] ;  /* 0x00007300ff3e77ac */ /* 0x000e620008000800 */
[----:B------:R-:W4:Y:S01]  /*9f380*/  LDL.LU R248, [R1+0x10c] ;  /* 0x00010c0001f87983 */ /* 0x000f220000300800 */
[----:B------:R-:W1:Y:S01]  /*9f390*/  LDCU UR42, c[0x0][0x398] ;  /* 0x00007300ff2a77ac */ /* 0x000e620008000800 */
[----:B------:R-:W1:Y:S02]  /*9f3a0*/  LDCU UR58, c[0x0][0x3b8] ;  /* 0x00007700ff3a77ac */ /* 0x000e640008000800 */
[----:B--2---:R2:W-:Y:S01]  /*9f3b0*/  @P1 STG.E desc[UR12][R228.64], R250 ;  /* 0x000000fae4001986 */ /* 0x0045e2000c10190c */
[----:B------:R-:W-:Y:S01]  /*9f3c0*/  VIADD R0, R217, UR59 ;  /* 0x0000003bd9007c36 */ /* 0x000fe20008000000 */
[----:B------:R-:W1:Y:S02]  /*9f3d0*/  LDCU UR66, c[0x0][0x39c] ;  /* 0x00007380ff4277ac */ /* 0x000e640008000800 */
[----:B------:R1:W-:Y:S01]  /*9f3e0*/  @P6 STG.E desc[UR12][R236.64], R230 ;  /* 0x000000e6ec006986 */ /* 0x0003e2000c10190c */
[----:B------:R-:W3:Y:S01]  /*9f3f0*/  LDCU UR18, c[0x0][0x398] ;  /* 0x00007300ff1277ac */ /* 0x000ee20008000800 */
[----:B--2---:R-:W-:-:S02]  /*9f400*/  IMAD.WIDE R228, R216, 0x4, R2 ;  /* 0x00000004d8e47825 */ /* 0x004fc400078e0202 */
[----:B------:R-:W2:Y:S01]  /*9f410*/  LDL.LU R250, [R1+0xfc] ;  /* 0x0000fc0001fa7983 */ /* 0x000ea20000300800 */
[----:B------:R-:W-:Y:S01]  /*9f420*/  ISETP.GE.AND P1, PT, R238, UR35, PT ;  /* 0x00000023ee007c0c */ /* 0x000fe2000bf26270 */
[----:B------:R-:W2:Y:S01]  /*9f430*/  LDCU UR59, c[0x0][0x398] ;  /* 0x00007300ff3b77ac */ /* 0x000ea20008000800 */
[----:B-1----:R-:W-:Y:S01]  /*9f440*/  IMAD.WIDE R236, R217, 0x4, R244 ;  /* 0x00000004d9ec7825 */ /* 0x002fe200078e02f4 */
[----:B------:R-:W-:Y:S01]  /*9f450*/  @P5 STG.E desc[UR12][R228.64], R218 ;  /* 0x000000dae4005986 */ /* 0x000fe2000c10190c */
[----:B------:R-:W-:Y:S01]  /*9f460*/  ISETP.LT.AND P0, PT, R227, UR26, !P0 ;  /* 0x0000001ae3007c0c */ /* 0x000fe2000c701270 */
[----:B------:R-:W1:Y:S01]  /*9f470*/  LDCU UR26, c[0x0][0x398] ;  /* 0x00007300ff1a77ac */ /* 0x000e620008000800 */
[----:B------:R-:W-:Y:S01]  /*9f480*/  IADD3 R216, PT, PT, R252, 0x18, RZ ;  /* 0x00000018fcd87810 */ /* 0x000fe20007ffe0ff */
[----:B------:R-:W1:Y:S01]  /*9f490*/  LDCU UR35, c[0x0][0x398] ;  /* 0x00007300ff2377ac */ /* 0x000e620008000800 */
[----:B---3--:R3:W-:Y:S04]  /*9f4a0*/  @P3 STG.E desc[UR12][R236.64], R249 ;  /* 0x000000f9ec003986 */ /* 0x0087e8000c10190c */
[----:B---3--:R-:W3:Y:S01]  /*9f4b0*/  LDL.LU R249, [R1+0xac] ;  /* 0x0000ac0001f97983 */ /* 0x008ee20000300800 */
[----:B------:R-:W-:Y:S01]  /*9f4c0*/  ISETP.LT.AND P6, PT, R223, UR55, !P1 ;  /* 0x00000037df007c0c */ /* 0x000fe2000cfc1270 */
[----:B------:R-:W-:-:S04]  /*9f4d0*/  IMAD.WIDE R228, R217, 0x4, R242 ;  /* 0x00000004d9e47825 */ /* 0x000fc800078e02f2 */
[----:B------:R-:W-:Y:S01]  /*9f4e0*/  IMAD.WIDE R236, R217, 0x4, R240 ;  /* 0x00000004d9ec7825 */ /* 0x000fe200078e02f0 */
[----:B----4-:R4:W-:Y:S01]  /*9f4f0*/  @P2 STG.E desc[UR12][R228.64], R239 ;  /* 0x000000efe4002986 */ /* 0x0109e2000c10190c */
[----:B------:R-:W-:Y:S01]  /*9f500*/  ISETP.LT.AND P5, PT, R215, UR63, !P1 ;  /* 0x0000003fd7007c0c */ /* 0x000fe2000cfa1270 */
[----:B------:R-:W1:Y:S01]  /*9f510*/  LDCU UR63, c[0x0][0x39c] ;  /* 0x00007380ff3f77ac */ /* 0x000e620008000800 */
[----:B------:R-:W-:Y:S01]  /*9f520*/  ISETP.GE.AND P2, PT, R216, UR56, PT ;  /* 0x00000038d8007c0c */ /* 0x000fe2000bf46270 */
[----:B------:R-:W-:Y:S01]  /*9f530*/  IMAD.WIDE R216, R217, 0x4, R2 ;  /* 0x00000004d9d87825 */ /* 0x000fe200078e0202 */
[----:B------:R-:W-:Y:S01]  /*9f540*/  ISETP.LT.AND P3, PT, R207, UR77, !P1 ;  /* 0x0000004dcf007c0c */ /* 0x000fe2000cf61270 */
[----:B------:R-:W1:Y:S02]  /*9f550*/  LDCU UR77, c[0x0][0x398] ;  /* 0x00007300ff4d77ac */ /* 0x000e640008000800 */
[C---:B------:R-:W-:Y:S01]  /*9f560*/  VIADD R218, R0.reuse, UR14 ;  /* 0x0000000e00da7c36 */ /* 0x040fe20008000000 */
[----:B------:R-:W1:Y:S01]  /*9f570*/  LDCU UR55, c[0x0][0x3b8] ;  /* 0x00007700ff3777ac */ /* 0x000e620008000800 */
[----:B------:R1:W-:Y:S01]  /*9f580*/  @P4 STG.E desc[UR12][R236.64], R251 ;  /* 0x000000fbec004986 */ /* 0x0003e2000c10190c */
[C---:B----4-:R-:W-:Y:S01]  /*9f590*/  IMAD.WIDE R228, R0.reuse, 0x4, R244 ;  /* 0x0000000400e47825 */ /* 0x050fe200078e02f4 */
[----:B------:R-:W-:Y:S01]  /*9f5a0*/  ISETP.LT.AND P1, PT, R227, UR76, !P1 ;  /* 0x0000004ce3007c0c */ /* 0x000fe2000cf21270 */
[----:B------:R-:W4:Y:S01]  /*9f5b0*/  LDCU UR76, c[0x0][0x398] ;  /* 0x00007300ff4c77ac */ /* 0x000f220008000800 */
[----:B------:R1:W-:Y:S01]  /*9f5c0*/  @P0 STG.E desc[UR12][R216.64], R248 ;  /* 0x000000f8d8000986 */ /* 0x0003e2000c10190c */
[----:B------:R-:W2:Y:S01]  /*9f5d0*/  LDCU UR14, c[0x0][0x398] ;  /* 0x00007300ff0e77ac */ /* 0x000ea20008000800 */
[----:B------:R-:W2:Y:S02]  /*9f5e0*/  LDCU UR56, c[0x0][0x398] ;  /* 0x00007300ff3877ac */ /* 0x000ea40008000800 */
[----:B-1----:R-:W4:Y:S04]  /*9f5f0*/  LDL.LU R251, [R1+0x1c0] ;  /* 0x0001c00001fb7983 */ /* 0x002f280000300800 */
[----:B------:R-:W4:Y:S01]  /*9f600*/  LDL.LU R239, [R1+0x200] ;  /* 0x0002000001ef7983 */ /* 0x000f220000300800 */
[----:B------:R-:W-:-:S03]  /*9f610*/  IMAD.WIDE R216, R0, 0x4, R242 ;  /* 0x0000000400d87825 */ /* 0x000fc600078e02f2 */
[----:B--2---:R1:W-:Y:S04]  /*9f620*/  @P6 STG.E desc[UR12][R228.64], R250 ;  /* 0x000000fae4006986 */ /* 0x0043e8000c10190c */
[----:B-1----:R-:W2:Y:S04]  /*9f630*/  LDL.LU R250, [R1+0x1e0] ;  /* 0x0001e00001fa7983 */ /* 0x002ea80000300800 */
[----:B------:R-:W2:Y:S04]  /*9f640*/  LDL.LU R248, [R1+0x1b0] ;  /* 0x0001b00001f87983 */ /* 0x000ea80000300800 */
[----:B---3--:R1:W-:Y:S04]  /*9f650*/  @P5 STG.E desc[UR12][R216.64], R249 ;  /* 0x000000f9d8005986 */ /* 0x0083e8000c10190c */
[----:B-1----:R-:W3:Y:S01]  /*9f660*/  LDL.LU R249, [R1+0x1a0] ;  /* 0x0001a00001f97983 */ /* 0x002ee20000300800 */
[----:B------:R-:W-:Y:S01]  /*9f670*/  ISETP.LT.AND P4, PT, R223, UR39, !P2 ;  /* 0x00000027df007c0c */ /* 0x000fe2000d781270 */
[----:B------:R-:W-:Y:S01]  /*9f680*/  IMAD.WIDE R228, R0, 0x4, R240 ;  /* 0x0000000400e47825 */ /* 0x000fe200078e02f0 */
[----:B------:R-:W-:Y:S01]  /*9f690*/  ISETP.LT.AND P0, PT, R215, UR52, !P2 ;  /* 0x00000034d7007c0c */ /* 0x000fe2000d701270 */
[----:B------:R-:W3:Y:S01]  /*9f6a0*/  LDL.LU R247, [R1+0x180] ;  /* 0x0001800001f77983 */ /* 0x000ee20000300800 */
[----:B------:R-:W-:Y:S01]  /*9f6b0*/  IADD3 R236, PT, PT, R252, 0x19, RZ ;  /* 0x00000019fcec7810 */ /* 0x000fe20007ffe0ff */
[----:B------:R-:W-:Y:S01]  /*9f6c0*/  IMAD.WIDE R216, R0, 0x4, R2 ;  /* 0x0000000400d87825 */ /* 0x000fe200078e0202 */
[----:B------:R-:W-:Y:S01]  /*9f6d0*/  ISETP.LT.AND P6, PT, R207, UR60, !P2 ;  /* 0x0000003ccf007c0c */ /* 0x000fe2000d7c1270 */
[----:B------:R1:W-:Y:S01]  /*9f6e0*/  @P3 STG.E desc[UR12][R228.64], R231 ;  /* 0x000000e7e4003986 */ /* 0x0003e2000c10190c */
[----:B------:R-:W-:Y:S01]  /*9f6f0*/  ISETP.GE.AND P5, PT, R236, UR53, PT ;  /* 0x00000035ec007c0c */ /* 0x000fe2000bfa6270 */
[C---:B------:R-:W-:Y:S01]  /*9f700*/  VIADD R230, R218.reuse, UR4 ;  /* 0x00000004dae67c36 */ /* 0x040fe20008000000 */
[----:B------:R-:W-:Y:S01]  /*9f710*/  ISETP.LT.AND P2, PT, R227, UR25, !P2 ;  /* 0x00000019e3007c0c */ /* 0x000fe2000d741270 */
[----:B------:R4:W-:Y:S01]  /*9f720*/  @P1 STG.E desc[UR12][R216.64], R219 ;  /* 0x000000dbd8001986 */ /* 0x0009e2000c10190c */
[----:B------:R-:W-:Y:S01]  /*9f730*/  ISETP.LT.AND P3, PT, R223, UR32, !P5 ;  /* 0x00000020df007c0c */ /* 0x000fe2000ef61270 */
[----:B------:R-:W2:Y:S01]  /*9f740*/  LDCU UR52, c[0x0][0x39c] ;  /* 0x00007380ff3477ac */ /* 0x000ea20008000800 */
[----:B------:R-:W2:Y:S01]  /*9f750*/  LDCU UR60, c[0x0][0x398] ;  /* 0x00007300ff3c77ac */ /* 0x000ea20008000800 */
[C---:B-1----:R-:W-:Y:S01]  /*9f760*/  IMAD.WIDE R228, R218.reuse, 0x4, R244 ;  /* 0x00000004dae47825 */ /* 0x042fe200078e02f4 */
[----:B------:R-:W1:Y:S03]  /*9f770*/  LDCU UR39, c[0x0][0x3b8] ;  /* 0x00007700ff2777ac */ /* 0x000e660008000800 */
[----:B----4-:R-:W-:Y:S01]  /*9f780*/  IMAD.WIDE R216, R218, 0x4, R242 ;  /* 0x00000004dad87825 */ /* 0x010fe200078e02f2 */
[----:B------:R4:W-:Y:S01]  /*9f790*/  @P4 STG.E desc[UR12][R228.64], R251 ;  /* 0x000000fbe4004986 */ /* 0x0009e2000c10190c */
[----:B------:R-:W-:Y:S01]  /*9f7a0*/  IADD3 R219, PT, PT, R252, 0x1a, RZ ;  /* 0x0000001afcdb7810 */ /* 0x000fe20007ffe0ff */
[----:B------:R-:W1:Y:S02]  /*9f7b0*/  LDCU UR25, c[0x0][0x398] ;  /* 0x00007300ff1977ac */ /* 0x000e640008000800 */
[----:B------:R1:W-:Y:S01]  /*9f7c0*/  @P0 STG.E desc[UR12][R216.64], R239 ;  /* 0x000000efd8000986 */ /* 0x0003e2000c10190c */
[----:B------:R-:W-:Y:S01]  /*9f7d0*/  ISETP.GE.AND P0, PT, R219, UR50, PT ;  /* 0x00000032db007c0c */ /* 0x000fe2000bf06270 */
[----:B------:R-:W-:Y:S01]  /*9f7e0*/  VIADD R0, R230, UR16 ;  /* 0x00000010e6007c36 */ /* 0x000fe20008000000 */
[----:B------:R-:W-:Y:S01]  /*9f7f0*/  ISETP.LT.AND P1, PT, R215, UR49, !P5 ;  /* 0x00000031d7007c0c */ /* 0x000fe2000ef21270 */
[----:B------:R-:W2:Y:S01]  /*9f800*/  LDCU UR4, c[0x0][0x398] ;  /* 0x00007300ff0477ac */ /* 0x000ea20008000800 */
[----:B----4-:R-:W4:Y:S01]  /*9f810*/  LDL.LU R251, [R1+0x170] ;  /* 0x0001700001fb7983 */ /* 0x010f220000300800 */
[C---:B------:R-:W-:Y:S01]  /*9f820*/  IMAD.WIDE R228, R218.reuse, 0x4, R240 ;  /* 0x00000004dae47825 */ /* 0x040fe200078e02f0 */
[----:B------:R-:W-:Y:S01]  /*9f830*/  ISETP.LT.AND P4, PT, R207, UR57, !P5 ;  /* 0x00000039cf007c0c */ /* 0x000fe2000ef81270 */
[----:B------:R-:W2:Y:S01]  /*9f840*/  LDCU UR49, c[0x0][0x39c] ;  /* 0x00007380ff3177ac */ /* 0x000ea20008000800 */
[----:B-1----:R-:W4:Y:S01]  /*9f850*/  LDL.LU R239, [R1+0x160] ;  /* 0x0001600001ef7983 */ /* 0x002f220000300800 */
[----:B------:R-:W-:Y:S01]  /*9f860*/  IMAD.WIDE R218, R218, 0x4, R2 ;  /* 0x00000004dada7825 */ /* 0x000fe200078e0202 */
[----:B------:R-:W1:Y:S03]  /*9f870*/  LDCU UR53, c[0x0][0x398] ;  /* 0x00007300ff3577ac */ /* 0x000e660008000800 */
[C---:B------:R-:W-:Y:S01]  /*9f880*/  IMAD.WIDE R216, R230.reuse, 0x4, R244 ;  /* 0x00000004e6d87825 */ /* 0x040fe200078e02f4 */
[----:B------:R-:W1:Y:S01]  /*9f890*/  LDCU UR32, c[0x0][0x3b8] ;  /* 0x00007700ff2077ac */ /* 0x000e620008000800 */
[----:B------:R-:W1:Y:S01]  /*9f8a0*/  LDCU UR16, c[0x0][0x398] ;  /* 0x00007300ff1077ac */ /* 0x000e620008000800 */
[----:B------:R-:W1:Y:S01]  /*9f8b0*/  LDCU UR50, c[0x0][0x398] ;  /* 0x00007300ff3277ac */ /* 0x000e620008000800 */
[----:B--2---:R2:W-:Y:S01]  /*9f8c0*/  @P6 STG.E desc[UR12][R228.64], R250 ;  /* 0x000000fae4006986 */ /* 0x0045e2000c10190c */
[----:B------:R-:W1:Y:S03]  /*9f8d0*/  LDCU UR57, c[0x0][0x398] ;  /* 0x00007300ff3977ac */ /* 0x000e660008000800 */
[----:B------:R1:W-:Y:S04]  /*9f8e0*/  @P2 STG.E desc[UR12][R218.64], R248 ;  /* 0x000000f8da002986 */ /* 0x0003e8000c10190c */
[----:B--2---:R-:W2:Y:S04]  /*9f8f0*/  LDL.LU R250, [R1+0x1c4] ;  /* 0x0001c40001fa7983 */ /* 0x004ea80000300800 */
[----:B-1----:R-:W2:Y:S04]  /*9f900*/  LDL.LU R248, [R1+0x204] ;  /* 0x0002040001f87983 */ /* 0x002ea80000300800 */
[----:B---3--:R1:W-:Y:S04]  /*9f910*/  @P3 STG.E desc[UR12][R216.64], R249 ;  /* 0x000000f9d8003986 */ /* 0x0083e8000c10190c */
[----:B-1----:R-:W3:Y:S01]  /*9f920*/  LDL.LU R249, [R1+0x1e4] ;  /* 0x0001e40001f97983 */ /* 0x002ee20000300800 */
[----:B------:R-:W-:Y:S01]  /*9f930*/  ISETP.LT.AND P5, PT, R227, UR20, !P5 ;  /* 0x00000014e3007c0c */ /* 0x000fe2000efa1270 */
[C---:B------:R-:W-:Y:S01]  /*9f940*/  IMAD.WIDE R216, R230.reuse, 0x4, R242 ;  /* 0x00000004e6d87825 */ /* 0x040fe200078e02f2 */
[----:B------:R-:W-:Y:S01]  /*9f950*/  ISETP.LT.AND P6, PT, R223, UR36, !P0 ;  /* 0x00000024df007c0c */ /* 0x000fe2000c7c1270 */
[----:B------:R-:W1:Y:S02]  /*9f960*/  LDCU UR20, c[0x0][0x398] ;  /* 0x00007300ff1477ac */ /* 0x000e640008000800 */
[----:B------:R-:W-:Y:S01]  /*9f970*/  IMAD.WIDE R218, R230, 0x4, R240 ;  /* 0x00000004e6da7825 */ /* 0x000fe200078e02f0 */
[----:B------:R-:W-:Y:S01]  /*9f980*/  ISETP.LT.AND P2, PT, R215, UR46, !P0 ;  /* 0x0000002ed7007c0c */ /* 0x000fe2000c741270 */
[----:B------:R1:W-:Y:S01]  /*9f990*/  @P1 STG.E desc[UR12][R216.64], R247 ;  /* 0x000000f7d8001986 */ /* 0x0003e2000c10190c */
[----:B------:R-:W-:-:S02]  /*9f9a0*/  ISETP.LT.AND P3, PT, R207, UR54, !P0 ;  /* 0x00000036cf007c0c */ /* 0x000fc4000c761270 */
[----:B------:R-:W-:Y:S01]  /*9f9b0*/  IADD3 R229, PT, PT, R252, 0x1b, RZ ;  /* 0x0000001bfce57810 */ /* 0x000fe20007ffe0ff */
[----:B------:R-:W-:Y:S01]  /*9f9c0*/  VIADD R228, R0, UR51 ;  /* 0x0000003300e47c36 */ /* 0x000fe20008000000 */
[----:B------:R-:W2:Y:S01]  /*9f9d0*/  LDCU UR46, c[0x0][0x39c] ;  /* 0x00007380ff2e77ac */ /* 0x000ea20008000800 */
[----:B------:R-:W2:Y:S01]  /*9f9e0*/  LDCU UR36, c[0x0][0x3b8] ;  /* 0x00007700ff2477ac */ /* 0x000ea20008000800 */
[----:B-1----:R-:W3:Y:S01]  /*9f9f0*/  LDL.LU R247, [R1+0x1b4] ;  /* 0x0001b40001f77983 */ /* 0x002ee20000300800 */
[----:B------:R-:W-:-:S03]  /*9fa00*/  IMAD.WIDE R216, R230, 0x4, R2 ;  /* 0x00000004e6d87825 */ /* 0x000fc600078e0202 */
[----:B----4-:R1:W-:Y:S01]  /*9fa10*/  @P4 STG.E desc[UR12][R218.64], R251 ;  /* 0x000000fbda004986 */ /* 0x0103e2000c10190c */
[----:B------:R-:W-:Y:S01]  /*9fa20*/  ISETP.GE.AND P1, PT, R229, UR6, PT ;  /* 0x00000006e5007c0c */ /* 0x000fe2000bf26270 */
[----:B------:R-:W4:Y:S02]  /*9fa30*/  LDCU UR54, c[0x0][0x398] ;  /* 0x00007300ff3677ac */ /* 0x000f240008000800 */
[----:B------:R1:W-:Y:S01]  /*9fa40*/  @P5 STG.E desc[UR12][R216.64], R239 ;  /* 0x000000efd8005986 */ /* 0x0003e2000c10190c */
[----:B------:R-:W-:Y:S01]  /*9fa50*/  ISETP.LT.AND P0, PT, R227, UR31, !P0 ;  /* 0x0000001fe3007c0c */ /* 0x000fe2000c701270 */
[----:B------:R-:W2:Y:S02]  /*9fa60*/  LDCU UR51, c[0x0][0x398] ;  /* 0x00007300ff3377ac */ /* 0x000ea40008000800 */
[----:B-1----:R-:W4:Y:S01]  /*9fa70*/  LDL.LU R251, [R1+0x1a4] ;  /* 0x0001a40001fb7983 */ /* 0x002f220000300800 */
[----:B------:R-:W-:Y:S01]  /*9fa80*/  IMAD.WIDE R218, R0, 0x4, R244 ;  /* 0x0000000400da7825 */ /* 0x000fe200078e02f4 */
[----:B------:R-:W-:Y:S01]  /*9fa90*/  IADD3 R230, PT, PT, R252, 0x1c, RZ ;  /* 0x0000001cfce67810 */ /* 0x000fe20007ffe0ff */
[----:B------:R-:W1:Y:S01]  /*9faa0*/  LDCU UR31, c[0x0][0x398] ;  /* 0x00007300ff1f77ac */ /* 0x000e620008000800 */
[----:B------:R-:W4:Y:S01]  /*9fab0*/  LDL.LU R239, [R1+0x184] ;  /* 0x0001840001ef7983 */ /* 0x000f220000300800 */
[C---:B------:R-:W-:Y:S01]  /*9fac0*/  IMAD.WIDE R216, R0.reuse, 0x4, R242 ;  /* 0x0000000400d87825 */ /* 0x040fe200078e02f2 */
[----:B------:R-:W1:Y:S02]  /*9fad0*/  LDCU UR6, c[0x0][0x398] ;  /* 0x00007300ff0677ac */ /* 0x000e640008000800 */
[----:B--2---:R2:W-:Y:S04]  /*9fae0*/  @P6 STG.E desc[UR12][R218.64], R250 ;  /* 0x000000fada006986 */ /* 0x0045e8000c10190c */
[----:B------:R1:W-:Y:S04]  /*9faf0*/  @P2 STG.E desc[UR12][R216.64], R248 ;  /* 0x000000f8d8002986 */ /* 0x0003e8000c10190c */
[----:B--2---:R-:W2:Y:S01]  /*9fb00*/  LDL.LU R250, [R1+0x174] ;  /* 0x0001740001fa7983 */ /* 0x004ea20000300800 */
[----:B------:R-:W-:-:S03]  /*9fb10*/  IMAD.WIDE R218, R0, 0x4, R240 ;  /* 0x0000000400da7825 */ /* 0x000fc600078e02f0 */
[----:B-1----:R-:W2:Y:S04]  /*9fb20*/  LDL.LU R248, [R1+0x164] ;  /* 0x0001640001f87983 */ /* 0x002ea80000300800 */
[----:B---3--:R1:W-:Y:S04]  /*9fb30*/  @P3 STG.E desc[UR12][R218.64], R249 ;  /* 0x000000f9da003986 */ /* 0x0083e8000c10190c */
[----:B-1----:R-:W3:Y:S01]  /*9fb40*/  LDL.LU R249, [R1+0x1c8] ;  /* 0x0001c80001f97983 */ /* 0x002ee20000300800 */
[----:B------:R-:W-:Y:S02]  /*9fb50*/  ISETP.LT.AND P4, PT, R223, UR47, !P1 ;  /* 0x0000002fdf007c0c */ /* 0x000fe4000cf81270 */
[----:B------:R-:W-:Y:S01]  /*9fb60*/  ISETP.LT.AND P5, PT, R215, UR75, !P1 ;  /* 0x0000004bd7007c0c */ /* 0x000fe2000cfa1270 */
[----:B------:R-:W-:Y:S01]  /*9fb70*/  IMAD.WIDE R216, R0, 0x4, R2 ;  /* 0x0000000400d87825 */ /* 0x000fe200078e0202 */
[----:B------:R-:W-:Y:S01]  /*9fb80*/  ISETP.LT.AND P6, PT, R207, UR43, !P1 ;  /* 0x0000002bcf007c0c */ /* 0x000fe2000cfc1270 */
[----:B------:R-:W1:Y:S01]  /*9fb90*/  LDCU UR75, c[0x0][0x39c] ;  /* 0x00007380ff4b77ac */ /* 0x000e620008000800 */
[----:B------:R-:W-:Y:S01]  /*9fba0*/  ISETP.GE.AND P2, PT, R230, UR30, PT ;  /* 0x0000001ee6007c0c */ /* 0x000fe2000bf46270 */
[C---:B------:R-:W-:Y:S01]  /*9fbb0*/  IMAD.WIDE R218, R228.reuse, 0x4, R244 ;  /* 0x00000004e4da7825 */ /* 0x040fe200078e02f4 */
[----:B------:R-:W-:Y:S01]  /*9fbc0*/  ISETP.LT.AND P1, PT, R227, UR29, !P1 ;  /* 0x0000001de3007c0c */ /* 0x000fe2000cf21270 */
[----:B------:R1:W-:Y:S01]  /*9fbd0*/  @P0 STG.E desc[UR12][R216.64], R247 ;  /* 0x000000f7d8000986 */ /* 0x0003e2000c10190c */
[----:B------:R-:W-:Y:S01]  /*9fbe0*/  ISETP.LT.AND P3, PT, R223, UR33, !P2 ;  /* 0x00000021df007c0c */ /* 0x000fe2000d761270 */
[----:B------:R-:W-:Y:S01]  /*9fbf0*/  VIADD R229, R228, UR73 ;  /* 0x00000049e4e57c36 */ /* 0x000fe20008000000 */
[----:B------:R-:W-:Y:S01]  /*9fc00*/  IADD3 R230, PT, PT, R252, 0x1d, RZ ;  /* 0x0000001dfce67810 */ /* 0x000fe20007ffe0ff */
[----:B------:R-:W2:Y:S01]  /*9fc10*/  LDCU UR43, c[0x0][0x398] ;  /* 0x00007300ff2b77ac */ /* 0x000ea20008000800 */
[----:B------:R-:W2:Y:S01]  /*9fc20*/  LDCU UR47, c[0x0][0x3b8] ;  /* 0x00007700ff2f77ac */ /* 0x000ea20008000800 */
[----:B-1----:R-:W3:Y:S01]  /*9fc30*/  LDL.LU R247, [R1+0x208] ;  /* 0x0002080001f77983 */ /* 0x002ee20000300800 */
[C---:B------:R-:W-:Y:S01]  /*9fc40*/  IMAD.WIDE R216, R228.reuse, 0x4, R242 ;  /* 0x00000004e4d87825 */ /* 0x040fe200078e02f2 */
[----:B------:R-:W-:Y:S01]  /*9fc50*/  ISETP.LT.AND P0, PT, R215, UR40, !P2 ;  /* 0x00000028d7007c0c */ /* 0x000fe2000d701270 */
[----:B------:R-:W1:Y:S01]  /*9fc60*/  LDCU UR29, c[0x0][0x398] ;  /* 0x00007300ff1d77ac */ /* 0x000e620008000800 */
[----:B----4-:R4:W-:Y:S01]  /*9fc70*/  @P4 STG.E desc[UR12][R218.64], R251 ;  /* 0x000000fbda004986 */ /* 0x0109e2000c10190c */
[----:B------:R-:W-:Y:S01]  /*9fc80*/  VIADD R0, R229, UR70 ;  /* 0x00000046e5007c36 */ /* 0x000fe20008000000 */
[----:B------:R-:W1:Y:S02]  /*9fc90*/  LDCU UR73, c[0x0][0x398] ;  /* 0x00007300ff4977ac */ /* 0x000e640008000800 */
[----:B------:R1:W-:Y:S01]  /*9fca0*/  @P5 STG.E desc[UR12][R216.64], R239 ;  /* 0x000000efd8005986 */ /* 0x0003e2000c10190c */
[----:B------:R-:W2:Y:S01]  /*9fcb0*/  LDCU UR40, c[0x0][0x39c] ;  /* 0x00007380ff2877ac */ /* 0x000ea20008000800 */
[----:B------:R-:W2:Y:S02]  /*9fcc0*/  LDCU UR30, c[0x0][0x398] ;  /* 0x00007300ff1e77ac */ /* 0x000ea40008000800 */
[----:B----4-:R-:W4:Y:S01]  /*9fcd0*/  LDL.LU R251, [R1+0x1e8] ;  /* 0x0001e80001fb7983 */ /* 0x010f220000300800 */
[C---:B------:R-:W-:Y:S01]  /*9fce0*/  IMAD.WIDE R218, R228.reuse, 0x4, R240 ;  /* 0x00000004e4da7825 */ /* 0x040fe200078e02f0 */
[----:B------:R-:W-:Y:S01]  /*9fcf0*/  ISETP.LT.AND P4, PT, R207, UR74, !P2 ;  /* 0x0000004acf007c0c */ /* 0x000fe2000d781270 */
[----:B------:R-:W2:Y:S01]  /*9fd00*/  LDCU UR74, c[0x0][0x398] ;  /* 0x00007300ff4a77ac */ /* 0x000ea20008000800 */
[----:B-1----:R-:W4:Y:S01]  /*9fd10*/  LDL.LU R239, [R1+0x1b8] ;  /* 0x0001b80001ef7983 */ /* 0x002f220000300800 */
[----:B------:R-:W-:Y:S01]  /*9fd20*/  IMAD.WIDE R216, R228, 0x4, R2 ;  /* 0x00000004e4d87825 */ /* 0x000fe200078e0202 */
[----:B------:R-:W1:Y:S01]  /*9fd30*/  LDCU UR33, c[0x0][0x3b8] ;  /* 0x00007700ff2177ac */ /* 0x000e620008000800 */
[----:B------:R-:W1:Y:S01]  /*9fd40*/  LDCU UR70, c[0x0][0x398] ;  /* 0x00007300ff4677ac */ /* 0x000e620008000800 */
[----:B--2---:R2:W-:Y:S04]  /*9fd50*/  @P6 STG.E desc[UR12][R218.64], R250 ;  /* 0x000000fada006986 */ /* 0x0045e8000c10190c */
[----:B------:R1:W-:Y:S04]  /*9fd60*/  @P1 STG.E desc[UR12][R216.64], R248 ;  /* 0x000000f8d8001986 */ /* 0x0003e8000c10190c */
[----:B--2---:R-:W2:Y:S01]  /*9fd70*/  LDL.LU R250, [R1+0x1a8] ;  /* 0x0001a80001fa7983 */ /* 0x004ea20000300800 */
[----:B------:R-:W-:-:S03]  /*9fd80*/  IMAD.WIDE R218, R229, 0x4, R244 ;  /* 0x00000004e5da7825 */ /* 0x000fc600078e02f4 */
[----:B-1----:R-:W2:Y:S04]  /*9fd90*/  LDL.LU R248, [R1+0x188] ;  /* 0x0001880001f87983 */ /* 0x002ea80000300800 */
[----:B---3--:R1:W-:Y:S04]  /*9fda0*/  @P3 STG.E desc[UR12][R218.64], R249 ;  /* 0x000000f9da003986 */ /* 0x0083e8000c10190c */
[----:B-1----:R-:W3:Y:S01]  /*9fdb0*/  LDL.LU R249, [R1+0x178] ;  /* 0x0001780001f97983 */ /* 0x002ee20000300800 */
[----:B------:R-:W-:Y:S02]  /*9fdc0*/  ISETP.GE.AND P5, PT, R230, UR28, PT ;  /* 0x0000001ce6007c0c */ /* 0x000fe4000bfa6270 */
[----:B------:R-:W-:Y:S01]  /*9fdd0*/  ISETP.LT.AND P2, PT, R227, UR48, !P2 ;  /* 0x00000030e3007c0c */ /* 0x000fe2000d741270 */
[----:B------:R-:W-:Y:S01]  /*9fde0*/  IMAD.WIDE R216, R229, 0x4, R242 ;  /* 0x00000004e5d87825 */ /* 0x000fe200078e02f2 */
[----:B------:R-:W-:Y:S01]  /*9fdf0*/  ISETP.LT.AND P6, PT, R223, UR23, !P5 ;  /* 0x00000017df007c0c */ /* 0x000fe2000efc1270 */
[----:B------:R-:W1:Y:S02]  /*9fe00*/  LDCU UR48, c[0x0][0x398] ;  /* 0x00007300ff3077ac */ /* 0x000e640008000800 */
[----:B------:R-:W-:Y:S01]  /*9fe10*/  IMAD.WIDE R218, R229, 0x4, R240 ;  /* 0x00000004e5da7825 */ /* 0x000fe200078e02f0 */
        /* <DEDUP_REMOVED lines=8> */
[----:B------:R-:W-:Y:S01]  /*9fea0*/  IMAD.WIDE R216, R229, 0x4, R2 ;  /* 0x00000004e5d87825 */ /* 0x000fe200078e0202 */
[----:B------:R-:W1:Y:S02]  /*9feb0*/  LDCU UR23, c[0x0][0x3b8] ;  /* 0x00007700ff1777ac */ /* 0x000e640008000800 */
[----:B----4-:R4:W-:Y:S01]  /*9fec0*/  @P4 STG.E desc[UR12][R218.64], R251 ;  /* 0x000000fbda004986 */ /* 0x0109e2000c10190c */
[----:B------:R-:W-:Y:S01]  /*9fed0*/  ISETP.LT.AND P5, PT, R227, UR41, !P5 ;  /* 0x00000029e3007c0c */ /* 0x000fe2000efa1270 */
[----:B------:R-:W1:Y:S02]  /*9fee0*/  LDCU UR71, c[0x0][0x398] ;  /* 0x00007300ff4777ac */ /* 0x000e640008000800 */
[----:B------:R1:W-:Y:S01]  /*9fef0*/  @P2 STG.E desc[UR12][R216.64], R239 ;  /* 0x000000efd8002986 */ /* 0x0003e2000c10190c */
[----:B------:R-:W-:Y:S01]  /*9ff00*/  ISETP.GE.AND P0, PT, R230, UR44, PT ;  /* 0x0000002ce6007c0c */ /* 0x000fe2000bf06270 */
[----:B------:R-:W-:Y:S01]  /*9ff10*/  VIADD R229, R228, UR64 ;  /* 0x00000040e4e57c36 */ /* 0x000fe20008000000 */
[----:B------:R-:W2:Y:S01]  /*9ff20*/  LDCU UR41, c[0x0][0x398] ;  /* 0x00007300ff2977ac */ /* 0x000ea20008000800 */
[----:B------:R-:W2:Y:S01]  /*9ff30*/  LDCU UR67, c[0x0][0x398] ;  /* 0x00007300ff4377ac */ /* 0x000ea20008000800 */
[----:B----4-:R-:W4:Y:S01]  /*9ff40*/  LDL.LU R251, [R1+0x1cc] ;  /* 0x0001cc0001fb7983 */ /* 0x010f220000300800 */
[----:B------:R-:W-:-:S04]  /*9ff50*/  IMAD.WIDE R218, R0, 0x4, R244 ;  /* 0x0000000400da7825 */ /* 0x000fc800078e02f4 */
[----:B-1----:R-:W-:Y:S01]  /*9ff60*/  IMAD.WIDE R216, R0, 0x4, R242 ;  /* 0x0000000400d87825 */ /* 0x002fe200078e02f2 */
[----:B------:R-:W4:Y:S01]  /*9ff70*/  LDL.LU R239, [R1+0x20c] ;  /* 0x00020c0001ef7983 */ /* 0x000f220000300800 */
[----:B------:R-:W-:Y:S01]  /*9ff80*/  ISETP.LT.AND P4, PT, R223, UR37, !P0 ;  /* 0x00000025df007c0c */ /* 0x000fe2000c781270 */
[----:B------:R-:W1:Y:S01]  /*9ff90*/  LDCU UR44, c[0x0][0x398] ;  /* 0x00007300ff2c77ac */ /* 0x000e620008000800 */
[----:B------:R-:W-:Y:S02]  /*9ffa0*/  IADD3 R230, PT, PT, R252, 0x1f, RZ ;  /* 0x0000001ffce67810 */ /* 0x000fe40007ffe0ff */
[----:B------:R-:W-:Y:S01]  /*9ffb0*/  ISETP.LT.AND P2, PT, R215, UR22, !P0 ;  /* 0x00000016d7007c0c */ /* 0x000fe2000c741270 */
[----:B------:R-:W1:Y:S01]  /*9ffc0*/  LDCU UR22, c[0x0][0x39c] ;  /* 0x00007380ff1677ac */ /* 0x000e620008000800 */
        /* <DEDUP_REMOVED lines=21> */
[----:B------:R-:W2:Y:S01]  /*a0120*/  LDCU UR27, c[0x0][0x3b8] ;  /* 0x00007700ff1b77ac */ /* 0x000ea20008000800 */
[----:B-1----:R-:W3:Y:S01]  /*a0130*/  LDL.LU R247, [R1+0x18c] ;  /* 0x00018c0001f77983 */ /* 0x002ee20000300800 */
[C---:B------:R-:W-:Y:S01]  /*a0140*/  IMAD.WIDE R216, R228.reuse, 0x4, R242 ;  /* 0x00000004e4d87825 */ /* 0x040fe200078e02f2 */
[----:B------:R-:W-:Y:S01]  /*a0150*/  ISETP.LT.AND P5, PT, R215, UR8, !P1 ;  /* 0x00000008d7007c0c */ /* 0x000fe2000cfa1270 */
[----:B------:R-:W1:Y:S01]  /*a0160*/  LDCU UR8, c[0x0][0x39c] ;  /* 0x00007380ff0877ac */ /* 0x000e620008000800 */
[----:B----4-:R4:W-:Y:S01]  /*a0170*/  @P4 STG.E desc[UR12][R218.64], R251 ;  /* 0x000000fbda004986 */ /* 0x0109e2000c10190c */
[----:B------:R-:W1:Y:S03]  /*a0180*/  LDCU UR61, c[0x0][0x398] ;  /* 0x00007300ff3d77ac */ /* 0x000e660008000800 */
[----:B------:R1:W-:Y:S04]  /*a0190*/  @P2 STG.E desc[UR12][R216.64], R239 ;  /* 0x000000efd8002986 */ /* 0x0003e8000c10190c */
[----:B----4-:R-:W4:Y:S01]  /*a01a0*/  LDL.LU R251, [R1+0x17c] ;  /* 0x00017c0001fb7983 */ /* 0x010f220000300800 */
[----:B------:R-:W-:-:S03]  /*a01b0*/  IMAD.WIDE R218, R228, 0x4, R240 ;  /* 0x00000004e4da7825 */ /* 0x000fc600078e02f0 */
[----:B-1----:R-:W4:Y:S01]  /*a01c0*/  LDL.LU R239, [R1+0x16c] ;  /* 0x00016c0001ef7983 */ /* 0x002f220000300800 */
[----:B------:R-:W-:-:S03]  /*a01d0*/  IMAD.WIDE R216, R228, 0x4, R2 ;  /* 0x00000004e4d87825 */ /* 0x000fc600078e0202 */
[----:B--2---:R1:W-:Y:S04]  /*a01e0*/  @P6 STG.E desc[UR12][R218.64], R250 ;  /* 0x000000fada006986 */ /* 0x0043e8000c10190c */
[----:B------:R2:W-:Y:S04]  /*a01f0*/  @P0 STG.E desc[UR12][R216.64], R248 ;  /* 0x000000f8d8000986 */ /* 0x0005e8000c10190c */
[----:B-1----:R-:W4:Y:S01]  /*a0200*/  LDL.LU R250, [R1+0x280] ;  /* 0x0002800001fa7983 */ /* 0x002f220000300800 */
[----:B------:R-:W-:-:S03]  /*a0210*/  IMAD.WIDE R218, R229, 0x4, R244 ;  /* 0x00000004e5da7825 */ /* 0x000fc600078e02f4 */
[----:B--2---:R-:W2:Y:S04]  /*a0220*/  LDL.LU R248, [R1+0x2c0] ;  /* 0x0002c00001f87983 */ /* 0x004ea80000300800 */
[----:B---3--:R1:W-:Y:S04]  /*a0230*/  @P3 STG.E desc[UR12][R218.64], R249 ;  /* 0x000000f9da003986 */ /* 0x0083e8000c10190c */
[----:B-1----:R-:W3:Y:S01]  /*a0240*/  LDL.LU R249, [R1+0x2a0] ;  /* 0x0002a00001f97983 */ /* 0x002ee20000300800 */
[----:B------:R-:W-:Y:S02]  /*a0250*/  ISETP.LT.AND P4, PT, R207, UR65, !P1 ;  /* 0x00000041cf007c0c */ /* 0x000fe4000cf81270 */
[----:B------:R-:W-:Y:S01]  /*a0260*/  ISETP.GE.AND P2, PT, R230, UR69, PT ;  /* 0x00000045e6007c0c */ /* 0x000fe2000bf46270 */
[----:B------:R-:W-:Y:S01]  /*a0270*/  IMAD.WIDE R216, R229, 0x4, R242 ;  /* 0x00000004e5d87825 */ /* 0x000fe200078e02f2 */
[----:B------:R-:W-:Y:S01]  /*a0280*/  ISETP.LT.AND P1, PT, R227, UR38, !P1 ;  /* 0x00000026e3007c0c */ /* 0x000fe2000cf21270 */
[----:B------:R-:W1:Y:S01]  /*a0290*/  LDCU UR65, c[0x0][0x398] ;  /* 0x00007300ff4177ac */ /* 0x000e620008000800 */
[----:B------:R-:W-:Y:S01]  /*a02a0*/  ISETP.LT.AND P6, PT, R223, UR34, !P2 ;  /* 0x00000022df007c0c */ /* 0x000fe2000d7c1270 */
        /* <DEDUP_REMOVED lines=17> */
[----:B------:R-:W1:Y:S01]  /*a03c0*/  LDCU UR34, c[0x0][0x3b8] ;  /* 0x00007700ff2277ac */ /* 0x000e620008000800 */
[----:B----4-:R-:W4:Y:S01]  /*a03d0*/  LDL.LU R251, [R1+0x260] ;  /* 0x0002600001fb7983 */ /* 0x010f220000300800 */
[C---:B------:R-:W-:Y:S01]  /*a03e0*/  IMAD.WIDE R218, R0.reuse, 0x4, R244 ;  /* 0x0000000400da7825 */ /* 0x040fe200078e02f4 */
[----:B------:R-:W1:Y:S02]  /*a03f0*/  LDCU UR42, c[0x0][0x398] ;  /* 0x00007300ff2a77ac */ /* 0x000e640008000800 */
[----:B------:R-:W4:Y:S01]  /*a0400*/  LDL.LU R239, [R1+0x240] ;  /* 0x0002400001ef7983 */ /* 0x000f220000300800 */
[----:B------:R-:W-:Y:S01]  /*a0410*/  IMAD.WIDE R216, R0, 0x4, R242 ;  /* 0x0000000400d87825 */ /* 0x000fe200078e02f2 */
[----:B------:R-:W-:Y:S01]  /*a0420*/  ISETP.LT.AND P4, PT, R223, UR18, !P5 ;  /* 0x00000012df007c0c */ /* 0x000fe2000ef81270 */
[----:B------:R-:W1:Y:S01]  /*a0430*/  LDCU UR58, c[0x0][0x398] ;  /* 0x00007300ff3a77ac */ /* 0x000e620008000800 */
[----:B------:R-:W-:-:S02]  /*a0440*/  IADD3 R230, PT, PT, R252, 0x22, RZ ;  /* 0x00000022fce67810 */ /* 0x000fc40007ffe0ff */
[----:B------:R-:W-:Y:S01]  /*a0450*/  ISETP.LT.AND P1, PT, R215, UR26, !P5 ;  /* 0x0000001ad7007c0c */ /* 0x000fe2000ef21270 */
[----:B------:R-:W1:Y:S01]  /*a0460*/  LDCU UR26, c[0x0][0x39c] ;  /* 0x00007380ff1a77ac */ /* 0x000e620008000800 */
[----:B------:R-:W1:Y:S01]  /*a0470*/  LDCU UR66, c[0x0][0x398] ;  /* 0x00007300ff4277ac */ /* 0x000e620008000800 */
[----:B------:R-:W1:Y:S01]  /*a0480*/  LDCU UR18, c[0x0][0x3b8] ;  /* 0x00007700ff1277ac */ /* 0x000e620008000800 */
[----:B------:R-:W1:Y:S01]  /*a0490*/  LDCU UR55, c[0x0][0x398] ;  /* 0x00007300ff3777ac */ /* 0x000e620008000800 */
[----:B------:R1:W-:Y:S04]  /*a04a0*/  @P6 STG.E desc[UR12][R218.64], R250 ;  /* 0x000000fada006986 */ /* 0x0003e8000c10190c */
[----:B--2---:R2:W-:Y:S04]  /*a04b0*/  @P0 STG.E desc[UR12][R216.64], R248 ;  /* 0x000000f8d8000986 */ /* 0x0045e8000c10190c */
[----:B-1----:R-:W4:Y:S01]  /*a04c0*/  LDL.LU R250, [R1+0x230] ;  /* 0x0002300001fa7983 */ /* 0x002f220000300800 */
[----:B------:R-:W-:-:S03]  /*a04d0*/  IMAD.WIDE R218, R0, 0x4, R240 ;  /* 0x0000000400da7825 */ /* 0x000fc600078e02f0 */
[----:B--2---:R-:W2:Y:S04]  /*a04e0*/  LDL.LU R248, [R1+0x210] ;  /* 0x0002100001f87983 */ /* 0x004ea80000300800 */
        /* <DEDUP_REMOVED lines=24> */
[----:B------:R-:W4:Y:S01]  /*a0670*/  LDL.LU R239, [R1+0x274] ;  /* 0x0002740001ef7983 */ /* 0x000f220000300800 */
[----:B------:R-:W-:-:S03]  /*a0680*/  IMAD.WIDE R216, R228, 0x4, R2 ;  /* 0x00000004e4d87825 */ /* 0x000fc600078e0202 */
[----:B------:R1:W-:Y:S04]  /*a0690*/  @P6 STG.E desc[UR12][R218.64], R250 ;  /* 0x000000fada006986 */ /* 0x0003e8000c10190c */
[----:B--2---:R2:W-:Y:S04]  /*a06a0*/  @P5 STG.E desc[UR12][R216.64], R248 ;  /* 0x000000f8d8005986 */ /* 0x0045e8000c10190c */
        /* <DEDUP_REMOVED lines=769> */
[----:B-1----:R-:W-:Y:S01]  /*a36c0*/  IMAD.WIDE R216, R229, 0x4, R2 ;  /* 0x00000004e5d87825 */ /* 0x002fe200078e0202 */
[----:B------:R-:W1:Y:S01]  /*a36d0*/  LDCU UR66, c[0x0][0x398] ;  /* 0x00007300ff4277ac */ /* 0x000e620008000800 */
        /* <DEDUP_REMOVED lines=21> */
[----:B--2---:R-:W-:Y:S04]  /*a3830*/  @P1 STG.E desc[UR12][R216.64], R248 ;  /* 0x000000f8d8001986 */ /* 0x004fe8000c10190c */
[----:B-1----:R-:W2:Y:S01]  /*a3840*/  LDL.LU R250, [R1+0x554] ;  /* 0x0005540001fa7983 */ /* 0x002ea20000300800 */
[----:B------:R-:W-:-:S03]  /*a3850*/  IMAD.WIDE R218, R0, 0x4, R240 ;  /* 0x0000000400da7825 */ /* 0x000fc600078e02f0 */
[----:B------:R-:W2:Y:S04]  /*a3860*/  LDL.LU R239, [R1+0x534] ;  /* 0x0005340001ef7983 */ /* 0x000ea80000300800 */
[----:B---3--:R1:W-:Y:S04]  /*a3870*/  @P3 STG.E desc[UR12][R218.64], R249 ;  /* 0x000000f9da003986 */ /* 0x0083e8000c10190c */
[----:B-1----:R-:W3:Y:S01]  /*a3880*/  LDL.LU R249, [R1+0x3f4] ;  /* 0x0003f40001f97983 */ /* 0x002ee20000300800 */
[----:B------:R-:W-:Y:S01]  /*a3890*/  ISETP.LT.AND P6, PT, R207, UR14, !P0 ;  /* 0x0000000ecf007c0c */ /* 0x000fe2000c7c1270 */
[----:B------:R-:W-:Y:S01]  /*a38a0*/  IMAD.WIDE R216, R0, 0x4, R2 ;  /* 0x0000000400d87825 */ /* 0x000fe200078e0202 */
[----:B------:R-:W-:Y:S01]  /*a38b0*/  ISETP.GE.AND P1, PT, R230, UR52, PT ;  /* 0x00000034e6007c0c */ /* 0x000fe2000bf26270 */
[----:B------:R-:W3:Y:S02]  /*a38c0*/  LDL.LU R248, [R1+0x314] ;  /* 0x0003140001f87983 */ /* 0x000ee40000300800 */
[C---:B------:R-:W-:Y:S01]  /*a38d0*/  IMAD.WIDE R218, R228.reuse, 0x4, R244 ;  /* 0x00000004e4da7825 */ /* 0x040fe200078e02f4 */
[----:B------:R-:W-:Y:S01]  /*a38e0*/  ISETP.LT.AND P0, PT, R227, UR56, !P0 ;  /* 0x00000038e3007c0c */ /* 0x000fe2000c701270 */
[----:B------:R1:W-:Y:S01]  /*a38f0*/  @P5 STG.E desc[UR12][R216.64], R16 ;  /* 0x00000010d8005986 */ /* 0x0003e2000c10190c */
[----:B------:R-:W-:Y:S01]  /*a3900*/  ISETP.LT.AND P3, PT, R223, UR60, !P1 ;  /* 0x0000003cdf007c0c */ /* 0x000fe2000cf61270 */
[----:B------:R-:W-:Y:S01]  /*a3910*/  VIADD R0, R229, UR32 ;  /* 0x00000020e5007c36 */ /* 0x000fe20008000000 */
[----:B------:R-:W2:Y:S01]  /*a3920*/  LDCU UR14, c[0x0][0x398] ;  /* 0x00007300ff0e77ac */ /* 0x000ea20008000800 */
[----:B------:R-:W2:Y:S01]  /*a3930*/  LDCU UR56, c[0x0][0x398] ;  /* 0x00007300ff3877ac */ /* 0x000ea20008000800 */
[----:B------:R-:W2:Y:S01]  /*a3940*/  LDCU UR52, c[0x0][0x398] ;  /* 0x00007300ff3477ac */ /* 0x000ea20008000800 */
[----:B-1----:R-:W-:Y:S01]  /*a3950*/  IMAD.WIDE R216, R228, 0x4, R242 ;  /* 0x00000004e4d87825 */ /* 0x002fe200078e02f2 */
[----:B------:R-:W-:-:S02]  /*a3960*/  IADD3 R16, PT, PT, R252, 0x44, RZ ;  /* 0x00000044fc107810 */ /* 0x000fc40007ffe0ff */
[----:B------:R-:W-:Y:S01]  /*a3970*/  ISETP.LT.AND P5, PT, R215, UR25, !P1 ;  /* 0x00000019d7007c0c */ /* 0x000fe2000cfa1270 */
[----:B------:R-:W1:Y:S01]  /*a3980*/  LDCU UR25, c[0x0][0x39c] ;  /* 0x00007380ff1977ac */ /* 0x000e620008000800 */
[----:B----4-:R4:W-:Y:S01]  /*a3990*/  @P4 STG.E desc[UR12][R218.64], R251 ;  /* 0x000000fbda004986 */ /* 0x0109e2000c10190c */
[----:B------:R-:W1:Y:S03]  /*a39a0*/  LDCU UR60, c[0x0][0x3b8] ;  /* 0x00007700ff3c77ac */ /* 0x000e660008000800 */
[----:B------:R1:W-:Y:S01]  /*a39b0*/  @P2 STG.E desc[UR12][R216.64], R247 ;  /* 0x000000f7d8002986 */ /* 0x0003e2000c10190c */
[----:B------:R-:W2:Y:S03]  /*a39c0*/  LDCU UR32, c[0x0][0x398] ;  /* 0x00007300ff2077ac */ /* 0x000ea60008000800 */
[----:B----4-:R-:W4:Y:S01]  /*a39d0*/  LDL.LU R251, [R1+0x294] ;  /* 0x0002940001fb7983 */ /* 0x010f220000300800 */
[----:B------:R-:W-:-:S04]  /*a39e0*/  IMAD.WIDE R218, R228, 0x4, R240 ;  /* 0x00000004e4da7825 */ /* 0x000fc800078e02f0 */
[----:B-1----:R-:W-:Y:S01]  /*a39f0*/  IMAD.WIDE R216, R228, 0x4, R2 ;  /* 0x00000004e4d87825 */ /* 0x002fe200078e0202 */
[----:B--2---:R1:W-:Y:S04]  /*a3a00*/  @P6 STG.E desc[UR12][R218.64], R250 ;  /* 0x000000fada006986 */ /* 0x0043e8000c10190c */
[----:B------:R-:W-:Y:S04]  /*a3a10*/  @P0 STG.E desc[UR12][R216.64], R239 ;  /* 0x000000efd8000986 */ /* 0x000fe8000c10190c */
[----:B-1----:R-:W2:Y:S01]  /*a3a20*/  LDL.LU R250, [R1+0x548] ;  /* 0x0005480001fa7983 */ /* 0x002ea20000300800 */
[----:B------:R-:W-:-:S03]  /*a3a30*/  IMAD.WIDE R218, R229, 0x4, R244 ;  /* 0x00000004e5da7825 */ /* 0x000fc600078e02f4 */
[----:B------:R-:W2:Y:S04]  /*a3a40*/  LDL.LU R247, [R1+0x568] ;  /* 0x0005680001f77983 */ /* 0x000ea80000300800 */
[----:B---3--:R1:W-:Y:S04]  /*a3a50*/  @P3 STG.E desc[UR12][R218.64], R249 ;  /* 0x000000f9da003986 */ /* 0x0083e8000c10190c */
[----:B-1----:R-:W3:Y:S01]  /*a3a60*/  LDL.LU R249, [R1+0x558] ;  /* 0x0005580001f97983 */ /* 0x002ee20000300800 */
[----:B------:R-:W-:Y:S02]  /*a3a70*/  ISETP.LT.AND P4, PT, R207, UR4, !P1 ;  /* 0x00000004cf007c0c */ /* 0x000fe4000cf81270 */
[----:B------:R-:W-:Y:S01]  /*a3a80*/  ISETP.GE.AND P2, PT, R16, UR49, PT ;  /* 0x0000003110007c0c */ /* 0x000fe2000bf46270 */
[----:B------:R-:W-:Y:S01]  /*a3a90*/  IMAD.WIDE R216, R229, 0x4, R242 ;  /* 0x00000004e5d87825 */ /* 0x000fe200078e02f2 */
[----:B------:R-:W-:Y:S01]  /*a3aa0*/  ISETP.LT.AND P1, PT, R227, UR53, !P1 ;  /* 0x00000035e3007c0c */ /* 0x000fe2000cf21270 */
[----:B------:R-:W3:Y:S01]  /*a3ab0*/  LDL.LU R239, [R1+0x538] ;  /* 0x0005380001ef7983 */ /* 0x000ee20000300800 */
[----:B------:R-:W-:Y:S01]  /*a3ac0*/  ISETP.LT.AND P6, PT, R223, UR57, !P2 ;  /* 0x00000039df007c0c */ /* 0x000fe2000d7c1270 */
        /* <DEDUP_REMOVED lines=8> */
[----:B-1----:R-:W-:Y:S01]  /*a3b50*/  IMAD.WIDE R216, R229, 0x4, R2 ;  /* 0x00000004e5d87825 */ /* 0x002fe200078e0202 */
[----:B------:R-:W3:Y:S01]  /*a3b60*/  LDL.LU R248, [R1+0x3f8] ;  /* 0x0003f80001f87983 */ /* 0x000ee20000300800 */
[----:B------:R-:W1:Y:S03]  /*a3b70*/  LDCU UR49, c[0x0][0x398] ;  /* 0x00007300ff3177ac */ /* 0x000e660008000800 */
[----:B----4-:R4:W-:Y:S01]  /*a3b80*/  @P4 STG.E desc[UR12][R218.64], R251 ;  /* 0x000000fbda004986 */ /* 0x0109e2000c10190c */
[----:B------:R-:W-:Y:S01]  /*a3b90*/  ISETP.GE.AND P5, PT, R228, UR46, PT ;  /* 0x0000002ee4007c0c */ /* 0x000fe2000bfa6270 */
[----:B------:R-:W1:Y:S02]  /*a3ba0*/  LDCU UR20, c[0x0][0x39c] ;  /* 0x00007380ff1477ac */ /* 0x000e640008000800 */
[----:B------:R1:W-:Y:S01]  /*a3bb0*/  @P1 STG.E desc[UR12][R216.64], R17 ;  /* 0x00000011d8001986 */ /* 0x0003e2000c10190c */
[----:B------:R-:W-:Y:S01]  /*a3bc0*/  ISETP.LT.AND P2, PT, R227, UR50, !P2 ;  /* 0x00000032e3007c0c */ /* 0x000fe2000d741270 */
[----:B------:R-:W2:Y:S01]  /*a3bd0*/  LDCU UR16, c[0x0][0x398] ;  /* 0x00007300ff1077ac */ /* 0x000ea20008000800 */
[----:B------:R-:W2:Y:S01]  /*a3be0*/  LDCU UR57, c[0x0][0x3b8] ;  /* 0x00007700ff3977ac */ /* 0x000ea20008000800 */
[----:B----4-:R-:W-:Y:S01]  /*a3bf0*/  IMAD.WIDE R218, R0, 0x4, R244 ;  /* 0x0000000400da7825 */ /* 0x010fe200078e02f4 */
[----:B------:R-:W4:Y:S01]  /*a3c00*/  LDL.LU R251, [R1+0x318] ;  /* 0x0003180001fb7983 */ /* 0x000f220000300800 */
[----:B------:R-:W-:Y:S01]  /*a3c10*/  IADD3 R228, PT, PT, R252, 0x46, RZ ;  /* 0x00000046fce47810 */ /* 0x000fe20007ffe0ff */
[----:B------:R-:W2:Y:S01]  /*a3c20*/  LDCU UR50, c[0x0][0x398] ;  /* 0x00007300ff3277ac */ /* 0x000ea20008000800 */
[C---:B-1----:R-:W-:Y:S01]  /*a3c30*/  IMAD.WIDE R216, R0.reuse, 0x4, R242 ;  /* 0x0000000400d87825 */ /* 0x042fe200078e02f2 */
[----:B------:R-:W1:Y:S01]  /*a3c40*/  LDCU UR36, c[0x0][0x398] ;  /* 0x00007300ff2477ac */ /* 0x000e620008000800 */
[----:B------:R-:W1:Y:S01]  /*a3c50*/  LDCU UR46, c[0x0][0x398] ;  /* 0x00007300ff2e77ac */ /* 0x000e620008000800 */
[----:B--2---:R2:W-:Y:S04]  /*a3c60*/  @P6 STG.E desc[UR12][R218.64], R250 ;  /* 0x000000fada006986 */ /* 0x0045e8000c10190c */
[----:B------:R-:W-:Y:S04]  /*a3c70*/  @P0 STG.E desc[UR12][R216.64], R247 ;  /* 0x000000f7d8000986 */ /* 0x000fe8000c10190c */
[----:B--2---:R-:W2:Y:S01]  /*a3c80*/  LDL.LU R250, [R1+0x298] ;  /* 0x0002980001fa7983 */ /* 0x004ea20000300800 */
[----:B------:R-:W-:-:S05]  /*a3c90*/  IMAD.WIDE R218, R0, 0x4, R240 ;  /* 0x0000000400da7825 */ /* 0x000fca00078e02f0 */
[----:B---3--:R3:W-:Y:S04]  /*a3ca0*/  @P3 STG.E desc[UR12][R218.64], R249 ;  /* 0x000000f9da003986 */ /* 0x0087e8000c10190c */
[----:B---3--:R-:W3:Y:S01]  /*a3cb0*/  LDL.LU R249, [R1+0x54c] ;  /* 0x00054c0001f97983 */ /* 0x008ee20000300800 */
[----:B------:R-:W-:Y:S02]  /*a3cc0*/  ISETP.LT.AND P4, PT, R223, UR54, !P5 ;  /* 0x00000036df007c0c */ /* 0x000fe4000ef81270 */
[----:B------:R-:W-:Y:S01]  /*a3cd0*/  ISETP.LT.AND P1, PT, R215, UR31, !P5 ;  /* 0x0000001fd7007c0c */ /* 0x000fe2000ef21270 */
[----:B------:R-:W-:Y:S01]  /*a3ce0*/  IMAD.WIDE R216, R0, 0x4, R2 ;  /* 0x0000000400d87825 */ /* 0x000fe200078e0202 */
[----:B------:R-:W-:Y:S01]  /*a3cf0*/  ISETP.LT.AND P6, PT, R207, UR51, !P5 ;  /* 0x00000033cf007c0c */ /* 0x000fe2000efc1270 */
[----:B------:R-:W3:Y:S01]  /*a3d00*/  LDL.LU R247, [R1+0x56c] ;  /* 0x00056c0001f77983 */ /* 0x000ee20000300800 */
[----:B------:R-:W-:Y:S01]  /*a3d10*/  ISETP.GE.AND P0, PT, R228, UR75, PT ;  /* 0x0000004be4007c0c */ /* 0x000fe2000bf06270 */
[C---:B------:R-:W-:Y:S01]  /*a3d20*/  IMAD.WIDE R218, R16.reuse, 0x4, R244 ;  /* 0x0000000410da7825 */ /* 0x040fe200078e02f4 */
[----:B------:R-:W-:Y:S01]  /*a3d30*/  ISETP.LT.AND P5, PT, R227, UR6, !P5 ;  /* 0x00000006e3007c0c */ /* 0x000fe2000efa1270 */
[----:B------:R1:W-:Y:S01]  /*a3d40*/  @P2 STG.E desc[UR12][R216.64], R239 ;  /* 0x000000efd8002986 */ /* 0x0003e2000c10190c */
[----:B------:R-:W-:Y:S01]  /*a3d50*/  ISETP.LT.AND P3, PT, R223, UR43, !P0 ;  /* 0x0000002bdf007c0c */ /* 0x000fe2000c761270 */
[----:B------:R-:W-:Y:S01]  /*a3d60*/  VIADD R17, R16, UR47 ;  /* 0x0000002f10117c36 */ /* 0x000fe20008000000 */
[----:B------:R-:W-:Y:S01]  /*a3d70*/  IADD3 R228, PT, PT, R252, 0x47, RZ ;  /* 0x00000047fce47810 */ /* 0x000fe20007ffe0ff */
[----:B------:R4:W-:Y:S01]  /*a3d80*/  @P4 STG.E desc[UR12][R218.64], R248 ;  /* 0x000000f8da004986 */ /* 0x0009e2000c10190c */
[----:B------:R-:W2:Y:S01]  /*a3d90*/  LDCU UR31, c[0x0][0x39c] ;  /* 0x00007380ff1f77ac */ /* 0x000ea20008000800 */
[----:B------:R-:W2:Y:S01]  /*a3da0*/  LDCU UR51, c[0x0][0x398] ;  /* 0x00007300ff3377ac */ /* 0x000ea20008000800 */
[C---:B-1----:R-:W-:Y:S01]  /*a3db0*/  IMAD.WIDE R216, R16.reuse, 0x4, R242 ;  /* 0x0000000410d87825 */ /* 0x042fe200078e02f2 */
[----:B------:R-:W3:Y:S01]  /*a3dc0*/  LDL.LU R239, [R1+0x55c] ;  /* 0x00055c0001ef7983 */ /* 0x000ee20000300800 */
[----:B------:R-:W-:Y:S01]  /*a3dd0*/  ISETP.LT.AND P2, PT, R215, UR29, !P0 ;  /* 0x0000001dd7007c0c */ /* 0x000fe2000c741270 */
[----:B------:R-:W1:Y:S01]  /*a3de0*/  LDCU UR6, c[0x0][0x398] ;  /* 0x00007300ff0677ac */ /* 0x000e620008000800 */
[C---:B----4-:R-:W-:Y:S01]  /*a3df0*/  IMAD.WIDE R218, R16.reuse, 0x4, R240 ;  /* 0x0000000410da7825 */ /* 0x050fe200078e02f0 */
[----:B------:R-:W4:Y:S01]  /*a3e00*/  LDL.LU R248, [R1+0x53c] ;  /* 0x00053c0001f87983 */ /* 0x000f220000300800 */
[----:B------:R-:W-:Y:S01]  /*a3e10*/  ISETP.LT.AND P4, PT, R207, UR73, !P0 ;  /* 0x00000049cf007c0c */ /* 0x000fe2000c781270 */
[----:B------:R-:W1:Y:S02]  /*a3e20*/  LDCU UR54, c[0x0][0x3b8] ;  /* 0x00007700ff3677ac */ /* 0x000e640008000800 */
[----:B------:R1:W-:Y:S01]  /*a3e30*/  @P1 STG.E desc[UR12][R216.64], R251 ;  /* 0x000000fbd8001986 */ /* 0x0003e2000c10190c */
[C---:B------:R-:W-:Y:S01]  /*a3e40*/  VIADD R0, R17.reuse, UR33 ;  /* 0x0000002111007c36 */ /* 0x040fe20008000000 */
[----:B------:R-:W2:Y:S01]  /*a3e50*/  LDCU UR47, c[0x0][0x398] ;  /* 0x00007300ff2f77ac */ /* 0x000ea20008000800 */
[----:B------:R-:W2:Y:S01]  /*a3e60*/  LDCU UR75, c[0x0][0x398] ;  /* 0x00007300ff4b77ac */ /* 0x000ea20008000800 */
[----:B------:R-:W2:Y:S01]  /*a3e70*/  LDCU UR29, c[0x0][0x39c] ;  /* 0x00007380ff1d77ac */ /* 0x000ea20008000800 */
[----:B-1----:R-:W-:Y:S01]  /*a3e80*/  IMAD.WIDE R216, R16, 0x4, R2 ;  /* 0x0000000410d87825 */ /* 0x002fe200078e0202 */
[----:B------:R-:W4:Y:S01]  /*a3e90*/  LDL.LU R251, [R1+0x3fc] ;  /* 0x0003fc0001fb7983 */ /* 0x000f220000300800 */
[----:B------:R-:W1:Y:S01]  /*a3ea0*/  LDCU UR73, c[0x0][0x398] ;  /* 0x00007300ff4977ac */ /* 0x000e620008000800 */
[----:B------:R-:W1:Y:S02]  /*a3eb0*/  LDCU UR43, c[0x0][0x3b8] ;  /* 0x00007700ff2b77ac */ /* 0x000e640008000800 */
[----:B--2---:R2:W-:Y:S01]  /*a3ec0*/  @P6 STG.E desc[UR12][R218.64], R250 ;  /* 0x000000fada006986 */ /* 0x0045e2000c10190c */
[----:B------:R-:W-:Y:S01]  /*a3ed0*/  ISETP.GE.AND P1, PT, R228, UR40, PT ;  /* 0x00000028e4007c0c */ /* 0x000fe2000bf26270 */
[----:B------:R-:W1:Y:S02]  /*a3ee0*/  LDCU UR33, c[0x0][0x398] ;  /* 0x00007300ff2177ac */ /* 0x000e640008000800 */
[----:B------:R-:W-:Y:S01]  /*a3ef0*/  @P5 STG.E desc[UR12][R216.64], R18 ;  /* 0x00000012d8005986 */ /* 0x000fe2000c10190c */
[----:B--2---:R-:W-:-:S03]  /*a3f00*/  IMAD.WIDE R218, R17, 0x4, R244 ;  /* 0x0000000411da7825 */ /* 0x004fc600078e02f4 */
[----:B------:R-:W2:Y:S01]  /*a3f10*/  LDL.LU R250, [R1+0x31c] ;  /* 0x00031c0001fa7983 */ /* 0x000ea20000300800 */
[----:B------:R-:W-:Y:S01]  /*a3f20*/  ISETP.LT.AND P0, PT, R227, UR30, !P0 ;  /* 0x0000001ee3007c0c */ /* 0x000fe2000c701270 */
[----:B------:R-:W1:Y:S01]  /*a3f30*/  LDCU UR30, c[0x0][0x398] ;  /* 0x00007300ff1e77ac */ /* 0x000e620008000800 */
[----:B------:R-:W-:Y:S01]  /*a3f40*/  IADD3 R16, PT, PT, R252, 0x48, RZ ;  /* 0x00000048fc107810 */ /* 0x000fe20007ffe0ff */
[----:B------:R-:W-:Y:S01]  /*a3f50*/  IMAD.WIDE R228, R0, 0x4, R2 ;  /* 0x0000000400e47825 */ /* 0x000fe200078e0202 */
[----:B------:R-:W1:Y:S01]  /*a3f60*/  LDCU UR40, c[0x0][0x398] ;  /* 0x00007300ff2877ac */ /* 0x000e620008000800 */
[----:B---3--:R3:W-:Y:S04]  /*a3f70*/  @P3 STG.E desc[UR12][R218.64], R249 ;  /* 0x000000f9da003986 */ /* 0x0087e8000c10190c */
[----:B---3--:R-:W3:Y:S01]  /*a3f80*/  LDL.LU R249, [R1+0x29c] ;  /* 0x00029c0001f97983 */ /* 0x008ee20000300800 */
[----:B------:R-:W-:Y:S01]  /*a3f90*/  IMAD.WIDE R216, R17, 0x4, R242 ;  /* 0x0000000411d87825 */ /* 0x000fe200078e02f2 */
[----:B------:R-:W-:Y:S01]  /*a3fa0*/  ISETP.LT.AND P6, PT, R223, UR74, !P1 ;  /* 0x0000004adf007c0c */ /* 0x000fe2000cfc1270 */
[----:B------:R-:W1:Y:S01]  /*a3fb0*/  LDCU UR74, c[0x0][0x3b8] ;  /* 0x00007700ff4a77ac */ /* 0x000e620008000800 */
[----:B------:R-:W-:Y:S01]  /*a3fc0*/  ISETP.LT.AND P5, PT, R215, UR48, !P1 ;  /* 0x00000030d7007c0c */ /* 0x000fe2000cfa1270 */
[C---:B------:R-:W-:Y:S01]  /*a3fd0*/  IMAD.WIDE R218, R17.reuse, 0x4, R240 ;  /* 0x0000000411da7825 */ /* 0x040fe200078e02f0 */
[----:B------:R4:W-:Y:S01]  /*a3fe0*/  @P2 STG.E desc[UR12][R216.64], R247 ;  /* 0x000000f7d8002986 */ /* 0x0009e2000c10190c */
[----:B------:R-:W-:Y:S01]  /*a3ff0*/  ISETP.GE.AND P2, PT, R16, UR10, PT ;  /* 0x0000000a10007c0c */ /* 0x000fe2000bf46270 */
[----:B------:R-:W1:Y:S01]  /*a4000*/  LDCU UR48, c[0x0][0x39c] ;  /* 0x00007380ff3077ac */ /* 0x000e620008000800 */
[----:B------:R-:W-:Y:S01]  /*a4010*/  IMAD.WIDE R16, R17, 0x4, R2 ;  /* 0x0000000411107825 */ /* 0x000fe200078e0202 */
[----:B------:R-:W-:Y:S01]  /*a4020*/  ISETP.LT.AND P3, PT, R207, UR70, !P1 ;  /* 0x00000046cf007c0c */ /* 0x000fe2000cf61270 */
[----:B------:R4:W-:Y:S01]  /*a4030*/  @P4 STG.E desc[UR12][R218.64], R239 ;  /* 0x000000efda004986 */ /* 0x0009e2000c10190c */
[----:B------:R-:W-:Y:S01]  /*a4040*/  ISETP.LT.AND P1, PT, R227, UR28, !P1 ;  /* 0x0000001ce3007c0c */ /* 0x000fe2000cf21270 */
[C---:B------:R-:W-:Y:S01]  /*a4050*/  VIADD R18, R0.reuse, UR23 ;  /* 0x0000001700127c36 */ /* 0x040fe20008000000 */
[----:B------:R-:W-:Y:S01]  /*a4060*/  ISETP.LT.AND P4, PT, R223, UR71, !P2 ;  /* 0x00000047df007c0c */ /* 0x000fe2000d781270 */
[----:B----4-:R4:W-:Y:S01]  /*a4070*/  @P0 STG.E desc[UR12][R16.64], R248 ;  /* 0x000000f810000986 */ /* 0x0109e2000c10190c */
[--C-:B------:R-:W-:Y:S01]  /*a4080*/  IMAD.WIDE R216, R0, 0x4, R244.reuse ;  /* 0x0000000400d87825 */ /* 0x100fe200078e02f4 */
[----:B------:R-:W-:Y:S01]  /*a4090*/  ISETP.LT.AND P0, PT, R215, UR41, !P2 ;  /* 0x00000029d7007c0c */ /* 0x000fe2000d701270 */
[----:B------:R-:W1:Y:S01]  /*a40a0*/  LDCU UR70, c[0x0][0x398] ;  /* 0x00007300ff4677ac */ /* 0x000e620008000800 */
[----:B------:R-:W-:Y:S01]  /*a40b0*/  IADD3 R218, PT, PT, R252, 0x49, RZ ;  /* 0x00000049fcda7810 */ /* 0x000fe20007ffe0ff */
[----:B------:R-:W-:Y:S01]  /*a40c0*/  IMAD.WIDE R230, R18, 0x4, R244 ;  /* 0x0000000412e67825 */ /* 0x000fe200078e02f4 */
[----:B------:R-:W1:Y:S03]  /*a40d0*/  LDCU UR28, c[0x0][0x398] ;  /* 0x00007300ff1c77ac */ /* 0x000e660008000800 */
[----:B----4-:R-:W-:Y:S01]  /*a40e0*/  IMAD.WIDE R16, R0, 0x4, R242 ;  /* 0x0000000400107825 */ /* 0x010fe200078e02f2 */
[----:B------:R-:W4:Y:S01]  /*a40f0*/  LDCU UR23, c[0x0][0x398] ;  /* 0x00007300ff1777ac */ /* 0x000f220008000800 */
[----:B------:R1:W-:Y:S01]  /*a4100*/  @P6 STG.E desc[UR12][R216.64], R251 ;  /* 0x000000fbd8006986 */ /* 0x0003e2000c10190c */
[----:B------:R-:W-:Y:S01]  /*a4110*/  ISETP.LT.AND P6, PT, R207, UR67, !P2 ;  /* 0x00000043cf007c0c */ /* 0x000fe2000d7c1270 */
[----:B------:R-:W-:Y:S01]  /*a4120*/  VIADD R219, R18, UR37 ;  /* 0x0000002512db7c36 */ /* 0x000fe20008000000 */
[----:B------:R-:W-:Y:S01]  /*a4130*/  ISETP.LT.AND P2, PT, R227, UR44, !P2 ;  /* 0x0000002ce3007c0c */ /* 0x000fe2000d741270 */
[----:B------:R-:W2:Y:S01]  /*a4140*/  LDCU UR10, c[0x0][0x398] ;  /* 0x00007300ff0a77ac */ /* 0x000ea20008000800 */
[----:B------:R-:W2:Y:S01]  /*a4150*/  LDCU UR41, c[0x0][0x39c] ;  /* 0x00007380ff2977ac */ /* 0x000ea20008000800 */
[----:B-1----:R-:W-:Y:S01]  /*a4160*/  IMAD.WIDE R216, R0, 0x4, R240 ;  /* 0x0000000400d87825 */ /* 0x002fe200078e02f0 */
[----:B------:R-:W-:Y:S01]  /*a4170*/  IADD3 R0, PT, PT, R252, 0x4a, RZ ;  /* 0x0000004afc007810 */ /* 0x000fe20007ffe0ff */
[----:B------:R-:W1:Y:S02]  /*a4180*/  LDCU UR67, c[0x0][0x398] ;  /* 0x00007300ff4377ac */ /* 0x000e640008000800 */
[C---:B------:R-:W-:Y:S01]  /*a4190*/  IMAD.WIDE R236, R219.reuse, 0x4, R244 ;  /* 0x00000004dbec7825 */ /* 0x040fe200078e02f4 */
[----:B------:R-:W1:Y:S01]  /*a41a0*/  LDCU UR44, c[0x0][0x398] ;  /* 0x00007300ff2c77ac */ /* 0x000e620008000800 */
[----:B------:R-:W1:Y:S01]  /*a41b0*/  LDCU UR71, c[0x0][0x3b8] ;  /* 0x00007700ff4777ac */ /* 0x000e620008000800 */
[----:B------:R-:W1:Y:S01]  /*a41c0*/  LDCU UR37, c[0x0][0x398] ;  /* 0x00007300ff2577ac */ /* 0x000e620008000800 */
[----:B--2---:R2:W-:Y:S01]  /*a41d0*/  @P5 STG.E desc[UR12][R16.64], R250 ;  /* 0x000000fa10005986 */ /* 0x0045e2000c10190c */
[----:B------:R-:W-:Y:S01]  /*a41e0*/  ISETP.GE.AND P5, PT, R218, UR22, PT ;  /* 0x00000016da007c0c */ /* 0x000fe2000bfa6270 */
[----:B------:R-:W1:Y:S01]  /*a41f0*/  LDCU UR22, c[0x0][0x398] ;  /* 0x00007300ff1677ac */ /* 0x000e620008000800 */
[----:B--2---:R-:W-:Y:S01]  /*a4200*/  VIADD R17, R219, UR27 ;  /* 0x0000001bdb117c36 */ /* 0x004fe20008000000 */
[----:B------:R-:W2:Y:S01]  /*a4210*/  LDCU UR27, c[0x0][0x398] ;  /* 0x00007300ff1b77ac */ /* 0x000ea20008000800 */
[----:B---3--:R3:W-:Y:S01]  /*a4220*/  @P3 STG.E desc[UR12][R216.64], R249 ;  /* 0x000000f9d8003986 */ /* 0x0087e2000c10190c */
[----:B------:R-:W-:Y:S01]  /*a4230*/  ISETP.LT.AND P3, PT, R223, UR68, !P5 ;  /* 0x00000044df007c0c */ /* 0x000fe2000ef61270 */
[----:B------:R-:W1:Y:S02]  /*a4240*/  LDCU UR68, c[0x0][0x3b8] ;  /* 0x00007700ff4477ac */ /* 0x000e640008000800 */
[----:B------:R2:W-:Y:S01]  /*a4250*/  @P1 STG.E desc[UR12][R228.64], R19 ;  /* 0x00000013e4001986 */ /* 0x0005e2000c10190c */
[----:B------:R-:W-:Y:S01]  /*a4260*/  ISETP.LT.AND P1, PT, R215, UR45, !P5 ;  /* 0x0000002dd7007c0c */ /* 0x000fe2000ef21270 */
[----:B------:R-:W1:Y:S02]  /*a4270*/  LDCU UR45, c[0x0][0x39c] ;  /* 0x00007380ff2d77ac */ /* 0x000e640008000800 */
[----:B------:R4:W-:Y:S01]  /*a4280*/  @P4 STG.E desc[UR12][R230.64], R12 ;  /* 0x0000000ce6004986 */ /* 0x0009e2000c10190c */
[C---:B---3--:R-:W-:Y:S01]  /*a4290*/  IMAD.WIDE R216, R18.reuse, 0x4, R242 ;  /* 0x0000000412d87825 */ /* 0x048fe200078e02f2 */
[----:B------:R-:W-:Y:S01]  /*a42a0*/  ISETP.LT.AND P4, PT, R207, UR64, !P5 ;  /* 0x00000040cf007c0c */ /* 0x000fe2000ef81270 */
[----:B------:R-:W3:Y:S02]  /*a42b0*/  LDCU UR64, c[0x0][0x398] ;  /* 0x00007300ff4077ac */ /* 0x000ee40008000800 */
[----:B--2---:R-:W-:Y:S01]  /*a42c0*/  IMAD.WIDE R228, R18, 0x4, R240 ;  /* 0x0000000412e47825 */ /* 0x004fe200078e02f0 */
[----:B------:R2:W-:Y:S01]  /*a42d0*/  @P0 STG.E desc[UR12][R216.64], R4 ;  /* 0x00000004d8000986 */ /* 0x0005e2000c10190c */
[----:B------:R-:W-:Y:S01]  /*a42e0*/  ISETP.GE.AND P0, PT, R0, UR8, PT ;  /* 0x0000000800007c0c */ /* 0x000fe2000bf06270 */
[----:B------:R-:W1:Y:S01]  /*a42f0*/  LDCU UR8, c[0x0][0x398] ;  /* 0x00007300ff0877ac */ /* 0x000e620008000800 */
[----:B----4-:R-:W-:Y:S01]  /*a4300*/  IMAD.WIDE R230, R18, 0x4, R2 ;  /* 0x0000000412e67825 */ /* 0x010fe200078e0202 */
[----:B------:R-:W-:Y:S01]  /*a4310*/  ISETP.LT.AND P5, PT, R227, UR72, !P5 ;  /* 0x00000048e3007c0c */ /* 0x000fe2000efa1270 */
[----:B------:R4:W-:Y:S01]  /*a4320*/  @P6 STG.E desc[UR12][R228.64], R8 ;  /* 0x00000008e4006986 */ /* 0x0009e2000c10190c */
[----:B------:R-:W-:Y:S01]  /*a4330*/  ISETP.LT.AND P6, PT, R223, UR65, !P0 ;  /* 0x00000041df007c0c */ /* 0x000fe2000c7c1270 */
[----:B------:R-:W-:Y:S01]  /*a4340*/  VIADD R19, R17, UR34 ;  /* 0x0000002211137c36 */ /* 0x000fe20008000000 */
[----:B------:R-:W-:Y:S01]  /*a4350*/  IADD3 R0, PT, PT, R252, 0x4b, RZ ;  /* 0x0000004bfc007810 */ /* 0x000fe20007ffe0ff */
[----:B------:R1:W-:Y:S01]  /*a4360*/  @P2 STG.E desc[UR12][R230.64], R24 ;  /* 0x00000018e6002986 */ /* 0x0003e2000c10190c */
[----:B------:R-:W-:Y:S01]  /*a4370*/  ISETP.LT.AND P2, PT, R215, UR38, !P0 ;  /* 0x00000026d7007c0c */ /* 0x000fe2000c741270 */
[----:B------:R-:W3:Y:S01]  /*a4380*/  LDCU UR72, c[0x0][0x398] ;  /* 0x00007300ff4877ac */ /* 0x000ee20008000800 */
[----:B--2---:R-:W-:Y:S01]  /*a4390*/  IMAD.WIDE R216, R219, 0x4, R242 ;  /* 0x00000004dbd87825 */ /* 0x004fe200078e02f2 */
[----:B------:R-:W-:Y:S01]  /*a43a0*/  @P3 STG.E desc[UR12][R236.64], R20 ;  /* 0x00000014ec003986 */ /* 0x000fe2000c10190c */
[----:B------:R-:W-:Y:S01]  /*a43b0*/  ISETP.LT.AND P3, PT, R207, UR61, !P0 ;  /* 0x0000003dcf007c0c */ /* 0x000fe2000c761270 */
[----:B------:R-:W2:Y:S01]  /*a43c0*/  LDCU UR38, c[0x0][0x39c] ;  /* 0x00007380ff2677ac */ /* 0x000ea20008000800 */
[----:B----4-:R-:W-:Y:S01]  /*a43d0*/  IMAD.WIDE R228, R219, 0x4, R240 ;  /* 0x00000004dbe47825 */ /* 0x010fe200078e02f0 */
[----:B------:R4:W-:Y:S01]  /*a43e0*/  @P1 STG.E desc[UR12][R216.64], R28 ;  /* 0x0000001cd8001986 */ /* 0x0009e2000c10190c */
[----:B------:R-:W-:Y:S01]  /*a43f0*/  ISETP.LT.AND P0, PT, R227, UR69, !P0 ;  /* 0x00000045e3007c0c */ /* 0x000fe2000c701270 */
[----:B------:R-:W2:Y:S01]  /*a4400*/  LDCU UR61, c[0x0][0x398] ;  /* 0x00007300ff3d77ac */ /* 0x000ea20008000800 */
[----:B------:R-:W-:Y:S01]  /*a4410*/  IMAD.WIDE R218, R219, 0x4, R2 ;  /* 0x00000004dbda7825 */ /* 0x000fe200078e0202 */
[----:B------:R-:W-:Y:S01]  /*a4420*/  ISETP.GE.AND P1, PT, R0, UR24, PT ;  /* 0x0000001800007c0c */ /* 0x000fe2000bf26270 */
[----:B------:R3:W-:Y:S01]  /*a4430*/  @P4 STG.E desc[UR12][R228.64], R48 ;  /* 0x00000030e4004986 */ /* 0x0007e2000c10190c */
[----:B------:R-:W2:Y:S01]  /*a4440*/  LDCU UR65, c[0x0][0x3b8] ;  /* 0x00007700ff4177ac */ /* 0x000ea20008000800 */
[----:B-1----:R-:W-:Y:S01]  /*a4450*/  IMAD.WIDE R230, R17, 0x4, R244 ;  /* 0x0000000411e67825 */ /* 0x002fe200078e02f4 */
[----:B------:R-:W-:Y:S01]  /*a4460*/  ISETP.LT.AND P4, PT, R223, UR62, !P1 ;  /* 0x0000003edf007c0c */ /* 0x000fe2000cf81270 */
[----:B------:R1:W-:Y:S01]  /*a4470*/  @P5 STG.E desc[UR12][R218.64], R44 ;  /* 0x0000002cda005986 */ /* 0x0003e2000c10190c */
[----:B------:R-:W-:Y:S01]  /*a4480*/  ISETP.LT.AND P5, PT, R215, UR42, !P1 ;  /* 0x0000002ad7007c0c */ /* 0x000fe2000cfa1270 */
[----:B------:R-:W2:Y:S01]  /*a4490*/  LDCU UR69, c[0x0][0x398] ;  /* 0x00007300ff4577ac */ /* 0x000ea20008000800 */
[----:B------:R-:W-:Y:S01]  /*a44a0*/  IADD3 R0, PT, PT, R252, 0x4c, RZ ;  /* 0x0000004cfc007810 */ /* 0x000fe20007ffe0ff */
[----:B------:R1:W-:Y:S01]  /*a44b0*/  @P6 STG.E desc[UR12][R230.64], R13 ;  /* 0x0000000de6006986 */ /* 0x0003e2000c10190c */
[----:B----4-:R-:W-:Y:S01]  /*a44c0*/  VIADD R217, R19, UR18 ;  /* 0x0000001213d97c36 */ /* 0x010fe20008000000 */
[----:B------:R-:W4:Y:S01]  /*a44d0*/  LDCU UR34, c[0x0][0x398] ;  /* 0x00007300ff2277ac */ /* 0x000f220008000800 */
[----:B---3--:R-:W-:Y:S01]  /*a44e0*/  IMAD.WIDE R228, R17, 0x4, R242 ;  /* 0x0000000411e47825 */ /* 0x008fe200078e02f2 */
[----:B------:R-:W-:Y:S01]  /*a44f0*/  ISETP.LT.AND P6, PT, R207, UR58, !P1 ;  /* 0x0000003acf007c0c */ /* 0x000fe2000cfc1270 */
[----:B------:R-:W3:Y:S02]  /*a4500*/  LDCU UR42, c[0x0][0x39c] ;  /* 0x00007380ff2a77ac */ /* 0x000ee40008000800 */
[C---:B-1----:R-:W-:Y:S01]  /*a4510*/  IMAD.WIDE R218, R17.reuse, 0x4, R240 ;  /* 0x0000000411da7825 */ /* 0x042fe200078e02f0 */
[----:B------:R1:W-:Y:S01]  /*a4520*/  @P2 STG.E desc[UR12][R228.64], R5 ;  /* 0x00000005e4002986 */ /* 0x0003e2000c10190c */
[----:B------:R-:W-:Y:S01]  /*a4530*/  ISETP.GE.AND P2, PT, R0, UR26, PT ;  /* 0x0000001a00007c0c */ /* 0x000fe2000bf46270 */
[----:B------:R-:W2:Y:S01]  /*a4540*/  LDCU UR24, c[0x0][0x398] ;  /* 0x00007300ff1877ac */ /* 0x000ea20008000800 */
[----:B------:R-:W-:Y:S01]  /*a4550*/  IMAD.WIDE R12, R17, 0x4, R2 ;  /* 0x00000004110c7825 */ /* 0x000fe200078e0202 */
[----:B------:R-:W-:Y:S01]  /*a4560*/  ISETP.LT.AND P1, PT, R227, UR66, !P1 ;  /* 0x00000042e3007c0c */ /* 0x000fe2000cf21270 */
[----:B------:R3:W-:Y:S01]  /*a4570*/  @P3 STG.E desc[UR12][R218.64], R9 ;  /* 0x00000009da003986 */ /* 0x0007e2000c10190c */
[----:B------:R-:W-:Y:S01]  /*a4580*/  ISETP.LT.AND P3, PT, R223, UR59, !P2 ;  /* 0x0000003bdf007c0c */ /* 0x000fe2000d761270 */
[----:B------:R-:W-:Y:S01]  /*a4590*/  IMAD.WIDE R16, R19, 0x4, R244 ;  /* 0x0000000413107825 */ /* 0x000fe200078e02f4 */
[----:B------:R-:W-:Y:S01]  /*a45a0*/  IADD3 R0, PT, PT, R252, 0x4d, RZ ;  /* 0x0000004dfc007810 */ /* 0x000fe20007ffe0ff */
[----:B------:R2:W-:Y:S01]  /*a45b0*/  @P0 STG.E desc[UR12][R12.64], R25 ;  /* 0x000000190c000986 */ /* 0x0005e2000c10190c */
[----:B------:R-:W-:Y:S01]  /*a45c0*/  ISETP.LT.AND P0, PT, R215, UR35, !P2 ;  /* 0x00000023d7007c0c */ /* 0x000fe2000d701270 */
[----:B------:R-:W4:Y:S01]  /*a45d0*/  LDCU UR58, c[0x0][0x398] ;  /* 0x00007300ff3a77ac */ /* 0x000f220008000800 */
[----:B-1----:R-:W-:Y:S01]  /*a45e0*/  IMAD.WIDE R4, R19, 0x4, R242 ;  /* 0x0000000413047825 */ /* 0x002fe200078e02f2 */
[----:B------:R1:W-:Y:S01]  /*a45f0*/  @P4 STG.E desc[UR12][R16.64], R21 ;  /* 0x0000001510004986 */ /* 0x0003e2000c10190c */
[----:B------:R-:W-:Y:S01]  /*a4600*/  ISETP.LT.AND P4, PT, R207, UR55, !P2 ;  /* 0x00000037cf007c0c */ /* 0x000fe2000d781270 */
[----:B------:R-:W4:Y:S01]  /*a4610*/  LDCU UR66, c[0x0][0x398] ;  /* 0x00007300ff4277ac */ /* 0x000f220008000800 */
[----:B---3--:R-:W-:Y:S01]  /*a4620*/  IMAD.WIDE R8, R19, 0x4, R240 ;  /* 0x0000000413087825 */ /* 0x008fe200078e02f0 */
[----:B------:R3:W-:Y:S01]  /*a4630*/  @P5 STG.E desc[UR12][R4.64], R29 ;  /* 0x0000001d04005986 */ /* 0x0007e2000c10190c */
[----:B------:R-:W-:Y:S01]  /*a4640*/  ISETP.LT.AND P2, PT, R227, UR63, !P2 ;  /* 0x0000003fe3007c0c */ /* 0x000fe2000d741270 */
[----:B------:R-:W4:Y:S01]  /*a4650*/  LDCU UR62, c[0x0][0x3b8] ;  /* 0x00007700ff3e77ac */ /* 0x000f220008000800 */
[----:B--2---:R-:W-:Y:S01]  /*a4660*/  IMAD.WIDE R12, R19, 0x4, R2 ;  /* 0x00000004130c7825 */ /* 0x004fe200078e0202 */
[----:B------:R-:W-:Y:S01]  /*a4670*/  ISETP.GE.AND P5, PT, R0, UR76, PT ;  /* 0x0000004c00007c0c */ /* 0x000fe2000bfa6270 */
[----:B------:R2:W-:Y:S01]  /*a4680*/  @P6 STG.E desc[UR12][R8.64], R49 ;  /* 0x0000003108006986 */ /* 0x0005e2000c10190c */
[----:B------:R-:W4:Y:S01]  /*a4690*/  LDCU UR18, c[0x0][0x398] ;  /* 0x00007300ff1277ac */ /* 0x000f220008000800 */
[----:B-1----:R-:W-:Y:S01]  /*a46a0*/  IMAD.WIDE R16, R217, 0x4, R244 ;  /* 0x00000004d9107825 */ /* 0x002fe200078e02f4 */
[----:B------:R-:W-:Y:S01]  /*a46b0*/  ISETP.LT.AND P6, PT, R223, UR14, !P5 ;  /* 0x0000000edf007c0c */ /* 0x000fe2000efc1270 */
[----:B------:R1:W-:Y:S01]  /*a46c0*/  @P1 STG.E desc[UR12][R12.64], R45 ;  /* 0x0000002d0c001986 */ /* 0x0003e2000c10190c */
[----:B------:R-:W-:Y:S01]  /*a46d0*/  ISETP.LT.AND P1, PT, R215, UR56, !P5 ;  /* 0x00000038d7007c0c */ /* 0x000fe2000ef21270 */
[C---:B------:R-:W-:Y:S01]  /*a46e0*/  VIADD R219, R217.reuse, UR77 ;  /* 0x0000004dd9db7c36 */ /* 0x040fe20008000000 */
[----:B------:R-:W4:Y:S01]  /*a46f0*/  LDCU UR26, c[0x0][0x398] ;  /* 0x00007300ff1a77ac */ /* 0x000f220008000800 */
[C---:B---3--:R-:W-:Y:S01]  /*a4700*/  IMAD.WIDE R4, R217.reuse, 0x4, R242 ;  /* 0x00000004d9047825 */ /* 0x048fe200078e02f2 */
[----:B------:R-:W-:Y:S01]  /*a4710*/  IADD3 R0, PT, PT, R252, 0x4e, RZ ;  /* 0x0000004efc007810 */ /* 0x000fe20007ffe0ff */
[----:B------:R3:W-:Y:S01]  /*a4720*/  @P3 STG.E desc[UR12][R16.64], R14 ;  /* 0x0000000e10003986 */ /* 0x0007e2000c10190c */
[----:B------:R-:W4:Y:S01]  /*a4730*/  LDCU UR35, c[0x0][0x39c] ;  /* 0x00007380ff2377ac */ /* 0x000f220008000800 */
[----:B--2---:R-:W-:Y:S01]  /*a4740*/  IMAD.WIDE R8, R217, 0x4, R240 ;  /* 0x00000004d9087825 */ /* 0x004fe200078e02f0 */
[----:B------:R-:W-:Y:S01]  /*a4750*/  ISETP.LT.AND P3, PT, R207, UR39, !P5 ;  /* 0x00000027cf007c0c */ /* 0x000fe2000ef61270 */
[----:B------:R2:W-:Y:S01]  /*a4760*/  @P0 STG.E desc[UR12][R4.64], R6 ;  /* 0x0000000604000986 */ /* 0x0005e2000c10190c */
[----:B------:R-:W-:Y:S01]  /*a4770*/  ISETP.GE.AND P0, PT, R0, UR25, PT ;  /* 0x0000001900007c0c */ /* 0x000fe2000bf06270 */
[----:B-1----:R-:W-:Y:S01]  /*a4780*/  IMAD.WIDE R12, R217, 0x4, R2 ;  /* 0x00000004d90c7825 */ /* 0x002fe200078e0202 */
[----:B------:R-:W-:Y:S01]  /*a4790*/  ISETP.LT.AND P5, PT, R227, UR52, !P5 ;  /* 0x00000034e3007c0c */ /* 0x000fe2000efa1270 */
[----:B------:R1:W-:Y:S01]  /*a47a0*/  @P4 STG.E desc[UR12][R8.64], R10 ;  /* 0x0000000a08004986 */ /* 0x0003e2000c10190c */
[----:B------:R-:W-:Y:S01]  /*a47b0*/  ISETP.LT.AND P4, PT, R223, UR4, !P0 ;  /* 0x00000004df007c0c */ /* 0x000fe2000c781270 */
[C---:B------:R-:W-:Y:S01]  /*a47c0*/  VIADD R19, R219.reuse, UR60 ;  /* 0x0000003cdb137c36 */ /* 0x040fe20008000000 */
[----:B------:R-:W4:Y:S01]  /*a47d0*/  LDCU UR55, c[0x0][0x398] ;  /* 0x00007300ff3777ac */ /* 0x000f220008000800 */
[----:B---3--:R-:W-:Y:S01]  /*a47e0*/  IMAD.WIDE R16, R219, 0x4, R244 ;  /* 0x00000004db107825 */ /* 0x008fe200078e02f4 */
[----:B------:R3:W-:Y:S01]  /*a47f0*/  @P2 STG.E desc[UR12][R12.64], R26 ;  /* 0x0000001a0c002986 */ /* 0x0007e2000c10190c */
[----:B------:R-:W-:Y:S01]  /*a4800*/  ISETP.LT.AND P2, PT, R215, UR53, !P0 ;  /* 0x00000035d7007c0c */ /* 0x000fe2000c741270 */
[----:B------:R-:W4:Y:S01]  /*a4810*/  LDCU UR63, c[0x0][0x398] ;  /* 0x00007300ff3f77ac */ /* 0x000f220008000800 */
[----:B--2---:R-:W-:Y:S01]  /*a4820*/  IMAD.WIDE R4, R219, 0x4, R242 ;  /* 0x00000004db047825 */ /* 0x004fe200078e02f2 */
[----:B------:R-:W-:Y:S01]  /*a4830*/  IADD3 R0, PT, PT, R252, 0x4f, RZ ;  /* 0x0000004ffc007810 */ /* 0x000fe20007ffe0ff */
[----:B------:R2:W-:Y:S01]  /*a4840*/  @P6 STG.E desc[UR12][R16.64], R22 ;  /* 0x0000001610006986 */ /* 0x0005e2000c10190c */
[----:B------:R-:W-:Y:S01]  /*a4850*/  ISETP.LT.AND P6, PT, R207, UR32, !P0 ;  /* 0x00000020cf007c0c */ /* 0x000fe2000c7c1270 */
[----:B-1----:R-:W-:Y:S01]  /*a4860*/  IMAD.WIDE R8, R219, 0x4, R240 ;  /* 0x00000004db087825 */ /* 0x002fe200078e02f0 */
[----:B------:R-:W-:Y:S01]  /*a4870*/  ISETP.LT.AND P0, PT, R227, UR49, !P0 ;  /* 0x00000031e3007c0c */ /* 0x000fe2000c701270 */
[----:B------:R1:W-:Y:S01]  /*a4880*/  @P1 STG.E desc[UR12][R4.64], R30 ;  /* 0x0000001e04001986 */ /* 0x0003e2000c10190c */
[----:B------:R-:W-:Y:S01]  /*a4890*/  ISETP.GE.AND P1, PT, R0, UR20, PT ;  /* 0x0000001400007c0c */ /* 0x000fe2000bf26270 */
[----:B------:R-:W-:Y:S01]  /*a48a0*/  VIADD R21, R19, UR57 ;  /* 0x0000003913157c36 */ /* 0x000fe20008000000 */
[----:B------:R-:W4:Y:S01]  /*a48b0*/  LDCU UR59, c[0x0][0x3b8] ;  /* 0x00007700ff3b77ac */ /* 0x000f220008000800 */
[----:B---3--:R-:W-:Y:S01]  /*a48c0*/  IMAD.WIDE R12, R219, 0x4, R2 ;  /* 0x00000004db0c7825 */ /* 0x008fe200078e0202 */
[----:B------:R3:W-:Y:S01]  /*a48d0*/  @P3 STG.E desc[UR12][R8.64], R50 ;  /* 0x0000003208003986 */ /* 0x0007e2000c10190c */
[----:B------:R-:W-:Y:S01]  /*a48e0*/  ISETP.LT.AND P3, PT, R223, UR16, !P1 ;  /* 0x00000010df007c0c */ /* 0x000fe2000cf61270 */
[----:B------:R-:W4:Y:S01]  /*a48f0*/  LDCU UR77, c[0x0][0x398] ;  /* 0x00007300ff4d77ac */ /* 0x000f220008000800 */
[----:B--2---:R-:W-:Y:S01]  /*a4900*/  IMAD.WIDE R16, R19, 0x4, R244 ;  /* 0x0000000413107825 */ /* 0x004fe200078e02f4 */
[----:B------:R2:W-:Y:S01]  /*a4910*/  @P5 STG.E desc[UR12][R12.64], R46 ;  /* 0x0000002e0c005986 */ /* 0x0005e2000c10190c */
[----:B------:R-:W-:Y:S01]  /*a4920*/  ISETP.LT.AND P5, PT, R215, UR50, !P1 ;  /* 0x00000032d7007c0c */ /* 0x000fe2000cfa1270 */
[----:B------:R-:W4:Y:S01]  /*a4930*/  LDCU UR56, c[0x0][0x39c] ;  /* 0x00007380ff3877ac */ /* 0x000f220008000800 */
[----:B-1----:R-:W-:Y:S01]  /*a4940*/  IMAD.WIDE R4, R19, 0x4, R242 ;  /* 0x0000000413047825 */ /* 0x002fe200078e02f2 */
[----:B------:R-:W-:Y:S01]  /*a4950*/  IADD3 R0, PT, PT, R252, 0x50, RZ ;  /* 0x00000050fc007810 */ /* 0x000fe20007ffe0ff */
[----:B------:R1:W-:Y:S01]  /*a4960*/  @P4 STG.E desc[UR12][R16.64], R15 ;  /* 0x0000000f10004986 */ /* 0x0003e2000c10190c */
[----:B------:R-:W-:Y:S01]  /*a4970*/  ISETP.LT.AND P4, PT, R207, UR36, !P1 ;  /* 0x00000024cf007c0c */ /* 0x000fe2000cf81270 */
[----:B------:R-:W-:Y:S01]  /*a4980*/  VIADD R25, R21, UR54 ;  /* 0x0000003615197c36 */ /* 0x000fe20008000000 */
[----:B------:R-:W4:Y:S01]  /*a4990*/  LDCU UR76, c[0x0][0x398] ;  /* 0x00007300ff4c77ac */ /* 0x000f220008000800 */
[C---:B---3--:R-:W-:Y:S01]  /*a49a0*/  IMAD.WIDE R8, R19.reuse, 0x4, R240 ;  /* 0x0000000413087825 */ /* 0x048fe200078e02f0 */
[----:B------:R3:W-:Y:S01]  /*a49b0*/  @P2 STG.E desc[UR12][R4.64], R7 ;  /* 0x0000000704002986 */ /* 0x0007e2000c10190c */
[----:B------:R-:W-:Y:S01]  /*a49c0*/  ISETP.GE.AND P2, PT, R0, UR31, PT ;  /* 0x0000001f00007c0c */ /* 0x000fe2000bf46270 */
[----:B------:R-:W4:Y:S01]  /*a49d0*/  LDCU UR39, c[0x0][0x398] ;  /* 0x00007300ff2777ac */ /* 0x000f220008000800 */
[----:B--2---:R-:W-:Y:S01]  /*a49e0*/  IMAD.WIDE R12, R19, 0x4, R2 ;  /* 0x00000004130c7825 */ /* 0x004fe200078e0202 */
[----:B------:R-:W-:Y:S01]  /*a49f0*/  ISETP.LT.AND P1, PT, R227, UR46, !P1 ;  /* 0x0000002ee3007c0c */ /* 0x000fe2000cf21270 */
[----:B------:R2:W-:Y:S01]  /*a4a00*/  @P6 STG.E desc[UR12][R8.64], R11 ;  /* 0x0000000b08006986 */ /* 0x0005e2000c10190c */
[----:B------:R-:W-:Y:S01]  /*a4a10*/  ISETP.LT.AND P6, PT, R223, UR51, !P2 ;  /* 0x00000033df007c0c */ /* 0x000fe2000d7c1270 */
[----:B-1----:R-:W-:Y:S01]  /*a4a20*/  IMAD.WIDE R14, R21, 0x4, R244 ;  /* 0x00000004150e7825 */ /* 0x002fe200078e02f4 */
[----:B------:R-:W-:Y:S01]  /*a4a30*/  IADD3 R0, PT, PT, R252, 0x51, RZ ;  /* 0x00000051fc007810 */ /* 0x000fe20007ffe0ff */
[----:B------:R1:W-:Y:S01]  /*a4a40*/  @P0 STG.E desc[UR12][R12.64], R27 ;  /* 0x0000001b0c000986 */ /* 0x0003e2000c10190c */
[----:B------:R-:W-:Y:S01]  /*a4a50*/  ISETP.LT.AND P0, PT, R215, UR6, !P2 ;  /* 0x00000006d7007c0c */ /* 0x000fe2000d701270 */
[----:B------:R-:W-:Y:S01]  /*a4a60*/  VIADD R17, R25, UR43 ;  /* 0x0000002b19117c36 */ /* 0x000fe20008000000 */
[----:B------:R-:W4:Y:S01]  /*a4a70*/  LDCU UR52, c[0x0][0x398] ;  /* 0x00007300ff3477ac */ /* 0x000f220008000800 */
[----:B---3--:R-:W-:Y:S01]  /*a4a80*/  IMAD.WIDE R4, R21, 0x4, R242 ;  /* 0x0000000415047825 */ /* 0x008fe200078e02f2 */
[----:B------:R-:W-:Y:S01]  /*a4a90*/  @P3 STG.E desc[UR12][R14.64], R23 ;  /* 0x000000170e003986 */ /* 0x000fe2000c10190c */
[----:B------:R-:W-:Y:S01]  /*a4aa0*/  ISETP.LT.AND P3, PT, R207, UR47, !P2 ;  /* 0x0000002fcf007c0c */ /* 0x000fe2000d761270 */
[----:B------:R-:W3:Y:S01]  /*a4ab0*/  LDCU UR14, c[0x0][0x3b8] ;  /* 0x00007700ff0e77ac */ /* 0x000ee20008000800 */
[----:B------:R-:W-:Y:S01]  /*a4ac0*/  IMAD.WIDE R6, R21, 0x4, R240 ;  /* 0x0000000415067825 */ /* 0x000fe200078e02f0 */
[----:B------:R4:W-:Y:S01]  /*a4ad0*/  @P5 STG.E desc[UR12][R4.64], R31 ;  /* 0x0000001f04005986 */ /* 0x0009e2000c10190c */
[----:B------:R-:W-:Y:S01]  /*a4ae0*/  ISETP.LT.AND P2, PT, R227, UR75, !P2 ;  /* 0x0000004be3007c0c */ /* 0x000fe2000d741270 */
[----:B------:R-:W3:Y:S01]  /*a4af0*/  LDCU UR60, c[0x0][0x398] ;  /* 0x00007300ff3c77ac */ /* 0x000ee20008000800 */
[----:B--2---:R-:W-:Y:S01]  /*a4b00*/  IMAD.WIDE R8, R21, 0x4, R2 ;  /* 0x0000000415087825 */ /* 0x004fe200078e0202 */
[----:B------:R-:W-:Y:S01]  /*a4b10*/  ISETP.GE.AND P5, PT, R0, UR29, PT ;  /* 0x0000001d00007c0c */ /* 0x000fe2000bfa6270 */
[----:B------:R2:W-:Y:S01]  /*a4b20*/  @P4 STG.E desc[UR12][R6.64], R51 ;  /* 0x0000003306004986 */ /* 0x0005e2000c10190c */
[----:B------:R-:W3:Y:S01]  /*a4b30*/  LDCU UR25, c[0x0][0x398] ;  /* 0x00007300ff1977ac */ /* 0x000ee20008000800 */
[----:B------:R-:W-:Y:S01]  /*a4b40*/  IMAD.WIDE R10, R25, 0x4, R244 ;  /* 0x00000004190a7825 */ /* 0x000fe200078e02f4 */
[----:B------:R-:W-:Y:S01]  /*a4b50*/  ISETP.LT.AND P4, PT, R223, UR73, !P5 ;  /* 0x00000049df007c0c */ /* 0x000fe2000ef81270 */
[----:B------:R3:W-:Y:S01]  /*a4b60*/  @P1 STG.E desc[UR12][R8.64], R47 ;  /* 0x0000002f08001986 */ /* 0x0007e2000c10190c */
[----:B------:R-:W-:Y:S01]  /*a4b70*/  ISETP.LT.AND P1, PT, R215, UR30, !P5 ;  /* 0x0000001ed7007c0c */ /* 0x000fe2000ef21270 */
[----:B-1----:R-:W-:Y:S01]  /*a4b80*/  VIADD R13, R17, UR74 ;  /* 0x0000004a110d7c36 */ /* 0x002fe20008000000 */
[----:B------:R-:W1:Y:S01]  /*a4b90*/  LDCU UR53, c[0x0][0x39c] ;  /* 0x00007380ff3577ac */ /* 0x000e620008000800 */
[C---:B----4-:R-:W-:Y:S01]  /*a4ba0*/  IMAD.WIDE R4, R25.reuse, 0x4, R242 ;  /* 0x0000000419047825 */ /* 0x050fe200078e02f2 */
[----:B------:R-:W-:Y:S01]  /*a4bb0*/  IADD3 R0, PT, PT, R252, 0x52, RZ ;  /* 0x00000052fc007810 */ /* 0x000fe20007ffe0ff */
[----:B------:R4:W-:Y:S01]  /*a4bc0*/  @P6 STG.E desc[UR12][R10.64], R40 ;  /* 0x000000280a006986 */ /* 0x0009e2000c10190c */
[----:B------:R-:W1:Y:S01]  /*a4bd0*/  LDCU UR32, c[0x0][0x398] ;  /* 0x00007300ff2077ac */ /* 0x000e620008000800 */
[----:B--2---:R-:W-:Y:S01]  /*a4be0*/  IMAD.WIDE R6, R25, 0x4, R240 ;  /* 0x0000000419067825 */ /* 0x004fe200078e02f0 */
[----:B------:R-:W-:Y:S01]  /*a4bf0*/  ISETP.LT.AND P6, PT, R207, UR33, !P5 ;  /* 0x00000021cf007c0c */ /* 0x000fe2000efc1270 */
[----:B------:R2:W-:Y:S01]  /*a4c00*/  @P0 STG.E desc[UR12][R4.64], R32 ;  /* 0x0000002004000986 */ /* 0x0005e2000c10190c */
[----:B------:R-:W-:Y:S01]  /*a4c10*/  ISETP.GE.AND P0, PT, R0, UR48, PT ;  /* 0x0000003000007c0c */ /* 0x000fe2000bf06270 */
[----:B---3--:R-:W-:Y:S01]  /*a4c20*/  IMAD.WIDE R8, R25, 0x4, R2 ;  /* 0x0000000419087825 */ /* 0x008fe200078e0202 */
[----:B------:R-:W-:Y:S01]  /*a4c30*/  ISETP.LT.AND P5, PT, R227, UR40, !P5 ;  /* 0x00000028e3007c0c */ /* 0x000fe2000efa1270 */
[----:B------:R3:W-:Y:S01]  /*a4c40*/  @P3 STG.E desc[UR12][R6.64], R36 ;  /* 0x0000002406003986 */ /* 0x0007e2000c10190c */
[----:B------:R-:W-:Y:S01]  /*a4c50*/  ISETP.LT.AND P3, PT, R223, UR70, !P0 ;  /* 0x00000046df007c0c */ /* 0x000fe2000c761270 */
[----:B------:R-:W-:Y:S01]  /*a4c60*/  VIADD R15, R13, UR71 ;  /* 0x000000470d0f7c36 */ /* 0x000fe20008000000 */
[----:B------:R-:W1:Y:S01]  /*a4c70*/  LDCU UR49, c[0x0][0x398] ;  /* 0x00007300ff3177ac */ /* 0x000e620008000800 */
[----:B----4-:R-:W-:Y:S01]  /*a4c80*/  IMAD.WIDE R10, R17, 0x4, R244 ;  /* 0x00000004110a7825 */ /* 0x010fe200078e02f4 */
[----:B------:R4:W-:Y:S01]  /*a4c90*/  @P2 STG.E desc[UR12][R8.64], R56 ;  /* 0x0000003808002986 */ /* 0x0009e2000c10190c */
[----:B------:R-:W-:Y:S01]  /*a4ca0*/  ISETP.LT.AND P2, PT, R215, UR28, !P0 ;  /* 0x0000001cd7007c0c */ /* 0x000fe2000c741270 */
[----:B------:R-:W1:Y:S01]  /*a4cb0*/  LDCU UR4, c[0x0][0x3b8] ;  /* 0x00007700ff0477ac */ /* 0x000e620008000800 */
[----:B--2---:R-:W-:Y:S01]  /*a4cc0*/  IMAD.WIDE R4, R17, 0x4, R242 ;  /* 0x0000000411047825 */ /* 0x004fe200078e02f2 */
[----:B------:R-:W-:Y:S01]  /*a4cd0*/  IADD3 R0, PT, PT, R252, 0x53, RZ ;  /* 0x00000053fc007810 */ /* 0x000fe20007ffe0ff */
[----:B------:R2:W-:Y:S01]  /*a4ce0*/  @P4 STG.E desc[UR12][R10.64], R52 ;  /* 0x000000340a004986 */ /* 0x0005e2000c10190c */
[----:B------:R-:W-:Y:S01]  /*a4cf0*/  ISETP.LT.AND P4, PT, R207, UR23, !P0 ;  /* 0x00000017cf007c0c */ /* 0x000fe2000c781270 */
[----:B---3--:R-:W-:Y:S01]  /*a4d00*/  IMAD.WIDE R6, R17, 0x4, R240 ;  /* 0x0000000411067825 */ /* 0x008fe200078e02f0 */
[----:B------:R-:W-:Y:S01]  /*a4d10*/  ISETP.LT.AND P0, PT, R227, UR10, !P0 ;  /* 0x0000000ae3007c0c */ /* 0x000fe2000c701270 */
[----:B------:R3:W-:Y:S01]  /*a4d20*/  @P1 STG.E desc[UR12][R4.64], R60 ;  /* 0x0000003c04001986 */ /* 0x0007e2000c10190c */
[----:B------:R-:W-:Y:S01]  /*a4d30*/  ISETP.GE.AND P1, PT, R0, UR41, PT ;  /* 0x0000002900007c0c */ /* 0x000fe2000bf26270 */
[----:B------:R-:W1:Y:S01]  /*a4d40*/  LDCU UR57, c[0x0][0x398] ;  /* 0x00007300ff3977ac */ /* 0x000e620008000800 */
[----:B----4-:R-:W-:Y:S01]  /*a4d50*/  IMAD.WIDE R8, R17, 0x4, R2 ;  /* 0x0000000411087825 */ /* 0x010fe200078e0202 */
[----:B------:R4:W-:Y:S01]  /*a4d60*/  @P6 STG.E desc[UR12][R6.64], R80 ;  /* 0x0000005006006986 */ /* 0x0009e2000c10190c */
[----:B------:R-:W-:Y:S01]  /*a4d70*/  ISETP.LT.AND P6, PT, R223, UR67, !P1 ;  /* 0x00000043df007c0c */ /* 0x000fe2000cfc1270 */
[----:B------:R-:W1:Y:S01]  /*a4d80*/  LDCU UR50, c[0x0][0x39c] ;  /* 0x00007380ff3277ac */ /* 0x000e620008000800 */
[----:B--2---:R-:W-:Y:S01]  /*a4d90*/  IMAD.WIDE R10, R13, 0x4, R244 ;  /* 0x000000040d0a7825 */ /* 0x004fe200078e02f4 */
[----:B------:R2:W-:Y:S01]  /*a4da0*/  @P5 STG.E desc[UR12][R8.64], R76 ;  /* 0x0000004c08005986 */ /* 0x0005e2000c10190c */
[----:B------:R-:W-:Y:S01]  /*a4db0*/  ISETP.LT.AND P5, PT, R215, UR44, !P1 ;  /* 0x0000002cd7007c0c */ /* 0x000fe2000cfa1270 */
[----:B------:R-:W1:Y:S01]  /*a4dc0*/  LDCU UR20, c[0x0][0x398] ;  /* 0x00007300ff1477ac */ /* 0x000e620008000800 */
[C---:B---3--:R-:W-:Y:S01]  /*a4dd0*/  IMAD.WIDE R4, R13.reuse, 0x4, R242 ;  /* 0x000000040d047825 */ /* 0x048fe200078e02f2 */
[----:B------:R-:W-:Y:S01]  /*a4de0*/  IADD3 R0, PT, PT, R252, 0x54, RZ ;  /* 0x00000054fc007810 */ /* 0x000fe20007ffe0ff */
[----:B------:R3:W-:Y:S01]  /*a4df0*/  @P3 STG.E desc[UR12][R10.64], R41 ;  /* 0x000000290a003986 */ /* 0x0007e2000c10190c */
[----:B------:R-:W1:Y:S01]  /*a4e00*/  LDCU UR36, c[0x0][0x398] ;  /* 0x00007300ff2477ac */ /* 0x000e620008000800 */
[----:B----4-:R-:W-:Y:S01]  /*a4e10*/  IMAD.WIDE R6, R13, 0x4, R240 ;  /* 0x000000040d067825 */ /* 0x010fe200078e02f0 */
[----:B------:R-:W-:Y:S01]  /*a4e20*/  ISETP.LT.AND P3, PT, R207, UR37, !P1 ;  /* 0x00000025cf007c0c */ /* 0x000fe2000cf61270 */
[----:B------:R4:W-:Y:S01]  /*a4e30*/  @P2 STG.E desc[UR12][R4.64], R33 ;  /* 0x0000002104002986 */ /* 0x0009e2000c10190c */
[----:B------:R-:W-:Y:S01]  /*a4e40*/  ISETP.GE.AND P2, PT, R0, UR45, PT ;  /* 0x0000002d00007c0c */ /* 0x000fe2000bf46270 */
[----:B------:R-:W-:Y:S01]  /*a4e50*/  VIADD R17, R15, UR68 ;  /* 0x000000440f117c36 */ /* 0x000fe20008000000 */
[----:B------:R-:W1:Y:S01]  /*a4e60*/  LDCU UR46, c[0x0][0x398] ;  /* 0x00007300ff2e77ac */ /* 0x000e620008000800 */
[----:B--2---:R-:W-:Y:S01]  /*a4e70*/  IMAD.WIDE R8, R13, 0x4, R2 ;  /* 0x000000040d087825 */ /* 0x004fe200078e0202 */
[----:B------:R-:W-:Y:S01]  /*a4e80*/  ISETP.LT.AND P1, PT, R227, UR22, !P1 ;  /* 0x00000016e3007c0c */ /* 0x000fe2000cf21270 */
[----:B------:R2:W-:Y:S01]  /*a4e90*/  @P4 STG.E desc[UR12][R6.64], R37 ;  /* 0x0000002506004986 */ /* 0x0005e2000c10190c */
[----:B------:R-:W-:Y:S01]  /*a4ea0*/  ISETP.LT.AND P4, PT, R223, UR64, !P2 ;  /* 0x00000040df007c0c */ /* 0x000fe2000d781270 */
[----:B---3--:R-:W-:Y:S01]  /*a4eb0*/  IMAD.WIDE R10, R15, 0x4, R244 ;  /* 0x000000040f0a7825 */ /* 0x008fe200078e02f4 */
[----:B------:R-:W-:Y:S01]  /*a4ec0*/  IADD3 R0, PT, PT, R252, 0x55, RZ ;  /* 0x00000055fc007810 */ /* 0x000fe20007ffe0ff */
[----:B------:R3:W-:Y:S01]  /*a4ed0*/  @P0 STG.E desc[UR12][R8.64], R57 ;  /* 0x0000003908000986 */ /* 0x0007e2000c10190c */
[----:B------:R-:W-:Y:S01]  /*a4ee0*/  ISETP.LT.AND P0, PT, R215, UR72, !P2 ;  /* 0x00000048d7007c0c */ /* 0x000fe2000d701270 */
[----:B----4-:R-:W-:Y:S01]  /*a4ef0*/  IMAD.WIDE R4, R15, 0x4, R242 ;  /* 0x000000040f047825 */ /* 0x010fe200078e02f2 */
[----:B------:R-:W4:Y:S01]  /*a4f00*/  LDCU UR16, c[0x0][0x3b8] ;  /* 0x00007700ff1077ac */ /* 0x000f220008000800 */
[----:B------:R1:W-:Y:S01]  /*a4f10*/  @P6 STG.E desc[UR12][R10.64], R53 ;  /* 0x000000350a006986 */ /* 0x0003e2000c10190c */
[----:B------:R-:W-:Y:S01]  /*a4f20*/  ISETP.LT.AND P6, PT, R207, UR27, !P2 ;  /* 0x0000001bcf007c0c */ /* 0x000fe2000d7c1270 */
[----:B------:R-:W-:Y:S01]  /*a4f30*/  VIADD R13, R17, UR65 ;  /* 0x00000041110d7c36 */ /* 0x000fe20008000000 */
[----:B------:R-:W4:Y:S01]  /*a4f40*/  LDCU UR54, c[0x0][0x398] ;  /* 0x00007300ff3677ac */ /* 0x000f220008000800 */
[----:B--2---:R-:W-:Y:S01]  /*a4f50*/  IMAD.WIDE R6, R15, 0x4, R240 ;  /* 0x000000040f067825 */ /* 0x004fe200078e02f0 */
[----:B------:R2:W-:Y:S01]  /*a4f60*/  @P5 STG.E desc[UR12][R4.64], R61 ;  /* 0x0000003d04005986 */ /* 0x0005e2000c10190c */
[----:B------:R-:W-:Y:S01]  /*a4f70*/  ISETP.LT.AND P2, PT, R227, UR8, !P2 ;  /* 0x00000008e3007c0c */ /* 0x000fe2000d741270 */
[----:B------:R-:W4:Y:S01]  /*a4f80*/  LDCU UR31, c[0x0][0x398] ;  /* 0x00007300ff1f77ac */ /* 0x000f220008000800 */
[----:B---3--:R-:W-:Y:S01]  /*a4f90*/  IMAD.WIDE R8, R15, 0x4, R2 ;  /* 0x000000040f087825 */ /* 0x008fe200078e0202 */
[----:B------:R-:W-:Y:S01]  /*a4fa0*/  ISETP.GE.AND P5, PT, R0, UR38, PT ;  /* 0x0000002600007c0c */ /* 0x000fe2000bfa6270 */
[----:B------:R3:W-:Y:S01]  /*a4fb0*/  @P3 STG.E desc[UR12][R6.64], R81 ;  /* 0x0000005106003986 */ /* 0x0007e2000c10190c */
[----:B------:R-:W4:Y:S01]  /*a4fc0*/  LDCU UR6, c[0x0][0x39c] ;  /* 0x00007380ff0677ac */ /* 0x000f220008000800 */
[----:B-1----:R-:W-:Y:S01]  /*a4fd0*/  IMAD.WIDE R10, R17, 0x4, R244 ;  /* 0x00000004110a7825 */ /* 0x002fe200078e02f4 */
[----:B------:R-:W-:Y:S01]  /*a4fe0*/  ISETP.LT.AND P3, PT, R223, UR61, !P5 ;  /* 0x0000003ddf007c0c */ /* 0x000fe2000ef61270 */
[----:B------:R1:W-:Y:S01]  /*a4ff0*/  @P1 STG.E desc[UR12][R8.64], R77 ;  /* 0x0000004d08001986 */ /* 0x0003e2000c10190c */
[----:B------:R-:W-:Y:S01]  /*a5000*/  ISETP.LT.AND P1, PT, R215, UR69, !P5 ;  /* 0x00000045d7007c0c */ /* 0x000fe2000ef21270 */
[----:B------:R-:W4:Y:S01]  /*a5010*/  LDCU UR47, c[0x0][0x398] ;  /* 0x00007300ff2f77ac */ /* 0x000f220008000800 */
[----:B--2---:R-:W-:Y:S01]  /*a5020*/  IMAD.WIDE R4, R17, 0x4, R242 ;  /* 0x0000000411047825 */ /* 0x004fe200078e02f2 */
        /* <DEDUP_REMOVED lines=9> */
[----:B-1----:R-:W-:Y:S01]  /*a50c0*/  IMAD.WIDE R8, R17, 0x4, R2 ;  /* 0x0000000411087825 */ /* 0x002fe200078e0202 */
[----:B------:R-:W-:Y:S01]  /*a50d0*/  ISETP.LT.AND P5, PT, R227, UR24, !P5 ;  /* 0x00000018e3007c0c */ /* 0x000fe2000efa1270 */
[----:B------:R1:W-:Y:S01]  /*a50e0*/  @P6 STG.E desc[UR12][R6.64], R38 ;  /* 0x0000002606006986 */ /* 0x0003e2000c10190c */
[----:B------:R-:W-:Y:S01]  /*a50f0*/  ISETP.LT.AND P6, PT, R223, UR58, !P0 ;  /* 0x0000003adf007c0c */ /* 0x000fe2000c7c1270 */
[----:B--2---:R-:W-:Y:S01]  /*a5100*/  IMAD.WIDE R10, R13, 0x4, R244 ;  /* 0x000000040d0a7825 */ /* 0x004fe200078e02f4 */
[----:B------:R-:W-:Y:S01]  /*a5110*/  IADD3 R0, PT, PT, R252, 0x57, RZ ;  /* 0x00000057fc007810 */ /* 0x000fe20007ffe0ff */
[----:B------:R2:W-:Y:S01]  /*a5120*/  @P2 STG.E desc[UR12][R8.64], R58 ;  /* 0x0000003a08002986 */ /* 0x0005e2000c10190c */
[----:B------:R-:W-:Y:S01]  /*a5130*/  ISETP.LT.AND P2, PT, R215, UR66, !P0 ;  /* 0x00000042d7007c0c */ /* 0x000fe2000c741270 */
[----:B------:R-:W4:Y:S01]  /*a5140*/  LDCU UR43, c[0x0][0x398] ;  /* 0x00007300ff2b77ac */ /* 0x000f220008000800 */
[----:B---3--:R-:W-:Y:S01]  /*a5150*/  IMAD.WIDE R4, R13, 0x4, R242 ;  /* 0x000000040d047825 */ /* 0x008fe200078e02f2 */
[----:B------:R3:W-:Y:S01]  /*a5160*/  @P3 STG.E desc[UR12][R10.64], R54 ;  /* 0x000000360a003986 */ /* 0x0007e2000c10190c */
[----:B------:R-:W-:Y:S01]  /*a5170*/  ISETP.LT.AND P3, PT, R207, UR18, !P0 ;  /* 0x00000012cf007c0c */ /* 0x000fe2000c761270 */
[----:B------:R-:W4:Y:S01]  /*a5180*/  LDCU UR30, c[0x0][0x39c] ;  /* 0x00007380ff1e77ac */ /* 0x000f220008000800 */
[----:B-1----:R-:W-:Y:S01]  /*a5190*/  IMAD.WIDE R6, R13, 0x4, R240 ;  /* 0x000000040d067825 */ /* 0x002fe200078e02f0 */
[----:B------:R1:W-:Y:S01]  /*a51a0*/  @P1 STG.E desc[UR12][R4.64], R62 ;  /* 0x0000003e04001986 */ /* 0x0003e2000c10190c */
[----:B------:R-:W-:Y:S01]  /*a51b0*/  ISETP.LT.AND P0, PT, R227, UR26, !P0 ;  /* 0x0000001ae3007c0c */ /* 0x000fe2000c701270 */
[----:B------:R-:W4:Y:S01]  /*a51c0*/  LDCU UR29, c[0x0][0x398] ;  /* 0x00007300ff1d77ac */ /* 0x000f220008000800 */
[----:B--2---:R-:W-:Y:S01]  /*a51d0*/  IMAD.WIDE R8, R13, 0x4, R2 ;  /* 0x000000040d087825 */ /* 0x004fe200078e0202 */
[----:B------:R-:W-:Y:S01]  /*a51e0*/  ISETP.GE.AND P1, PT, R0, UR35, PT ;  /* 0x0000002300007c0c */ /* 0x000fe2000bf26270 */
[----:B------:R2:W-:Y:S01]  /*a51f0*/  @P4 STG.E desc[UR12][R6.64], R82 ;  /* 0x0000005206004986 */ /* 0x0005e2000c10190c */
[----:B------:R-:W4:Y:S01]  /*a5200*/  LDCU UR33, c[0x0][0x398] ;  /* 0x00007300ff2177ac */ /* 0x000f220008000800 */
[----:B---3--:R-:W-:Y:S01]  /*a5210*/  IMAD.WIDE R10, R15, 0x4, R244 ;  /* 0x000000040f0a7825 */ /* 0x008fe200078e02f4 */
[----:B------:R-:W-:Y:S01]  /*a5220*/  ISETP.LT.AND P4, PT, R223, UR55, !P1 ;  /* 0x00000037df007c0c */ /* 0x000fe2000cf81270 */
[----:B------:R3:W-:Y:S01]  /*a5230*/  @P5 STG.E desc[UR12][R8.64], R78 ;  /* 0x0000004e08005986 */ /* 0x0007e2000c10190c */
[----:B------:R-:W-:Y:S01]  /*a5240*/  ISETP.LT.AND P5, PT, R215, UR63, !P1 ;  /* 0x0000003fd7007c0c */ /* 0x000fe2000cfa1270 */
[C---:B------:R-:W-:Y:S01]  /*a5250*/  VIADD R17, R15.reuse, UR59 ;  /* 0x0000003b0f117c36 */ /* 0x040fe20008000000 */
[----:B------:R-:W4:Y:S01]  /*a5260*/  LDCU UR40, c[0x0][0x398] ;  /* 0x00007300ff2877ac */ /* 0x000f220008000800 */
[C---:B-1----:R-:W-:Y:S01]  /*a5270*/  IMAD.WIDE R4, R15.reuse, 0x4, R242 ;  /* 0x000000040f047825 */ /* 0x042fe200078e02f2 */
[----:B------:R-:W-:Y:S01]  /*a5280*/  IADD3 R0, PT, PT, R252, 0x58, RZ ;  /* 0x00000058fc007810 */ /* 0x000fe20007ffe0ff */
[----:B------:R1:W-:Y:S01]  /*a5290*/  @P6 STG.E desc[UR12][R10.64], R43 ;  /* 0x0000002b0a006986 */ /* 0x0003e2000c10190c */
[----:B------:R-:W4:Y:S01]  /*a52a0*/  LDCU UR73, c[0x0][0x3b8] ;  /* 0x00007700ff4977ac */ /* 0x000f220008000800 */
        /* <DEDUP_REMOVED lines=8> */
[C---:B------:R-:W-:Y:S01]  /*a5330*/  VIADD R13, R17.reuse, UR14 ;  /* 0x0000000e110d7c36 */ /* 0x040fe20008000000 */
[----:B------:R-:W4:Y:S01]  /*a5340*/  LDCU UR74, c[0x0][0x398] ;  /* 0x00007300ff4a77ac */ /* 0x000f220008000800 */
[----:B-1----:R-:W-:Y:S01]  /*a5350*/  IMAD.WIDE R10, R17, 0x4, R244 ;  /* 0x00000004110a7825 */ /* 0x002fe200078e02f4 */
[----:B------:R1:W-:Y:S01]  /*a5360*/  @P0 STG.E desc[UR12][R8.64], R59 ;  /* 0x0000003b08000986 */ /* 0x0003e2000c10190c */
[----:B------:R-:W-:Y:S01]  /*a5370*/  ISETP.LT.AND P0, PT, R215, UR52, !P2 ;  /* 0x00000034d7007c0c */ /* 0x000fe2000d701270 */
[----:B------:R-:W4:Y:S01]  /*a5380*/  LDCU UR48, c[0x0][0x398] ;  /* 0x00007300ff3077ac */ /* 0x000f220008000800 */
        /* <DEDUP_REMOVED lines=8> */
[----:B------:R-:W-:Y:S01]  /*a5410*/  VIADD R15, R13, UR4 ;  /* 0x000000040d0f7c36 */ /* 0x000fe20008000000 */
[----:B------:R-:W4:Y:S01]  /*a5420*/  LDCU UR28, c[0x0][0x39c] ;  /* 0x00007380ff1c77ac */ /* 0x000f220008000800 */
[----:B-1----:R-:W-:Y:S01]  /*a5430*/  IMAD.WIDE R8, R17, 0x4, R2 ;  /* 0x0000000411087825 */ /* 0x002fe200078e0202 */
[----:B------:R1:W-:Y:S01]  /*a5440*/  @P6 STG.E desc[UR12][R6.64], R83 ;  /* 0x0000005306006986 */ /* 0x0003e2000c10190c */
[----:B------:R-:W-:Y:S01]  /*a5450*/  ISETP.LT.AND P6, PT, R223, UR32, !P5 ;  /* 0x00000020df007c0c */ /* 0x000fe2000efc1270 */
[----:B------:R-:W4:Y:S01]  /*a5460*/  LDCU UR23, c[0x0][0x398] ;  /* 0x00007300ff1777ac */ /* 0x000f220008000800 */
[----:B--2---:R-:W-:Y:S01]  /*a5470*/  IMAD.WIDE R10, R13, 0x4, R244 ;  /* 0x000000040d0a7825 */ /* 0x004fe200078e02f4 */
[----:B------:R2:W-:Y:S01]  /*a5480*/  @P1 STG.E desc[UR12][R8.64], R79 ;  /* 0x0000004f08001986 */ /* 0x0005e2000c10190c */
[----:B------:R-:W-:Y:S01]  /*a5490*/  ISETP.LT.AND P1, PT, R215, UR49, !P5 ;  /* 0x00000031d7007c0c */ /* 0x000fe2000ef21270 */
[----:B------:R-:W4:Y:S01]  /*a54a0*/  LDCU UR10, c[0x0][0x398] ;  /* 0x00007300ff0a77ac */ /* 0x000f220008000800 */
[----:B---3--:R-:W-:Y:S01]  /*a54b0*/  IMAD.WIDE R4, R13, 0x4, R242 ;  /* 0x000000040d047825 */ /* 0x008fe200078e02f2 */
[----:B------:R-:W-:Y:S01]  /*a54c0*/  IADD3 R0, PT, PT, R252, 0x5a, RZ ;  /* 0x0000005afc007810 */ /* 0x000fe20007ffe0ff */
[----:B------:R3:W-:Y:S01]  /*a54d0*/  @P3 STG.E desc[UR12][R10.64], R72 ;  /* 0x000000480a003986 */ /* 0x0007e2000c10190c */
[----:B------:R-:W-:Y:S01]  /*a54e0*/  ISETP.LT.AND P3, PT, R207, UR57, !P5 ;  /* 0x00000039cf007c0c */ /* 0x000fe2000ef61270 */
[----:B----4-:R-:W-:Y:S01]  /*a54f0*/  VIADD R17, R15, UR16 ;  /* 0x000000100f117c36 */ /* 0x010fe20008000000 */
[----:B------:R-:W4:Y:S01]  /*a5500*/  LDCU UR70, c[0x0][0x3b8] ;  /* 0x00007700ff4677ac */ /* 0x000f220008000800 */
[C---:B-1----:R-:W-:Y:S01]  /*a5510*/  IMAD.WIDE R6, R13.reuse, 0x4, R240 ;  /* 0x000000040d067825 */ /* 0x042fe200078e02f0 */
[----:B------:R1:W-:Y:S01]  /*a5520*/  @P0 STG.E desc[UR12][R4.64], R64 ;  /* 0x0000004004000986 */ /* 0x0003e2000c10190c */
[----:B------:R-:W-:Y:S01]  /*a5530*/  ISETP.GE.AND P0, PT, R0, UR50, PT ;  /* 0x0000003200007c0c */ /* 0x000fe2000bf06270 */
[----:B------:R-:W4:Y:S01]  /*a5540*/  LDCU UR71, c[0x0][0x398] ;  /* 0x00007300ff4777ac */ /* 0x000f220008000800 */
        /* <DEDUP_REMOVED lines=27> */
[C---:B--2---:R-:W-:Y:S01]  /*a5700*/  IMAD.WIDE R4, R17.reuse, 0x4, R242 ;  /* 0x0000000411047825 */ /* 0x044fe200078e02f2 */
[----:B------:R-:W-:Y:S01]  /*a5710*/  IADD3 R0, PT, PT, R252, 0x5c, RZ ;  /* 0x0000005cfc007810 */ /* 0x000fe20007ffe0ff */
[----:B------:R2:W-:Y:S01]  /*a5720*/  @P4 STG.E desc[UR12][R10.64], R73 ;  /* 0x000000490a004986 */ /* 0x0005e2000c10190c */
[----:B------:R-:W4:Y:S01]  /*a5730*/  LDCU UR68, c[0x0][0x398] ;  /* 0x00007300ff4477ac */ /* 0x000f220008000800 */
[----:B---3--:R-:W-:Y:S01]  /*a5740*/  IMAD.WIDE R6, R17, 0x4, R240 ;  /* 0x0000000411067825 */ /* 0x008fe200078e02f0 */
        /* <DEDUP_REMOVED lines=17> */
[----:B-1----:R-:W-:Y:S01]  /*a5860*/  IMAD.WIDE R6, R13, 0x4, R240 ;  /* 0x000000040d067825 */ /* 0x002fe200078e02f0 */
[----:B------:R-:W-:Y:S01]  /*a5870*/  ISETP.LT.AND P2, PT, R227, UR48, !P2 ;  /* 0x00000030e3007c0c */ /* 0x000fe2000d741270 */
[----:B------:R1:W-:Y:S01]  /*a5880*/  @P5 STG.E desc[UR12][R4.64], R93 ;  /* 0x0000005d04005986 */ /* 0x0003e2000c10190c */
[----:B------:R-:W-:Y:S01]  /*a5890*/  ISETP.GE.AND P5, PT, R0, UR28, PT ;  /* 0x0000001c00007c0c */ /* 0x000fe2000bfa6270 */
[----:B------:R-:W4:Y:S01]  /*a58a0*/  LDCU UR27, c[0x0][0x398] ;  /* 0x00007300ff1b77ac */ /* 0x000f220008000800 */
[----:B--2---:R-:W-:Y:S01]  /*a58b0*/  IMAD.WIDE R8, R13, 0x4, R2 ;  /* 0x000000040d087825 */ /* 0x004fe200078e0202 */
[----:B------:R2:W-:Y:S01]  /*a58c0*/  @P4 STG.E desc[UR12][R6.64], R113 ;  /* 0x0000007106004986 */ /* 0x0005e2000c10190c */
[----:B------:R-:W-:Y:S01]  /*a58d0*/  ISETP.LT.AND P4, PT, R223, UR23, !P5 ;  /* 0x00000017df007c0c */ /* 0x000fe2000ef81270 */
[----:B------:R-:W4:Y:S01]  /*a58e0*/  LDCU UR8, c[0x0][0x398] ;  /* 0x00007300ff0877ac */ /* 0x000f220008000800 */
[----:B---3--:R-:W-:Y:S01]  /*a58f0*/  IMAD.WIDE R10, R15, 0x4, R244 ;  /* 0x000000040f0a7825 */ /* 0x008fe200078e02f4 */
[----:B------:R3:W-:Y:S01]  /*a5900*/  @P1 STG.E desc[UR12][R8.64], R109 ;  /* 0x0000006d08001986 */ /* 0x0007e2000c10190c */
[----:B------:R-:W-:Y:S01]  /*a5910*/  ISETP.LT.AND P1, PT, R215, UR10, !P5 ;  /* 0x0000000ad7007c0c */ /* 0x000fe2000ef21270 */
[----:B------:R-:W4:Y:S01]  /*a5920*/  LDCU UR64, c[0x0][0x3b8] ;  /* 0x00007700ff4077ac */ /* 0x000f220008000800 */
[C---:B-1----:R-:W-:Y:S01]  /*a5930*/  IMAD.WIDE R4, R15.reuse, 0x4, R242 ;  /* 0x000000040f047825 */ /* 0x042fe200078e02f2 */
[----:B------:R-:W-:Y:S01]  /*a5940*/  IADD3 R0, PT, PT, R252, 0x5e, RZ ;  /* 0x0000005efc007810 */ /* 0x000fe20007ffe0ff */
[----:B------:R1:W-:Y:S01]  /*a5950*/  @P6 STG.E desc[UR12][R10.64], R74 ;  /* 0x0000004a0a006986 */ /* 0x0003e2000c10190c */
[----:B------:R-:W4:Y:S01]  /*a5960*/  LDCU UR65, c[0x0][0x398] ;  /* 0x00007300ff4177ac */ /* 0x000f220008000800 */
[----:B--2---:R-:W-:Y:S01]  /*a5970*/  IMAD.WIDE R6, R15, 0x4, R240 ;  /* 0x000000040f067825 */ /* 0x004fe200078e02f0 */
[----:B----4-:R-:W-:Y:S01]  /*a5980*/  ISETP.LT.AND P6, PT, R207, UR71, !P5 ;  /* 0x00000047cf007c0c */ /* 0x010fe2000efc1270 */
[----:B------:R2:W-:Y:S01]  /*a5990*/  @P0 STG.E desc[UR12][R4.64], R66 ;  /* 0x0000004204000986 */ /* 0x0005e2000c10190c */
[----:B------:R-:W-:Y:S01]  /*a59a0*/  ISETP.GE.AND P0, PT, R0, UR44, PT ;  /* 0x0000002c00007c0c */ /* 0x000fe2000bf06270 */
[C---:B------:R-:W-:Y:S01]  /*a59b0*/  VIADD R17, R15.reuse, UR70 ;  /* 0x000000460f117c36 */ /* 0x040fe20008000000 */
[----:B------:R-:W4:Y:S01]  /*a59c0*/  LDCU UR69, c[0x0][0x39c] ;  /* 0x00007380ff4577ac */ /* 0x000f220008000800 */
[----:B---3--:R-:W-:Y:S01]  /*a59d0*/  IMAD.WIDE R8, R15, 0x4, R2 ;  /* 0x000000040f087825 */ /* 0x008fe200078e0202 */
[----:B------:R-:W-:Y:S01]  /*a59e0*/  ISETP.LT.AND P5, PT, R227, UR41, !P5 ;  /* 0x00000029e3007c0c */ /* 0x000fe2000efa1270 */
[----:B------:R3:W-:Y:S01]  /*a59f0*/  @P3 STG.E desc[UR12][R6.64], R70 ;  /* 0x0000004606003986 */ /* 0x0007e2000c10190c */
[----:B------:R-:W4:Y:S01]  /*a5a00*/  LDCU UR38, c[0x0][0x398] ;  /* 0x00007300ff2677ac */ /* 0x000f220008000800 */
[----:B-1----:R-:W-:Y:S01]  /*a5a10*/  IMAD.WIDE R10, R17, 0x4, R244 ;  /* 0x00000004110a7825 */ /* 0x002fe200078e02f4 */
[----:B------:R-:W-:Y:S01]  /*a5a20*/  ISETP.LT.AND P3, PT, R223, UR37, !P0 ;  /* 0x00000025df007c0c */ /* 0x000fe2000c761270 */
[----:B------:R1:W-:Y:S01]  /*a5a30*/  @P2 STG.E desc[UR12][R8.64], R90 ;  /* 0x0000005a08002986 */ /* 0x0003e2000c10190c */
[----:B------:R-:W4:Y:S01]  /*a5a40*/  LDCU UR34, c[0x0][0x398] ;  /* 0x00007300ff2277ac */ /* 0x000f220008000800 */
[----:B--2---:R-:W-:Y:S01]  /*a5a50*/  IMAD.WIDE R4, R17, 0x4, R242 ;  /* 0x0000000411047825 */ /* 0x004fe200078e02f2 */
[----:B------:R-:W-:Y:S01]  /*a5a60*/  ISETP.LT.AND P2, PT, R215, UR22, !P0 ;  /* 0x00000016d7007c0c */ /* 0x000fe2000c741270 */
[----:B------:R-:W2:Y:S01]  /*a5a70*/  LDCU UR24, c[0x0][0x398] ;  /* 0x00007300ff1877ac */ /* 0x000ea20008000800 */
[----:B------:R-:W-:Y:S01]  /*a5a80*/  IADD3 R0, PT, PT, R252, 0x5f, RZ ;  /* 0x0000005ffc007810 */ /* 0x000fe20007ffe0ff */
[C---:B------:R-:W-:Y:S01]  /*a5a90*/  VIADD R13, R17.reuse, UR67 ;  /* 0x00000043110d7c36 */ /* 0x040fe20008000000 */
[----:B------:R4:W-:Y:S01]  /*a5aa0*/  @P4 STG.E desc[UR12][R10.64], R86 ;  /* 0x000000560a004986 */ /* 0x0009e2000c10190c */
[----:B---3--:R-:W-:Y:S01]  /*a5ab0*/  IMAD.WIDE R6, R17, 0x4, R240 ;  /* 0x0000000411067825 */ /* 0x008fe200078e02f0 */
[----:B------:R-:W3:Y:S01]  /*a5ac0*/  LDCU UR61, c[0x0][0x3b8] ;  /* 0x00007700ff3d77ac */ /* 0x000ee20008000800 */
[----:B------:R-:W-:Y:S01]  /*a5ad0*/  ISETP.LT.AND P4, PT, R207, UR68, !P0 ;  /* 0x00000044cf007c0c */ /* 0x000fe2000c781270 */
[----:B------:R2:W-:Y:S01]  /*a5ae0*/  @P1 STG.E desc[UR12][R4.64], R94 ;  /* 0x0000005e04001986 */ /* 0x0005e2000c10190c */
[----:B-1----:R-:W-:Y:S01]  /*a5af0*/  IMAD.WIDE R8, R17, 0x4, R2 ;  /* 0x0000000411087825 */ /* 0x002fe200078e0202 */
[----:B------:R-:W1:Y:S01]  /*a5b00*/  LDCU UR62, c[0x0][0x398] ;  /* 0x00007300ff3e77ac */ /* 0x000e620008000800 */
[----:B------:R-:W-:-:S02]  /*a5b10*/  ISETP.LT.AND P0, PT, R227, UR45, !P0 ;  /* 0x0000002de3007c0c */ /* 0x000fc4000c701270 */
[----:B------:R-:W-:Y:S01]  /*a5b20*/  ISETP.GE.AND P1, PT, R0, UR72, PT ;  /* 0x0000004800007c0c */ /* 0x000fe2000bf26270 */
[----:B------:R-:W1:Y:S01]  /*a5b30*/  LDCU UR42, c[0x0][0x398] ;  /* 0x00007300ff2a77ac */ /* 0x000e620008000800 */
[----:B------:R3:W-:Y:S01]  /*a5b40*/  @P6 STG.E desc[UR12][R6.64], R114 ;  /* 0x0000007206006986 */ /* 0x0007e2000c10190c */
[----:B----4-:R-:W-:Y:S01]  /*a5b50*/  IMAD.WIDE R10, R13, 0x4, R244 ;  /* 0x000000040d0a7825 */ /* 0x010fe200078e02f4 */
[----:B------:R-:W4:Y:S01]  /*a5b60*/  LDCU UR66, c[0x0][0x39c] ;  /* 0x00007380ff4277ac */ /* 0x000f220008000800 */
[----:B------:R-:W-:Y:S02]  /*a5b70*/  ISETP.LT.AND P6, PT, R223, UR27, !P1 ;  /* 0x0000001bdf007c0c */ /* 0x000fe4000cfc1270 */
[----:B--2---:R-:W-:Y:S01]  /*a5b80*/  IMAD.WIDE R4, R13, 0x4, R242 ;  /* 0x000000040d047825 */ /* 0x004fe200078e02f2 */
[----:B------:R2:W-:Y:S01]  /*a5b90*/  @P5 STG.E desc[UR12][R8.64], R110 ;  /* 0x0000006e08005986 */ /* 0x0005e2000c10190c */
[----:B------:R-:W1:Y:S01]  /*a5ba0*/  LDCU UR18, c[0x0][0x398] ;  /* 0x00007300ff1277ac */ /* 0x000e620008000800 */
[----:B------:R-:W-:-:S02]  /*a5bb0*/  ISETP.LT.AND P5, PT, R215, UR8, !P1 ;  /* 0x00000008d7007c0c */ /* 0x000fc4000cfa1270 */
[----:B------:R-:W-:Y:S01]  /*a5bc0*/  IADD3 R0, PT, PT, R252, 0x60, RZ ;  /* 0x00000060fc007810 */ /* 0x000fe20007ffe0ff */
[----:B------:R4:W-:Y:S01]  /*a5bd0*/  @P3 STG.E desc[UR12][R10.64], R75 ;  /* 0x0000004b0a003986 */ /* 0x0009e2000c10190c */
[----:B---3--:R-:W-:Y:S01]  /*a5be0*/  IMAD.WIDE R6, R13, 0x4, R240 ;  /* 0x000000040d067825 */ /* 0x008fe200078e02f0 */
[----:B------:R-:W3:Y:S01]  /*a5bf0*/  LDCU UR58, c[0x0][0x3b8] ;  /* 0x00007700ff3a77ac */ /* 0x000ee20008000800 */
[----:B------:R-:W-:Y:S01]  /*a5c00*/  ISETP.LT.AND P3, PT, R207, UR65, !P1 ;  /* 0x00000041cf007c0c */ /* 0x000fe2000cf61270 */
[----:B------:R1:W-:Y:S01]  /*a5c10*/  @P2 STG.E desc[UR12][R4.64], R67 ;  /* 0x0000004304002986 */ /* 0x0003e2000c10190c */
[C---:B------:R-:W-:Y:S01]  /*a5c20*/  VIADD R15, R13.reuse, UR64 ;  /* 0x000000400d0f7c36 */ /* 0x040fe20008000000 */
[----:B------:R-:W3:Y:S01]  /*a5c30*/  LDCU UR26, c[0x0][0x398] ;  /* 0x00007300ff1a77ac */ /* 0x000ee20008000800 */
[----:B--2---:R-:W-:Y:S01]  /*a5c40*/  IMAD.WIDE R8, R13, 0x4, R2 ;  /* 0x000000040d087825 */ /* 0x004fe200078e0202 */
[----:B------:R-:W-:Y:S01]  /*a5c50*/  ISETP.GE.AND P2, PT, R0, UR69, PT ;  /* 0x0000004500007c0c */ /* 0x000fe2000bf46270 */
[----:B------:R-:W2:Y:S01]  /*a5c60*/  LDCU UR63, c[0x0][0x39c] ;  /* 0x00007380ff3f77ac */ /* 0x000ea20008000800 */
[----:B------:R-:W-:Y:S01]  /*a5c70*/  ISETP.LT.AND P1, PT, R227, UR38, !P1 ;  /* 0x00000026e3007c0c */ /* 0x000fe2000cf21270 */
[----:B------:R3:W-:Y:S01]  /*a5c80*/  @P4 STG.E desc[UR12][R6.64], R71 ;  /* 0x0000004706004986 */ /* 0x0007e2000c10190c */
[----:B----4-:R-:W-:Y:S01]  /*a5c90*/  IMAD.WIDE R10, R15, 0x4, R244 ;  /* 0x000000040f0a7825 */ /* 0x010fe200078e02f4 */
[----:B------:R-:W4:Y:S01]  /*a5ca0*/  LDCU UR59, c[0x0][0x398] ;  /* 0x00007300ff3b77ac */ /* 0x000f220008000800 */
[----:B------:R-:W-:Y:S01]  /*a5cb0*/  ISETP.LT.AND P4, PT, R223, UR34, !P2 ;  /* 0x00000022df007c0c */ /* 0x000fe2000d781270 */
[----:B------:R2:W-:Y:S01]  /*a5cc0*/  @P0 STG.E desc[UR12][R8.64], R91 ;  /* 0x0000005b08000986 */ /* 0x0005e2000c10190c */
[----:B-1----:R-:W-:Y:S01]  /*a5cd0*/  IMAD.WIDE R4, R15, 0x4, R242 ;  /* 0x000000040f047825 */ /* 0x002fe200078e02f2 */
[----:B------:R-:W1:Y:S01]  /*a5ce0*/  LDCU UR35, c[0x0][0x398] ;  /* 0x00007300ff2377ac */ /* 0x000e620008000800 */
[----:B------:R-:W-:-:S02]  /*a5cf0*/  ISETP.LT.AND P0, PT, R215, UR24, !P2 ;  /* 0x00000018d7007c0c */ /* 0x000fc4000d701270 */
[----:B------:R-:W-:Y:S01]  /*a5d00*/  IADD3 R0, PT, PT, R252, 0x61, RZ ;  /* 0x00000061fc007810 */ /* 0x000fe20007ffe0ff */
[----:B------:R-:W1:Y:S01]  /*a5d10*/  LDCU UR77, c[0x0][0x398] ;  /* 0x00007300ff4d77ac */ /* 0x000e620008000800 */
[C---:B------:R-:W-:Y:S01]  /*a5d20*/  VIADD R17, R15.reuse, UR61 ;  /* 0x0000003d0f117c36 */ /* 0x040fe20008000000 */
[----:B------:R4:W-:Y:S01]  /*a5d30*/  @P6 STG.E desc[UR12][R10.64], R87 ;  /* 0x000000570a006986 */ /* 0x0009e2000c10190c */
[----:B------:R-:W1:Y:S01]  /*a5d40*/  LDCU UR76, c[0x0][0x398] ;  /* 0x00007300ff4c77ac */ /* 0x000e620008000800 */
[----:B---3--:R-:W-:Y:S01]  /*a5d50*/  IMAD.WIDE R6, R15, 0x4, R240 ;  /* 0x000000040f067825 */ /* 0x008fe200078e02f0 */
[----:B------:R-:W-:Y:S01]  /*a5d60*/  ISETP.LT.AND P6, PT, R207, UR62, !P2 ;  /* 0x0000003ecf007c0c */ /* 0x000fe2000d7c1270 */
[----:B------:R3:W-:Y:S01]  /*a5d70*/  @P5 STG.E desc[UR12][R4.64], R95 ;  /* 0x0000005f04005986 */ /* 0x0007e2000c10190c */
[----:B------:R-:W1:Y:S01]  /*a5d80*/  LDCU UR55, c[0x0][0x3b8] ;  /* 0x00007700ff3777ac */ /* 0x000e620008000800 */
[----:B------:R-:W-:Y:S01]  /*a5d90*/  ISETP.LT.AND P2, PT, R227, UR42, !P2 ;  /* 0x0000002ae3007c0c */ /* 0x000fe2000d741270 */
[----:B--2---:R-:W-:Y:S01]  /*a5da0*/  IMAD.WIDE R8, R15, 0x4, R2 ;  /* 0x000000040f087825 */ /* 0x004fe200078e0202 */
[----:B------:R-:W-:Y:S01]  /*a5db0*/  ISETP.GE.AND P5, PT, R0, UR66, PT ;  /* 0x0000004200007c0c */ /* 0x000fe2000bfa6270 */
[----:B------:R-:W2:Y:S01]  /*a5dc0*/  LDCU UR14, c[0x0][0x398] ;  /* 0x00007300ff0e77ac */ /* 0x000ea20008000800 */
[----:B------:R1:W-:Y:S01]  /*a5dd0*/  @P3 STG.E desc[UR12][R6.64], R115 ;  /* 0x0000007306003986 */ /* 0x0003e2000c10190c */
[----:B----4-:R-:W-:Y:S01]  /*a5de0*/  IMAD.WIDE R10, R17, 0x4, R244 ;  /* 0x00000004110a7825 */ /* 0x010fe200078e02f4 */
[----:B------:R-:W-:Y:S01]  /*a5df0*/  ISETP.LT.AND P3, PT, R223, UR18, !P5 ;  /* 0x00000012df007c0c */ /* 0x000fe2000ef61270 */
[----:B------:R-:W4:Y:S01]  /*a5e00*/  LDCU UR52, c[0x0][0x39c] ;  /* 0x00007380ff3477ac */ /* 0x000f220008000800 */
[----:B------:R-:W-:Y:S01]  /*a5e10*/  IADD3 R0, PT, PT, R252, 0x62, RZ ;  /* 0x00000062fc007810 */ /* 0x000fe20007ffe0ff */
[----:B---3--:R-:W-:Y:S01]  /*a5e20*/  IMAD.WIDE R4, R17, 0x4, R242 ;  /* 0x0000000411047825 */ /* 0x008fe200078e02f2 */
[----:B------:R3:W-:Y:S01]  /*a5e30*/  @P1 STG.E desc[UR12][R8.64], R111 ;  /* 0x0000006f08001986 */ /* 0x0007e2000c10190c */
[----:B------:R-:W2:Y:S01]  /*a5e40*/  LDCU UR56, c[0x0][0x398] ;  /* 0x00007300ff3877ac */ /* 0x000ea20008000800 */
[----:B------:R-:W-:Y:S01]  /*a5e50*/  ISETP.LT.AND P1, PT, R215, UR26, !P5 ;  /* 0x0000001ad7007c0c */ /* 0x000fe2000ef21270 */
[C---:B------:R-:W-:Y:S01]  /*a5e60*/  VIADD R13, R17.reuse, UR58 ;  /* 0x0000003a110d7c36 */ /* 0x040fe20008000000 */
[----:B------:R4:W-:Y:S01]  /*a5e70*/  @P4 STG.E desc[UR12][R10.64], R104 ;  /* 0x000000680a004986 */ /* 0x0009e2000c10190c */
[C---:B-1----:R-:W-:Y:S01]  /*a5e80*/  IMAD.WIDE R6, R17.reuse, 0x4, R240 ;  /* 0x0000000411067825 */ /* 0x042fe200078e02f0 */
[----:B------:R-:W1:Y:S02]  /*a5e90*/  LDCU UR60, c[0x0][0x398] ;  /* 0x00007300ff3c77ac */ /* 0x000e640008000800 */
[----:B------:R1:W-:Y:S01]  /*a5ea0*/  @P0 STG.E desc[UR12][R4.64], R96 ;  /* 0x0000006004000986 */ /* 0x0003e2000c10190c */
[----:B------:R-:W-:Y:S01]  /*a5eb0*/  ISETP.GE.AND P0, PT, R0, UR63, PT ;  /* 0x0000003f00007c0c */ /* 0x000fe2000bf06270 */
[----:B------:R-:W2:Y:S01]  /*a5ec0*/  LDCU UR25, c[0x0][0x398] ;  /* 0x00007300ff1977ac */ /* 0x000ea20008000800 */
[----:B---3--:R-:W-:Y:S01]  /*a5ed0*/  IMAD.WIDE R8, R17, 0x4, R2 ;  /* 0x0000000411087825 */ /* 0x008fe200078e0202 */
[----:B------:R-:W-:Y:S01]  /*a5ee0*/  ISETP.LT.AND P4, PT, R207, UR59, !P5 ;  /* 0x0000003bcf007c0c */ /* 0x000fe2000ef81270 */
[----:B------:R-:W3:Y:S01]  /*a5ef0*/  LDCU UR49, c[0x0][0x39c] ;  /* 0x00007380ff3177ac */ /* 0x000ee20008000800 */
[----:B------:R-:W-:Y:S01]  /*a5f00*/  ISETP.LT.AND P5, PT, R227, UR35, !P5 ;  /* 0x00000023e3007c0c */ /* 0x000fe2000efa1270 */
[----:B------:R2:W-:Y:S01]  /*a5f10*/  @P6 STG.E desc[UR12][R6.64], R100 ;  /* 0x0000006406006986 */ /* 0x0005e2000c10190c */
[----:B----4-:R-:W-:Y:S01]  /*a5f20*/  IMAD.WIDE R10, R13, 0x4, R244 ;  /* 0x000000040d0a7825 */ /* 0x010fe200078e02f4 */
[----:B------:R-:W4:Y:S01]  /*a5f30*/  LDCU UR39, c[0x0][0x3b8] ;  /* 0x00007700ff2777ac */ /* 0x000f220008000800 */
[----:B------:R-:W-:Y:S01]  /*a5f40*/  ISETP.LT.AND P6, PT, R223, UR77, !P0 ;  /* 0x0000004ddf007c0c */ /* 0x000fe2000c7c1270 */
[----:B------:R3:W-:Y:S01]  /*a5f50*/  @P2 STG.E desc[UR12][R8.64], R120 ;  /* 0x0000007808002986 */ /* 0x0007e2000c10190c */
[----:B------:R-:W4:Y:S01]  /*a5f60*/  LDCU UR4, c[0x0][0x398] ;  /* 0x00007300ff0477ac */ /* 0x000f220008000800 */
[----:B------:R-:W-:Y:S01]  /*a5f70*/  ISETP.LT.AND P2, PT, R215, UR76, !P0 ;  /* 0x0000004cd7007c0c */ /* 0x000fe2000c741270 */
[----:B------:R-:W4:Y:S01]  /*a5f80*/  LDCU UR53, c[0x0][0x398] ;  /* 0x00007300ff3577ac */ /* 0x000f220008000800 */
[C---:B-1----:R-:W-:Y:S01]  /*a5f90*/  IMAD.WIDE R4, R13.reuse, 0x4, R242 ;  /* 0x000000040d047825 */ /* 0x042fe200078e02f2 */
[----:B------:R-:W1:Y:S03]  /*a5fa0*/  LDCU UR57, c[0x0][0x398] ;  /* 0x00007300ff3977ac */ /* 0x000e660008000800 */
[----:B------:R-:W-:Y:S01]  /*a5fb0*/  VIADD R15, R13, UR55 ;  /* 0x000000370d0f7c36 */ /* 0x000fe20008000000 */
[----:B------:R4:W-:Y:S01]  /*a5fc0*/  @P3 STG.E desc[UR12][R10.64], R116 ;  /* 0x000000740a003986 */ /* 0x0009e2000c10190c */
[----:B--2---:R-:W-:Y:S01]  /*a5fd0*/  ISETP.LT.AND P3, PT, R207, UR14, !P0 ;  /* 0x0000000ecf007c0c */ /* 0x004fe2000c761270 */
[----:B------:R-:W2:Y:S01]  /*a5fe0*/  LDCU UR32, c[0x0][0x3b8] ;  /* 0x00007700ff2077ac */ /* 0x000ea20008000800 */
[----:B------:R-:W-:Y:S01]  /*a5ff0*/  IADD3 R0, PT, PT, R252, 0x63, RZ ;  /* 0x00000063fc007810 */ /* 0x000fe20007ffe0ff */
[C---:B------:R-:W-:Y:S01]  /*a6000*/  IMAD.WIDE R6, R13.reuse, 0x4, R240 ;  /* 0x000000040d067825 */ /* 0x040fe200078e02f0 */
[----:B------:R1:W-:Y:S01]  /*a6010*/  @P1 STG.E desc[UR12][R4.64], R124 ;  /* 0x0000007c04001986 */ /* 0x0003e2000c10190c */
[----:B------:R-:W2:Y:S02]  /*a6020*/  LDCU UR20, c[0x0][0x398] ;  /* 0x00007300ff1477ac */ /* 0x000ea40008000800 */
[----:B---3--:R-:W-:Y:S01]  /*a6030*/  IMAD.WIDE R8, R13, 0x4, R2 ;  /* 0x000000040d087825 */ /* 0x008fe200078e0202 */
[----:B------:R-:W-:Y:S01]  /*a6040*/  ISETP.GE.AND P1, PT, R0, UR52, PT ;  /* 0x0000003400007c0c */ /* 0x000fe2000bf26270 */
[----:B------:R-:W3:Y:S02]  /*a6050*/  LDCU UR46, c[0x0][0x39c] ;  /* 0x00007380ff2e77ac */ /* 0x000ee40008000800 */
[C---:B----4-:R-:W-:Y:S01]  /*a6060*/  IMAD.WIDE R10, R15.reuse, 0x4, R244 ;  /* 0x000000040f0a7825 */ /* 0x050fe200078e02f4 */
[----:B------:R4:W-:Y:S01]  /*a6070*/  @P4 STG.E desc[UR12][R6.64], R144 ;  /* 0x0000009006004986 */ /* 0x0009e2000c10190c */
[----:B------:R-:W-:Y:S01]  /*a6080*/  IADD3 R0, PT, PT, R252, 0x64, RZ ;  /* 0x00000064fc007810 */ /* 0x000fe20007ffe0ff */
[----:B------:R-:W2:Y:S01]  /*a6090*/  LDCU UR16, c[0x0][0x398] ;  /* 0x00007300ff1077ac */ /* 0x000ea20008000800 */
[----:B-1----:R-:W-:Y:S01]  /*a60a0*/  IMAD.WIDE R4, R15, 0x4, R242 ;  /* 0x000000040f047825 */ /* 0x002fe200078e02f2 */
[----:B------:R-:W-:Y:S01]  /*a60b0*/  ISETP.LT.AND P0, PT, R227, UR56, !P0 ;  /* 0x00000038e3007c0c */ /* 0x000fe2000c701270 */
[----:B------:R1:W-:Y:S01]  /*a60c0*/  @P5 STG.E desc[UR12][R8.64], R140 ;  /* 0x0000008c08005986 */ /* 0x0003e2000c10190c */
[----:B------:R-:W2:Y:S01]  /*a60d0*/  LDCU UR50, c[0x0][0x398] ;  /* 0x00007300ff3277ac */ /* 0x000ea20008000800 */
[----:B------:R-:W-:-:S02]  /*a60e0*/  ISETP.LT.AND P4, PT, R223, UR60, !P1 ;  /* 0x0000003cdf007c0c */ /* 0x000fc4000cf81270 */
[----:B------:R1:W-:Y:S01]  /*a60f0*/  @P6 STG.E desc[UR12][R10.64], R105 ;  /* 0x000000690a006986 */ /* 0x0003e2000c10190c */
[----:B------:R-:W2:Y:S01]  /*a6100*/  LDCU UR54, c[0x0][0x398] ;  /* 0x00007300ff3677ac */ /* 0x000ea20008000800 */
[----:B----4-:R-:W-:Y:S01]  /*a6110*/  IMAD.WIDE R6, R15, 0x4, R240 ;  /* 0x000000040f067825 */ /* 0x010fe200078e02f0 */
[----:B------:R-:W-:Y:S01]  /*a6120*/  ISETP.LT.AND P5, PT, R215, UR25, !P1 ;  /* 0x00000019d7007c0c */ /* 0x000fe2000cfa1270 */
[----:B------:R4:W-:Y:S01]  /*a6130*/  @P2 STG.E desc[UR12][R4.64], R97 ;  /* 0x0000006104002986 */ /* 0x0009e2000c10190c */
[----:B------:R-:W2:Y:S01]  /*a6140*/  LDCU UR31, c[0x0][0x398] ;  /* 0x00007300ff1f77ac */ /* 0x000ea20008000800 */
[----:B------:R-:W-:Y:S01]  /*a6150*/  ISETP.GE.AND P2, PT, R0, UR49, PT ;  /* 0x0000003100007c0c */ /* 0x000fe2000bf46270 */
[----:B------:R-:W-:Y:S01]  /*a6160*/  VIADD R17, R15, UR39 ;  /* 0x000000270f117c36 */ /* 0x000fe20008000000 */
[----:B------:R-:W-:Y:S01]  /*a6170*/  ISETP.LT.AND P6, PT, R207, UR4, !P1 ;  /* 0x00000004cf007c0c */ /* 0x000fe2000cfc1270 */
[----:B------:R-:W3:Y:S01]  /*a6180*/  LDCU UR36, c[0x0][0x3b8] ;  /* 0x00007700ff2477ac */ /* 0x000ee20008000800 */
[----:B------:R-:W-:Y:S01]  /*a6190*/  ISETP.LT.AND P1, PT, R227, UR53, !P1 ;  /* 0x00000035e3007c0c */ /* 0x000fe2000cf21270 */
[----:B------:R2:W-:Y:S01]  /*a61a0*/  @P3 STG.E desc[UR12][R6.64], R101 ;  /* 0x0000006506003986 */ /* 0x0005e2000c10190c */
[----:B------:R-:W-:Y:S01]  /*a61b0*/  ISETP.LT.AND P3, PT, R223, UR57, !P2 ;  /* 0x00000039df007c0c */ /* 0x000fe2000d761270 */
[----:B-1----:R-:W-:Y:S01]  /*a61c0*/  IMAD.WIDE R8, R15, 0x4, R2 ;  /* 0x000000040f087825 */ /* 0x002fe200078e0202 */
[----:B------:R-:W1:Y:S03]  /*a61d0*/  LDCU UR51, c[0x0][0x398] ;  /* 0x00007300ff3377ac */ /* 0x000e660008000800 */
[C---:B------:R-:W-:Y:S01]  /*a61e0*/  IMAD.WIDE R10, R17.reuse, 0x4, R244 ;  /* 0x00000004110a7825 */ /* 0x040fe200078e02f4 */
[----:B------:R-:W1:Y:S03]  /*a61f0*/  LDCU UR75, c[0x0][0x39c] ;  /* 0x00007380ff4b77ac */ /* 0x000e660008000800 */
[C---:B------:R-:W-:Y:S01]  /*a6200*/  IMAD.WIDE R12, R17.reuse, 0x4, R242 ;  /* 0x00000004110c7825 */ /* 0x040fe200078e02f2 */
[----:B------:R1:W-:Y:S01]  /*a6210*/  @P0 STG.E desc[UR12][R8.64], R121 ;  /* 0x0000007908000986 */ /* 0x0003e2000c10190c */
[----:B------:R-:W1:Y:S02]  /*a6220*/  LDCU UR6, c[0x0][0x398] ;  /* 0x00007300ff0677ac */ /* 0x000e640008000800 */
[----:B--2---:R-:W-:-:S02]  /*a6230*/  VIADD R19, R17, UR32 ;  /* 0x0000002011137c36 */ /* 0x004fc40008000000 */
[----:B------:R-:W-:Y:S01]  /*a6240*/  VIADD R0, R252, 0x65 ;  /* 0x00000065fc007836 */ /* 0x000fe20000000000 */
[----:B------:R-:W-:Y:S01]  /*a6250*/  ISETP.LT.AND P0, PT, R215, UR20, !P2 ;  /* 0x00000014d7007c0c */ /* 0x000fe2000d701270 */
[C---:B----4-:R-:W-:Y:S01]  /*a6260*/  IMAD.WIDE R4, R17.reuse, 0x4, R240 ;  /* 0x0000000411047825 */ /* 0x050fe200078e02f0 */
[----:B------:R2:W-:Y:S01]  /*a6270*/  @P4 STG.E desc[UR12][R10.64], R117 ;  /* 0x000000750a004986 */ /* 0x0005e2000c10190c */
[----:B------:R-:W4:Y:S02]  /*a6280*/  LDCU UR43, c[0x0][0x398] ;  /* 0x00007300ff2b77ac */ /* 0x000f240008000800 */
[----:B------:R-:W-:Y:S01]  /*a6290*/  IMAD.WIDE R6, R17, 0x4, R2 ;  /* 0x0000000411067825 */ /* 0x000fe200078e0202 */
[----:B------:R-:W-:Y:S01]  /*a62a0*/  @P5 STG.E desc[UR12][R12.64], R125 ;  /* 0x0000007d0c005986 */ /* 0x000fe2000c10190c */
[----:B---3--:R-:W-:Y:S01]  /*a62b0*/  ISETP.GE.AND P5, PT, R0, UR46, PT ;  /* 0x0000002e00007c0c */ /* 0x008fe2000bfa6270 */
[----:B------:R-:W3:Y:S01]  /*a62c0*/  LDCU UR29, c[0x0][0x398] ;  /* 0x00007300ff1d77ac */ /* 0x000ee20008000800 */
[----:B-1----:R-:W-:Y:S01]  /*a62d0*/  IMAD.WIDE R8, R19, 0x4, R244 ;  /* 0x0000000413087825 */ /* 0x002fe200078e02f4 */
[----:B------:R-:W-:Y:S01]  /*a62e0*/  ISETP.LT.AND P4, PT, R207, UR16, !P2 ;  /* 0x00000010cf007c0c */ /* 0x000fe2000d781270 */
[----:B------:R1:W-:Y:S01]  /*a62f0*/  @P6 STG.E desc[UR12][R4.64], R145 ;  /* 0x0000009104006986 */ /* 0x0003e2000c10190c */
[----:B------:R-:W3:Y:S01]  /*a6300*/  LDCU UR47, c[0x0][0x3b8] ;  /* 0x00007700ff2f77ac */ /* 0x000ee20008000800 */
[----:B------:R-:W-:-:S02]  /*a6310*/  ISETP.LT.AND P2, PT, R227, UR50, !P2 ;  /* 0x00000032e3007c0c */ /* 0x000fc4000d741270 */
[----:B------:R4:W-:Y:S01]  /*a6320*/  @P1 STG.E desc[UR12][R6.64], R141 ;  /* 0x0000008d06001986 */ /* 0x0009e2000c10190c */
[----:B------:R-:W-:Y:S01]  /*a6330*/  ISETP.LT.AND P6, PT, R223, UR54, !P5 ;  /* 0x00000036df007c0c */ /* 0x000fe2000efc1270 */
[----:B--2---:R-:W-:Y:S01]  /*a6340*/  IMAD.WIDE R10, R19, 0x4, R242 ;  /* 0x00000004130a7825 */ /* 0x004fe200078e02f2 */
[----:B------:R-:W2:Y:S01]  /*a6350*/  LDCU UR40, c[0x0][0x39c] ;  /* 0x00007380ff2877ac */ /* 0x000ea20008000800 */
[----:B------:R3:W-:Y:S01]  /*a6360*/  @P3 STG.E desc[UR12][R8.64], R106 ;  /* 0x0000006a08003986 */ /* 0x0007e2000c10190c */
[----:B------:R-:W-:Y:S02]  /*a6370*/  ISETP.LT.AND P3, PT, R215, UR31, !P5 ;  /* 0x0000001fd7007c0c */ /* 0x000fe4000ef61270 */
[----:B------:R-:W-:Y:S01]  /*a6380*/  IADD3 R0, PT, PT, R252, 0x66, RZ ;  /* 0x00000066fc007810 */ /* 0x000fe20007ffe0ff */
[C---:B-1----:R-:W-:Y:S01]  /*a6390*/  IMAD.WIDE R4, R19.reuse, 0x4, R240 ;  /* 0x0000000413047825 */ /* 0x042fe200078e02f0 */
[----:B------:R-:W1:Y:S03]  /*a63a0*/  LDCU UR73, c[0x0][0x398] ;  /* 0x00007300ff4977ac */ /* 0x000e660008000800 */
[C---:B----4-:R-:W-:Y:S01]  /*a63b0*/  IMAD.WIDE R6, R19.reuse, 0x4, R2 ;  /* 0x0000000413067825 */ /* 0x050fe200078e0202 */
[----:B------:R-:W-:Y:S01]  /*a63c0*/  IADD3 R19, PT, PT, R19, UR36, RZ ;  /* 0x0000002413137c10 */ /* 0x000fe2000fffe0ff */
[----:B------:R4:W-:Y:S01]  /*a63d0*/  @P0 STG.E desc[UR12][R10.64], R98 ;  /* 0x000000620a000986 */ /* 0x0009e2000c10190c */
[----:B------:R-:W-:Y:S01]  /*a63e0*/  ISETP.LT.AND P0, PT, R207, UR51, !P5 ;  /* 0x00000033cf007c0c */ /* 0x000fe2000ef01270 */
[----:B------:R-:W1:Y:S02]  /*a63f0*/  LDCU UR30, c[0x0][0x398] ;  /* 0x00007300ff1e77ac */ /* 0x000e640008000800 */
[----:B---3--:R-:W-:Y:S01]  /*a6400*/  IMAD.WIDE R8, R19, 0x4, R244 ;  /* 0x0000000413087825 */ /* 0x008fe200078e02f4 */
[----:B------:R-:W-:Y:S01]  /*a6410*/  ISETP.GE.AND P1, PT, R0, UR75, PT ;  /* 0x0000004b00007c0c */ /* 0x000fe2000bf26270 */
[----:B------:R-:W3:Y:S01]  /*a6420*/  LDCU UR74, c[0x0][0x398] ;  /* 0x00007300ff4a77ac */ /* 0x000ee20008000800 */
[----:B------:R2:W-:Y:S01]  /*a6430*/  @P4 STG.E desc[UR12][R4.64], R102 ;  /* 0x0000006604004986 */ /* 0x0005e2000c10190c */
[----:B------:R-:W-:Y:S01]  /*a6440*/  ISETP.LT.AND P5, PT, R227, UR6, !P5 ;  /* 0x00000006e3007c0c */ /* 0x000fe2000efa1270 */
[----:B------:R-:W1:Y:S01]  /*a6450*/  LDCU UR48, c[0x0][0x398] ;  /* 0x00007300ff3077ac */ /* 0x000e620008000800 */
[----:B----4-:R-:W-:Y:S01]  /*a6460*/  IMAD.WIDE R10, R19, 0x4, R242 ;  /* 0x00000004130a7825 */ /* 0x010fe200078e02f2 */
[----:B------:R4:W-:Y:S01]  /*a6470*/  @P2 STG.E desc[UR12][R6.64], R122 ;  /* 0x0000007a06002986 */ /* 0x0009e2000c10190c */
[----:B------:R-:W1:Y:S03]  /*a6480*/  LDCU UR33, c[0x0][0x3b8] ;  /* 0x00007700ff2177ac */ /* 0x000e660008000800 */
[----:B------:R3:W-:Y:S01]  /*a6490*/  @P6 STG.E desc[UR12][R8.64], R118 ;  /* 0x0000007608006986 */ /* 0x0007e2000c10190c */
[----:B------:R-:W-:Y:S01]  /*a64a0*/  ISETP.LT.AND P6, PT, R223, UR43, !P1 ;  /* 0x0000002bdf007c0c */ /* 0x000fe2000cfc1270 */
[----:B--2---:R-:W-:Y:S01]  /*a64b0*/  IMAD.WIDE R4, R19, 0x4, R240 ;  /* 0x0000000413047825 */ /* 0x004fe200078e02f0 */
[----:B------:R-:W2:Y:S01]  /*a64c0*/  LDCU UR10, c[0x0][0x39c] ;  /* 0x00007380ff0a77ac */ /* 0x000ea20008000800 */
[----:B------:R-:W-:Y:S01]  /*a64d0*/  @P3 STG.E desc[UR12][R10.64], R126 ;  /* 0x0000007e0a003986 */ /* 0x000fe2000c10190c */
[----:B------:R-:W-:Y:S01]  /*a64e0*/  ISETP.LT.AND P3, PT, R215, UR29, !P1 ;  /* 0x0000001dd7007c0c */ /* 0x000fe2000cf61270 */
[----:B------:R-:W-:Y:S01]  /*a64f0*/  VIADD R0, R252, 0x67 ;  /* 0x00000067fc007836 */ /* 0x000fe20000000000 */
[----:B------:R-:W2:Y:S01]  /*a6500*/  LDCU UR70, c[0x0][0x398] ;  /* 0x00007300ff4677ac */ /* 0x000ea20008000800 */
[C---:B----4-:R-:W-:Y:S01]  /*a6510*/  IMAD.WIDE R6, R19.reuse, 0x4, R2 ;  /* 0x0000000413067825 */ /* 0x050fe200078e0202 */
[----:B------:R-:W-:Y:S01]  /*a6520*/  IADD3 R19, PT, PT, R19, UR47, RZ ;  /* 0x0000002f13137c10 */ /* 0x000fe2000fffe0ff */
[----:B------:R4:W-:Y:S01]  /*a6530*/  @P0 STG.E desc[UR12][R4.64], R146 ;  /* 0x0000009204000986 */ /* 0x0009e2000c10190c */
[----:B------:R-:W2:Y:S01]  /*a6540*/  LDCU UR28, c[0x0][0x398] ;  /* 0x00007300ff1c77ac */ /* 0x000ea20008000800 */
[----:B------:R-:W-:-:S02]  /*a6550*/  ISETP.GE.AND P4, PT, R0, UR40, PT ;  /* 0x0000002800007c0c */ /* 0x000fc4000bf86270 */
[----:B---3--:R-:W-:Y:S01]  /*a6560*/  IMAD.WIDE R8, R19, 0x4, R242 ;  /* 0x0000000413087825 */ /* 0x008fe200078e02f2 */
[----:B------:R-:W3:Y:S01]  /*a6570*/  LDCU UR71, c[0x0][0x398] ;  /* 0x00007300ff4777ac */ /* 0x000ee20008000800 */
[----:B-1----:R-:W-:Y:S01]  /*a6580*/  ISETP.LT.AND P0, PT, R207, UR73, !P1 ;  /* 0x00000049cf007c0c */ /* 0x002fe2000cf01270 */
[----:B------:R1:W-:Y:S01]  /*a6590*/  @P5 STG.E desc[UR12][R6.64], R142 ;  /* 0x0000008e06005986 */ /* 0x0003e2000c10190c */
[----:B------:R-:W2:Y:S01]  /*a65a0*/  LDCU UR41, c[0x0][0x398] ;  /* 0x00007300ff2977ac */ /* 0x000ea20008000800 */
[----:B----4-:R-:W-:Y:S01]  /*a65b0*/  IMAD.WIDE R4, R19, 0x4, R244 ;  /* 0x0000000413047825 */ /* 0x010fe200078e02f4 */
[----:B------:R-:W4:Y:S01]  /*a65c0*/  LDCU UR23, c[0x0][0x3b8] ;  /* 0x00007700ff1777ac */ /* 0x000f220008000800 */
[----:B------:R-:W-:-:S03]  /*a65d0*/  ISETP.LT.AND P5, PT, R227, UR30, !P1 ;  /* 0x0000001ee3007c0c */ /* 0x000fc6000cfa1270 */
[----:B------:R2:W-:Y:S01]  /*a65e0*/  @P6 STG.E desc[UR12][R4.64], R107 ;  /* 0x0000006b04006986 */ /* 0x0005e2000c10190c */
[----:B------:R-:W-:Y:S01]  /*a65f0*/  ISETP.LT.AND P6, PT, R223, UR74, !P4 ;  /* 0x0000004adf007c0c */ /* 0x000fe2000e7c1270 */
[----:B------:R-:W-:Y:S01]  /*a6600*/  IMAD.WIDE R10, R19, 0x4, R240 ;  /* 0x00000004130a7825 */ /* 0x000fe200078e02f0 */
[----:B------:R-:W3:Y:S01]  /*a6610*/  LDCU UR22, c[0x0][0x39c] ;  /* 0x00007380ff1677ac */ /* 0x000ee20008000800 */
[----:B------:R4:W-:Y:S01]  /*a6620*/  @P3 STG.E desc[UR12][R8.64], R99 ;  /* 0x0000006308003986 */ /* 0x0009e2000c10190c */
[----:B------:R-:W-:Y:S01]  /*a6630*/  ISETP.LT.AND P3, PT, R215, UR48, !P4 ;  /* 0x00000030d7007c0c */ /* 0x000fe2000e761270 */
[C---:B-1----:R-:W-:Y:S01]  /*a6640*/  IMAD.WIDE R6, R19.reuse, 0x4, R2 ;  /* 0x0000000413067825 */ /* 0x042fe200078e0202 */
[----:B------:R-:W-:Y:S01]  /*a6650*/  IADD3 R19, PT, PT, R19, UR33, RZ ;  /* 0x0000002113137c10 */ /* 0x000fe2000fffe0ff */
[----:B------:R-:W1:Y:S02]  /*a6660*/  LDCU UR67, c[0x0][0x398] ;  /* 0x00007300ff4377ac */ /* 0x000e640008000800 */
[----:B------:R-:W-:-:S02]  /*a6670*/  VIADD R0, R252, 0x68 ;  /* 0x00000068fc007836 */ /* 0x000fc40000000000 */
[C---:B--2---:R-:W-:Y:S01]  /*a6680*/  IMAD.WIDE R4, R19.reuse, 0x4, R244 ;  /* 0x0000000413047825 */ /* 0x044fe200078e02f4 */
[----:B------:R-:W2:Y:S01]  /*a6690*/  LDCU UR44, c[0x0][0x398] ;  /* 0x00007300ff2c77ac */ /* 0x000ea20008000800 */
[----:B------:R1:W-:Y:S01]  /*a66a0*/  @P0 STG.E desc[UR12][R10.64], R103 ;  /* 0x000000670a000986 */ /* 0x0003e2000c10190c */
[----:B------:R-:W-:Y:S01]  /*a66b0*/  ISETP.GE.AND P2, PT, R0, UR10, PT ;  /* 0x0000000a00007c0c */ /* 0x000fe2000bf46270 */
[----:B----4-:R-:W-:Y:S01]  /*a66c0*/  IMAD.WIDE R8, R19, 0x4, R242 ;  /* 0x0000000413087825 */ /* 0x010fe200078e02f2 */
[----:B------:R-:W4:Y:S01]  /*a66d0*/  LDCU UR68, c[0x0][0x398] ;  /* 0x00007300ff4477ac */ /* 0x000f220008000800 */
[----:B------:R-:W-:Y:S01]  /*a66e0*/  ISETP.LT.AND P0, PT, R207, UR70, !P4 ;  /* 0x00000046cf007c0c */ /* 0x000fe2000e701270 */
[----:B------:R2:W-:Y:S01]  /*a66f0*/  @P5 STG.E desc[UR12][R6.64], R123 ;  /* 0x0000007b06005986 */ /* 0x0005e2000c10190c */
[----:B------:R-:W4:Y:S01]  /*a6700*/  LDCU UR45, c[0x0][0x398] ;  /* 0x00007300ff2d77ac */ /* 0x000f220008000800 */
[----:B------:R-:W-:Y:S02]  /*a6710*/  ISETP.LT.AND P5, PT, R227, UR28, !P4 ;  /* 0x0000001ce3007c0c */ /* 0x000fe4000e7a1270 */
[----:B------:R4:W-:Y:S01]  /*a6720*/  @P6 STG.E desc[UR12][R4.64], R119 ;  /* 0x0000007704006986 */ /* 0x0009e2000c10190c */
[----:B---3--:R-:W-:Y:S01]  /*a6730*/  ISETP.LT.AND P6, PT, R223, UR71, !P2 ;  /* 0x00000047df007c0c */ /* 0x008fe2000d7c1270 */
[----:B------:R-:W3:Y:S02]  /*a6740*/  LDCU UR37, c[0x0][0x3b8] ;  /* 0x00007700ff2577ac */ /* 0x000ee40008000800 */
[----:B------:R3:W-:Y:S01]  /*a6750*/  @P3 STG.E desc[UR12][R8.64], R127 ;  /* 0x0000007f08003986 */ /* 0x0007e2000c10190c */
[----:B------:R-:W-:Y:S01]  /*a6760*/  ISETP.LT.AND P3, PT, R215, UR41, !P2 ;  /* 0x00000029d7007c0c */ /* 0x000fe2000d761270 */
[C---:B-1----:R-:W-:Y:S01]  /*a6770*/  IMAD.WIDE R10, R19.reuse, 0x4, R240 ;  /* 0x00000004130a7825 */ /* 0x042fe200078e02f0 */
[----:B------:R-:W1:Y:S03]  /*a6780*/  LDCU UR8, c[0x0][0x39c] ;  /* 0x00007380ff0877ac */ /* 0x000e660008000800 */
[C---:B--2---:R-:W-:Y:S01]  /*a6790*/  IMAD.WIDE R6, R19.reuse, 0x4, R2 ;  /* 0x0000000413067825 */ /* 0x044fe200078e0202 */
[----:B------:R-:W-:Y:S01]  /*a67a0*/  IADD3 R19, PT, PT, R19, UR23, RZ ;  /* 0x0000001713137c10 */ /* 0x000fe2000fffe0ff */
[----:B------:R-:W2:Y:S02]  /*a67b0*/  LDCU UR64, c[0x0][0x398] ;  /* 0x00007300ff4077ac */ /* 0x000ea40008000800 */
[----:B------:R-:W-:-:S02]  /*a67c0*/  VIADD R0, R252, 0x69 ;  /* 0x00000069fc007836 */ /* 0x000fc40000000000 */
[C---:B----4-:R-:W-:Y:S01]  /*a67d0*/  IMAD.WIDE R4, R19.reuse, 0x4, R244 ;  /* 0x0000000413047825 */ /* 0x050fe200078e02f4 */
[----:B------:R-:W4:Y:S01]  /*a67e0*/  LDCU UR72, c[0x0][0x398] ;  /* 0x00007300ff4877ac */ /* 0x000f220008000800 */
[----:B------:R1:W-:Y:S01]  /*a67f0*/  @P0 STG.E desc[UR12][R10.64], R147 ;  /* 0x000000930a000986 */ /* 0x0003e2000c10190c */
[----:B------:R-:W-:Y:S01]  /*a6800*/  ISETP.GE.AND P1, PT, R0, UR22, PT ;  /* 0x0000001600007c0c */ /* 0x000fe2000bf26270 */
[----:B---3--:R-:W-:Y:S01]  /*a6810*/  IMAD.WIDE R8, R19, 0x4, R242 ;  /* 0x0000000413087825 */ /* 0x008fe200078e02f2 */
[----:B------:R-:W3:Y:S01]  /*a6820*/  LDCU UR65, c[0x0][0x398] ;  /* 0x00007300ff4177ac */ /* 0x000ee20008000800 */
[----:B------:R-:W-:Y:S01]  /*a6830*/  ISETP.LT.AND P0, PT, R207, UR67, !P2 ;  /* 0x00000043cf007c0c */ /* 0x000fe2000d701270 */
[----:B------:R2:W-:Y:S01]  /*a6840*/  @P5 STG.E desc[UR12][R6.64], R143 ;  /* 0x0000008f06005986 */ /* 0x0005e2000c10190c */
[----:B------:R-:W3:Y:S01]  /*a6850*/  LDCU UR38, c[0x0][0x398] ;  /* 0x00007300ff2677ac */ /* 0x000ee20008000800 */
[----:B------:R-:W-:Y:S02]  /*a6860*/  ISETP.LT.AND P5, PT, R227, UR44, !P2 ;  /* 0x0000002ce3007c0c */ /* 0x000fe4000d7a1270 */
[----:B------:R3:W-:Y:S01]  /*a6870*/  @P6 STG.E desc[UR12][R4.64], R132 ;  /* 0x0000008404006986 */ /* 0x0007e2000c10190c */
[----:B------:R-:W-:Y:S01]  /*a6880*/  ISETP.LT.AND P6, PT, R223, UR68, !P1 ;  /* 0x00000044df007c0c */ /* 0x000fe2000cfc1270 */
[----:B------:R-:W4:Y:S02]  /*a6890*/  LDCU UR27, c[0x0][0x3b8] ;  /* 0x00007700ff1b77ac */ /* 0x000f240008000800 */
        /* <DEDUP_REMOVED lines=8> */
[C---:B---3--:R-:W-:Y:S01]  /*a6920*/  IMAD.WIDE R4, R19.reuse, 0x4, R244 ;  /* 0x0000000413047825 */ /* 0x048fe200078e02f4 */
[----:B------:R-:W3:Y:S01]  /*a6930*/  LDCU UR69, c[0x0][0x398] ;  /* 0x00007300ff4577ac */ /* 0x000ee20008000800 */
[----:B------:R1:W-:Y:S01]  /*a6940*/  @P0 STG.E desc[UR12][R10.64], R128 ;  /* 0x000000800a000986 */ /* 0x0003e2000c10190c */
[----:B------:R-:W-:Y:S01]  /*a6950*/  ISETP.GE.AND P4, PT, R0, UR8, PT ;  /* 0x0000000800007c0c */ /* 0x000fe2000bf86270 */
[----:B------:R-:W-:Y:S01]  /*a6960*/  IMAD.WIDE R8, R19, 0x4, R242 ;  /* 0x0000000413087825 */ /* 0x000fe200078e02f2 */
[----:B------:R-:W2:Y:S01]  /*a6970*/  LDCU UR62, c[0x0][0x398] ;  /* 0x00007300ff3e77ac */ /* 0x000ea20008000800 */
[----:B------:R-:W-:Y:S01]  /*a6980*/  ISETP.LT.AND P0, PT, R207, UR64, !P1 ;  /* 0x00000040cf007c0c */ /* 0x000fe2000cf01270 */
[----:B------:R3:W-:Y:S01]  /*a6990*/  @P5 STG.E desc[UR12][R6.64], R152 ;  /* 0x0000009806005986 */ /* 0x0007e2000c10190c */
[----:B------:R-:W2:Y:S01]  /*a69a0*/  LDCU UR42, c[0x0][0x398] ;  /* 0x00007300ff2a77ac */ /* 0x000ea20008000800 */
[----:B----4-:R-:W-:Y:S02]  /*a69b0*/  ISETP.LT.AND P5, PT, R227, UR72, !P1 ;  /* 0x00000048e3007c0c */ /* 0x010fe4000cfa1270 */
[----:B------:R4:W-:Y:S01]  /*a69c0*/  @P6 STG.E desc[UR12][R4.64], R148 ;  /* 0x0000009404006986 */ /* 0x0009e2000c10190c */
[----:B------:R-:W-:Y:S01]  /*a69d0*/  ISETP.LT.AND P6, PT, R223, UR65, !P4 ;  /* 0x00000041df007c0c */ /* 0x000fe2000e7c1270 */
[----:B------:R-:W2:Y:S02]  /*a69e0*/  LDCU UR34, c[0x0][0x3b8] ;  /* 0x00007700ff2277ac */ /* 0x000ea40008000800 */
[----:B------:R2:W-:Y:S01]  /*a69f0*/  @P3 STG.E desc[UR12][R8.64], R156 ;  /* 0x0000009c08003986 */ /* 0x0005e2000c10190c */
[----:B------:R-:W-:Y:S01]  /*a6a00*/  ISETP.LT.AND P3, PT, R215, UR38, !P4 ;  /* 0x00000026d7007c0c */ /* 0x000fe2000e761270 */
[C---:B-1----:R-:W-:Y:S01]  /*a6a10*/  IMAD.WIDE R10, R19.reuse, 0x4, R240 ;  /* 0x00000004130a7825 */ /* 0x042fe200078e02f0 */
[----:B------:R-:W1:Y:S03]  /*a6a20*/  LDCU UR26, c[0x0][0x39c] ;  /* 0x00007380ff1a77ac */ /* 0x000e660008000800 */
[C---:B---3--:R-:W-:Y:S01]  /*a6a30*/  IMAD.WIDE R6, R19.reuse, 0x4, R2 ;  /* 0x0000000413067825 */ /* 0x048fe200078e0202 */
[----:B------:R-:W-:Y:S01]  /*a6a40*/  IADD3 R19, PT, PT, R19, UR27, RZ ;  /* 0x0000001b13137c10 */ /* 0x000fe2000fffe0ff */
[----:B------:R-:W3:Y:S02]  /*a6a50*/  LDCU UR58, c[0x0][0x398] ;  /* 0x00007300ff3a77ac */ /* 0x000ee40008000800 */
[----:B------:R-:W-:-:S02]  /*a6a60*/  VIADD R0, R252, 0x6b ;  /* 0x0000006bfc007836 */ /* 0x000fc40000000000 */
[C---:B----4-:R-:W-:Y:S01]  /*a6a70*/  IMAD.WIDE R4, R19.reuse, 0x4, R244 ;  /* 0x0000000413047825 */ /* 0x050fe200078e02f4 */
[----:B------:R-:W4:Y:S01]  /*a6a80*/  LDCU UR66, c[0x0][0x398] ;  /* 0x00007300ff4277ac */ /* 0x000f220008000800 */
[----:B------:R1:W-:Y:S01]  /*a6a90*/  @P0 STG.E desc[UR12][R10.64], R176 ;  /* 0x000000b00a000986 */ /* 0x0003e2000c10190c */
[----:B------:R-:W-:Y:S01]  /*a6aa0*/  ISETP.GE.AND P2, PT, R0, UR24, PT ;  /* 0x0000001800007c0c */ /* 0x000fe2000bf46270 */
[----:B--2---:R-:W-:Y:S01]  /*a6ab0*/  IMAD.WIDE R8, R19, 0x4, R242 ;  /* 0x0000000413087825 */ /* 0x004fe200078e02f2 */
[----:B------:R-:W2:Y:S01]  /*a6ac0*/  LDCU UR59, c[0x0][0x398] ;  /* 0x00007300ff3b77ac */ /* 0x000ea20008000800 */
[----:B------:R-:W-:Y:S01]  /*a6ad0*/  ISETP.LT.AND P0, PT, R207, UR61, !P4 ;  /* 0x0000003dcf007c0c */ /* 0x000fe2000e701270 */
[----:B------:R3:W-:Y:S01]  /*a6ae0*/  @P5 STG.E desc[UR12][R6.64], R172 ;  /* 0x000000ac06005986 */ /* 0x0007e2000c10190c */
[----:B------:R-:W2:Y:S01]  /*a6af0*/  LDCU UR35, c[0x0][0x398] ;  /* 0x00007300ff2377ac */ /* 0x000ea20008000800 */
        /* <DEDUP_REMOVED lines=12> */
[C---:B--2---:R-:W-:Y:S01]  /*a6bc0*/  IMAD.WIDE R4, R19.reuse, 0x4, R244 ;  /* 0x0000000413047825 */ /* 0x044fe200078e02f4 */
[----:B------:R-:W2:Y:S01]  /*a6bd0*/  LDCU UR63, c[0x0][0x398] ;  /* 0x00007300ff3f77ac */ /* 0x000ea20008000800 */
        /* <DEDUP_REMOVED lines=174> */
[----:B----4-:R-:W-:Y:S01]  /*a76c0*/  ISETP.LT.AND P5, PT, R227, UR42, !P4 ;  /* 0x0000002ae3007c0c */ /* 0x010fe2000e7a1270 */
[----:B------:R-:W4:Y:S02]  /*a76d0*/  LDCU UR32, c[0x0][0x398] ;  /* 0x00007300ff2077ac */ /* 0x000f240008000800 */
        /* <DEDUP_REMOVED lines=13> */
[----:B------:R1:W-:Y:S02]  /*a77b0*/  @P0 STG.E desc[UR12][R10.64], R193 ;  /* 0x000000c10a000986 */ /* 0x0003e4000c10190c */
[----:B------:R-:W-:Y:S01]  /*a77c0*/  IMAD.WIDE R8, R19, 0x4, R242 ;  /* 0x0000000413087825 */ /* 0x000fe200078e02f2 */
[----:B------:R-:W-:Y:S01]  /*a77d0*/  ISETP.GE.AND P1, PT, R0, UR20, PT ;  /* 0x0000001400007c0c */ /* 0x000fe2000bf26270 */
[----:B------:R-:W2:Y:S01]  /*a77e0*/  LDCU UR31, c[0x0][0x398] ;  /* 0x00007300ff1f77ac */ /* 0x000ea20008000800 */
[----:B------:R1:W-:Y:S01]  /*a77f0*/  @P5 STG.E desc[UR12][R6.64], R197 ;  /* 0x000000c506005986 */ /* 0x0003e2000c10190c */
[----:B------:R-:W-:Y:S01]  /*a7800*/  ISETP.LT.AND P0, PT, R207, UR39, !P2 ;  /* 0x00000027cf007c0c */ /* 0x000fe2000d701270 */
[----:B------:R-:W2:Y:S02]  /*a7810*/  LDCU UR36, c[0x0][0x398] ;  /* 0x00007300ff2477ac */ /* 0x000ea40008000800 */
[----:B------:R1:W-:Y:S01]  /*a7820*/  @P6 STG.E desc[UR12][R4.64], R166 ;  /* 0x000000a604006986 */ /* 0x0003e2000c10190c */
[----:B------:R-:W-:Y:S01]  /*a7830*/  ISETP.LT.AND P2, PT, R227, UR47, !P2 ;  /* 0x0000002fe3007c0c */ /* 0x000fe2000d741270 */
[----:B------:R-:W2:Y:S02]  /*a7840*/  LDCU UR4, c[0x0][0x3b8] ;  /* 0x00007700ff0477ac */ /* 0x000ea40008000800 */
[----:B------:R2:W-:Y:S01]  /*a7850*/  @P3 STG.E desc[UR12][R8.64], R170 ;  /* 0x000000aa08003986 */ /* 0x0005e2000c10190c */
[----:B------:R-:W-:-:S02]  /*a7860*/  ISETP.LT.AND P3, PT, R223, UR29, !P1 ;  /* 0x0000001ddf007c0c */ /* 0x000fc4000cf61270 */
[----:B----4-:R-:W-:Y:S01]  /*a7870*/  ISETP.LT.AND P6, PT, R215, UR32, !P1 ;  /* 0x00000020d7007c0c */ /* 0x010fe2000cfc1270 */
[----:B------:R-:W4:Y:S01]  /*a7880*/  LDCU UR10, c[0x0][0x39c] ;  /* 0x00007380ff0a77ac */ /* 0x000f220008000800 */
[C---:B------:R-:W-:Y:S01]  /*a7890*/  IADD3 R15, PT, PT, R19.reuse, UR14, RZ ;  /* 0x0000000e130f7c10 */ /* 0x040fe2000fffe0ff */
[----:B------:R-:W-:Y:S02]  /*a78a0*/  VIADD R0, R252, 0x76 ;  /* 0x00000076fc007836 */ /* 0x000fe40000000000 */
[C---:B-1----:R-:W-:Y:S01]  /*a78b0*/  IMAD.WIDE R10, R19.reuse, 0x4, R240 ;  /* 0x00000004130a7825 */ /* 0x042fe200078e02f0 */
[----:B------:R-:W1:Y:S03]  /*a78c0*/  LDCU UR22, c[0x0][0x398] ;  /* 0x00007300ff1677ac */ /* 0x000e660008000800 */
[----:B------:R-:W-:Y:S01]  /*a78d0*/  IMAD.WIDE R6, R19, 0x4, R2 ;  /* 0x0000000413067825 */ /* 0x000fe200078e0202 */
[----:B------:R-:W-:Y:S01]  /*a78e0*/  ISETP.GE.AND P4, PT, R0, UR16, PT ;  /* 0x0000001000007c0c */ /* 0x000fe2000bf86270 */
[----:B------:R-:W1:Y:S02]  /*a78f0*/  LDCU UR18, c[0x0][0x398] ;  /* 0x00007300ff1277ac */ /* 0x000e640008000800 */
[C---:B------:R-:W-:Y:S01]  /*a7900*/  IMAD.WIDE R4, R15.reuse, 0x4, R244 ;  /* 0x000000040f047825 */ /* 0x040fe200078e02f4 */
[----:B------:R4:W-:Y:S01]  /*a7910*/  @P0 STG.E desc[UR12][R10.64], R162 ;  /* 0x000000a20a000986 */ /* 0x0009e2000c10190c */
[----:B------:R-:W1:Y:S02]  /*a7920*/  LDCU UR20, c[0x0][0x398] ;  /* 0x00007300ff1477ac */ /* 0x000e640008000800 */
[----:B--2---:R-:W-:Y:S01]  /*a7930*/  IMAD.WIDE R8, R15, 0x4, R242 ;  /* 0x000000040f087825 */ /* 0x004fe200078e02f2 */
[----:B------:R-:W-:Y:S01]  /*a7940*/  @P2 STG.E desc[UR12][R6.64], R186 ;  /* 0x000000ba06002986 */ /* 0x000fe2000c10190c */
[----:B---3--:R-:W-:Y:S01]  /*a7950*/  ISETP.LT.AND P0, PT, R207, UR46, !P1 ;  /* 0x0000002ecf007c0c */ /* 0x008fe2000cf01270 */
[----:B------:R-:W2:Y:S01]  /*a7960*/  LDCU UR24, c[0x0][0x398] ;  /* 0x00007300ff1877ac */ /* 0x000ea20008000800 */
[----:B------:R-:W-:Y:S01]  /*a7970*/  ISETP.LT.AND P1, PT, R227, UR23, !P1 ;  /* 0x00000017e3007c0c */ /* 0x000fe2000cf21270 */
[----:B------:R3:W-:Y:S01]  /*a7980*/  @P3 STG.E desc[UR12][R4.64], R182 ;  /* 0x000000b604003986 */ /* 0x0007e2000c10190c */
[----:B------:R-:W-:Y:S01]  /*a7990*/  ISETP.LT.AND P3, PT, R215, UR36, !P4 ;  /* 0x00000024d7007c0c */ /* 0x000fe2000e761270 */
[----:B------:R-:W-:Y:S01]  /*a79a0*/  IMAD.WIDE R12, R15, 0x4, R2 ;  /* 0x000000040f0c7825 */ /* 0x000fe200078e0202 */
[----:B------:R-:W1:Y:S01]  /*a79b0*/  LDCU UR6, c[0x0][0x3b8] ;  /* 0x00007700ff0677ac */ /* 0x000e620008000800 */
[----:B------:R-:W-:Y:S01]  /*a79c0*/  @P6 STG.E desc[UR12][R8.64], R190 ;  /* 0x000000be08006986 */ /* 0x000fe2000c10190c */
[----:B------:R-:W-:Y:S01]  /*a79d0*/  ISETP.LT.AND P6, PT, R223, UR31, !P4 ;  /* 0x0000001fdf007c0c */ /* 0x000fe2000e7c1270 */
[C---:B----4-:R-:W-:Y:S01]  /*a79e0*/  IMAD.WIDE R10, R15.reuse, 0x4, R240 ;  /* 0x000000040f0a7825 */ /* 0x050fe200078e02f0 */
[----:B------:R-:W-:Y:S01]  /*a79f0*/  IADD3 R15, PT, PT, R15, UR4, RZ ;  /* 0x000000040f0f7c10 */ /* 0x000fe2000fffe0ff */
[----:B------:R-:W4:Y:S04]  /*a7a00*/  LDCU UR26, c[0x0][0x398] ;  /* 0x00007300ff1a77ac */ /* 0x000f280008000800 */
[C---:B---3--:R-:W-:Y:S01]  /*a7a10*/  IMAD.WIDE R4, R15.reuse, 0x4, R244 ;  /* 0x000000040f047825 */ /* 0x048fe200078e02f4 */
[----:B------:R-:W-:Y:S01]  /*a7a20*/  @P0 STG.E desc[UR12][R10.64], R194 ;  /* 0x000000c20a000986 */ /* 0x000fe2000c10190c */
[----:B------:R-:W3:Y:S02]  /*a7a30*/  LDCU UR16, c[0x0][0x398] ;  /* 0x00007300ff1077ac */ /* 0x000ee40008000800 */
[----:B------:R-:W-:Y:S01]  /*a7a40*/  IMAD.WIDE R6, R15, 0x4, R242 ;  /* 0x000000040f067825 */ /* 0x000fe200078e02f2 */
[----:B------:R-:W-:Y:S01]  /*a7a50*/  @P1 STG.E desc[UR12][R12.64], R198 ;  /* 0x000000c60c001986 */ /* 0x000fe2000c10190c */
[----:B------:R-:W1:Y:S03]  /*a7a60*/  LDCU UR27, c[0x0][0x398] ;  /* 0x00007300ff1b77ac */ /* 0x000e660008000800 */
[----:B------:R-:W-:Y:S01]  /*a7a70*/  @P6 STG.E desc[UR12][R4.64], R167 ;  /* 0x000000a704006986 */ /* 0x000fe2000c10190c */
[----:B------:R-:W-:Y:S01]  /*a7a80*/  VIADD R0, R252, 0x77 ;  /* 0x00000077fc007836 */ /* 0x000fe20000000000 */
[----:B------:R-:W2:Y:S02]  /*a7a90*/  LDCU UR25, c[0x0][0x398] ;  /* 0x00007300ff1977ac */ /* 0x000ea40008000800 */
[----:B------:R-:W-:Y:S01]  /*a7aa0*/  @P3 STG.E desc[UR12][R6.64], R171 ;  /* 0x000000ab06003986 */ /* 0x000fe2000c10190c */
[----:B------:R-:W2:Y:S03]  /*a7ab0*/  LDCU UR8, c[0x0][0x3b8] ;  /* 0x00007700ff0877ac */ /* 0x000ea60008000800 */
[----:B------:R1:W3:Y:S01]  /*a7ac0*/  LDS.128 R4, [R203] ;  /* 0x00000000cb047984 */ /* 0x0002e20000000c00 */
[----:B------:R-:W3:Y:S01]  /*a7ad0*/  LDCU UR28, c[0x0][0x398] ;  /* 0x00007300ff1c77ac */ /* 0x000ee20008000800 */
[----:B------:R-:W3:Y:S02]  /*a7ae0*/  LDCU UR30, c[0x0][0x398] ;  /* 0x00007300ff1e77ac */ /* 0x000ee40008000800 */
[----:B-1----:R-:W3:Y:S01]  /*a7af0*/  LDL.LU R203, [R1+0x31c0] ;  /* 0x0031c00001cb7983 */ /* 0x002ee20000300800 */
[----:B------:R-:W-:Y:S01]  /*a7b00*/  ISETP.GE.AND P5, PT, R0, UR10, PT ;  /* 0x0000000a00007c0c */ /* 0x000fe2000bfa6270 */
[----:B------:R-:W1:Y:S01]  /*a7b10*/  LDCU UR14, c[0x0][0x398] ;  /* 0x00007300ff0e77ac */ /* 0x000e620008000800 */
[----:B------:R-:W-:-:S02]  /*a7b20*/  ISETP.LT.AND P1, PT, R207, UR22, !P4 ;  /* 0x00000016cf007c0c */ /* 0x000fc4000e721270 */
[----:B------:R-:W-:Y:S01]  /*a7b30*/  ISETP.LT.AND P4, PT, R227, UR18, !P4 ;  /* 0x00000012e3007c0c */ /* 0x000fe2000e781270 */
[----:B------:R-:W1:Y:S01]  /*a7b40*/  LDCU UR23, c[0x0][0x398] ;  /* 0x00007300ff1777ac */ /* 0x000e620008000800 */
[----:B------:R-:W-:Y:S02]  /*a7b50*/  ISETP.LT.AND P6, PT, R223, UR20, !P5 ;  /* 0x00000014df007c0c */ /* 0x000fe4000efc1270 */
[----:B--2---:R-:W-:Y:S01]  /*a7b60*/  ISETP.LT.AND P3, PT, R215, UR24, !P5 ;  /* 0x00000018d7007c0c */ /* 0x004fe2000ef61270 */
[----:B------:R-:W2:Y:S01]  /*a7b70*/  LDCU UR4, c[0x0][0x3b8] ;  /* 0x00007700ff0477ac */ /* 0x000ea20008000800 */
[C---:B------:R-:W-:Y:S01]  /*a7b80*/  IADD3 R17, PT, PT, R15.reuse, UR6, RZ ;  /* 0x000000060f117c10 */ /* 0x040fe2000fffe0ff */
[----:B------:R-:W-:Y:S02]  /*a7b90*/  VIADD R0, R252, 0x78 ;  /* 0x00000078fc007836 */ /* 0x000fe40000000000 */
[C---:B------:R-:W-:Y:S01]  /*a7ba0*/  IMAD.WIDE R8, R15.reuse, 0x4, R240 ;  /* 0x000000040f087825 */ /* 0x040fe200078e02f0 */
[----:B------:R-:W1:Y:S03]  /*a7bb0*/  LDCU UR10, c[0x0][0x3b8] ;  /* 0x00007700ff0a77ac */ /* 0x000e660008000800 */
[----:B------:R-:W-:Y:S01]  /*a7bc0*/  IMAD.WIDE R10, R15, 0x4, R2 ;  /* 0x000000040f0a7825 */ /* 0x000fe200078e0202 */
[----:B------:R-:W-:Y:S01]  /*a7bd0*/  ISETP.GE.AND P2, PT, R0, UR21, PT ;  /* 0x0000001500007c0c */ /* 0x000fe2000bf46270 */
[----:B------:R1:W-:Y:S01]  /*a7be0*/  @P1 STG.E desc[UR12][R8.64], R163 ;  /* 0x000000a308001986 */ /* 0x0003e2000c10190c */
[----:B------:R-:W2:Y:S01]  /*a7bf0*/  LDCU UR21, c[0x0][0x398] ;  /* 0x00007300ff1577ac */ /* 0x000ea20008000800 */
[----:B------:R-:W-:-:S02]  /*a7c00*/  IMAD.WIDE R12, R17, 0x4, R244 ;  /* 0x00000004110c7825 */ /* 0x000fc400078e02f4 */
[----:B------:R3:W-:Y:S01]  /*a7c10*/  @P4 STG.E desc[UR12][R10.64], R187 ;  /* 0x000000bb0a004986 */ /* 0x0007e2000c10190c */
[----:B------:R-:W2:Y:S01]  /*a7c20*/  LDCU UR18, c[0x0][0x398] ;  /* 0x00007300ff1277ac */ /* 0x000ea20008000800 */
[----:B------:R-:W-:Y:S01]  /*a7c30*/  IMAD.WIDE R14, R17, 0x4, R242 ;  /* 0x00000004110e7825 */ /* 0x000fe200078e02f2 */
[----:B----4-:R-:W-:Y:S01]  /*a7c40*/  ISETP.LT.AND P4, PT, R207, UR26, !P5 ;  /* 0x0000001acf007c0c */ /* 0x010fe2000ef81270 */
[----:B------:R4:W-:Y:S01]  /*a7c50*/  @P6 STG.E desc[UR12][R12.64], R183 ;  /* 0x000000b70c006986 */ /* 0x0009e2000c10190c */
[----:B---3--:R-:W-:Y:S01]  /*a7c60*/  ISETP.LT.AND P5, PT, R227, UR16, !P5 ;  /* 0x00000010e3007c0c */ /* 0x008fe2000efa1270 */
[----:B------:R-:W-:Y:S01]  /*a7c70*/  VIADD R0, R252, 0x79 ;  /* 0x00000079fc007836 */ /* 0x000fe20000000000 */
[----:B------:R-:W-:Y:S01]  /*a7c80*/  ISETP.LT.AND P6, PT, R223, UR27, !P2 ;  /* 0x0000001bdf007c0c */ /* 0x000fe2000d7c1270 */
[----:B------:R3:W-:Y:S01]  /*a7c90*/  @P3 STG.E desc[UR12][R14.64], R191 ;  /* 0x000000bf0e003986 */ /* 0x0007e2000c10190c */
[----:B------:R-:W-:Y:S01]  /*a7ca0*/  ISETP.LT.AND P3, PT, R215, UR25, !P2 ;  /* 0x00000019d7007c0c */ /* 0x000fe2000d761270 */
[C---:B-1----:R-:W-:Y:S01]  /*a7cb0*/  IMAD.WIDE R8, R17.reuse, 0x4, R240 ;  /* 0x0000000411087825 */ /* 0x042fe200078e02f0 */
[----:B------:R-:W1:Y:S03]  /*a7cc0*/  LDCU UR20, c[0x0][0x398] ;  /* 0x00007300ff1477ac */ /* 0x000e660008000800 */
[C---:B------:R-:W-:Y:S01]  /*a7cd0*/  IMAD.WIDE R10, R17.reuse, 0x4, R2 ;  /* 0x00000004110a7825 */ /* 0x040fe200078e0202 */
[----:B------:R-:W-:Y:S01]  /*a7ce0*/  IADD3 R17, PT, PT, R17, UR8, RZ ;  /* 0x0000000811117c10 */ /* 0x000fe2000fffe0ff */
[----:B------:R1:W-:Y:S01]  /*a7cf0*/  @P4 STG.E desc[UR12][R8.64], R195 ;  /* 0x000000c308004986 */ /* 0x0003e2000c10190c */
[----:B------:R-:W-:Y:S01]  /*a7d00*/  ISETP.GE.AND P0, PT, R0, UR9, PT ;  /* 0x0000000900007c0c */ /* 0x000fe2000bf06270 */
[----:B------:R-:W1:Y:S02]  /*a7d10*/  LDCU UR9, c[0x0][0x398] ;  /* 0x00007300ff0977ac */ /* 0x000e640008000800 */
[C---:B----4-:R-:W-:Y:S01]  /*a7d20*/  IMAD.WIDE R12, R17.reuse, 0x4, R244 ;  /* 0x00000004110c7825 */ /* 0x050fe200078e02f4 */
[----:B------:R4:W-:Y:S01]  /*a7d30*/  @P5 STG.E desc[UR12][R10.64], R199 ;  /* 0x000000c70a005986 */ /* 0x0009e2000c10190c */
[----:B------:R-:W1:Y:S02]  /*a7d40*/  LDCU UR16, c[0x0][0x398] ;  /* 0x00007300ff1077ac */ /* 0x000e640008000800 */
[----:B---3--:R-:W-:Y:S01]  /*a7d50*/  IMAD.WIDE R14, R17, 0x4, R242 ;  /* 0x00000004110e7825 */ /* 0x008fe200078e02f2 */
[----:B------:R-:W-:Y:S01]  /*a7d60*/  ISETP.LT.AND P4, PT, R207, UR28, !P2 ;  /* 0x0000001ccf007c0c */ /* 0x000fe2000d781270 */
[----:B------:R3:W-:Y:S01]  /*a7d70*/  @P6 STG.E desc[UR12][R12.64], R200 ;  /* 0x000000c80c006986 */ /* 0x0007e2000c10190c */
[----:B------:R-:W-:Y:S01]  /*a7d80*/  ISETP.LT.AND P2, PT, R227, UR30, !P2 ;  /* 0x0000001ee3007c0c */ /* 0x000fe2000d741270 */
[----:B------:R-:W3:Y:S02]  /*a7d90*/  LDCU UR6, c[0x0][0x3b8] ;  /* 0x00007700ff0677ac */ /* 0x000ee40008000800 */
[----:B------:R3:W-:Y:S01]  /*a7da0*/  @P3 STG.E desc[UR12][R14.64], R204 ;  /* 0x000000cc0e003986 */ /* 0x0007e2000c10190c */
[----:B------:R-:W-:Y:S01]  /*a7db0*/  ISETP.LT.AND P3, PT, R223, UR14, !P0 ;  /* 0x0000000edf007c0c */ /* 0x000fe2000c761270 */
[----:B------:R-:W3:Y:S01]  /*a7dc0*/  LDCU UR22, c[0x0][0x398] ;  /* 0x00007300ff1677ac */ /* 0x000ee20008000800 */
[----:B--2---:R-:W-:-:S02]  /*a7dd0*/  ISETP.LT.AND P6, PT, R215, UR21, !P0 ;  /* 0x00000015d7007c0c */ /* 0x004fc4000c7c1270 */
[----:B------:R-:W-:Y:S01]  /*a7de0*/  ISETP.LT.AND P5, PT, R207, UR23, !P0 ;  /* 0x00000017cf007c0c */ /* 0x000fe2000c7a1270 */
[----:B------:R-:W2:Y:S01]  /*a7df0*/  LDCU UR24, c[0x0][0x398] ;  /* 0x00007300ff1877ac */ /* 0x000ea20008000800 */
[----:B------:R-:W-:Y:S01]  /*a7e00*/  IADD3 R19, PT, PT, R17, UR10, RZ ;  /* 0x0000000a11137c10 */ /* 0x000fe2000fffe0ff */
[----:B------:R-:W-:Y:S01]  /*a7e10*/  VIADD R0, R252, 0x7a ;  /* 0x0000007afc007836 */ /* 0x000fe20000000000 */
[----:B------:R-:W-:Y:S01]  /*a7e20*/  ISETP.LT.AND P0, PT, R227, UR18, !P0 ;  /* 0x00000012e3007c0c */ /* 0x000fe2000c701270 */
[C---:B-1----:R-:W-:Y:S01]  /*a7e30*/  IMAD.WIDE R8, R17.reuse, 0x4, R240 ;  /* 0x0000000411087825 */ /* 0x042fe200078e02f0 */
[----:B------:R-:W1:Y:S03]  /*a7e40*/  LDCU UR10, c[0x0][0x398] ;  /* 0x00007300ff0a77ac */ /* 0x000e660008000800 */
[----:B----4-:R-:W-:Y:S01]  /*a7e50*/  IMAD.WIDE R10, R17, 0x4, R2 ;  /* 0x00000004110a7825 */ /* 0x010fe200078e0202 */
[----:B------:R-:W-:Y:S01]  /*a7e60*/  ISETP.GE.AND P1, PT, R0, UR19, PT ;  /* 0x0000001300007c0c */ /* 0x000fe2000bf26270 */
[----:B------:R-:W4:Y:S02]  /*a7e70*/  LDCU UR19, c[0x0][0x398] ;  /* 0x00007300ff1377ac */ /* 0x000f240008000800 */
[C---:B---3--:R-:W-:Y:S01]  /*a7e80*/  IMAD.WIDE R12, R19.reuse, 0x4, R244 ;  /* 0x00000004130c7825 */ /* 0x048fe200078e02f4 */
[----:B------:R3:W-:Y:S01]  /*a7e90*/  @P4 STG.E desc[UR12][R8.64], R212 ;  /* 0x000000d408004986 */ /* 0x0007e2000c10190c */
[----:B------:R-:W1:Y:S02]  /*a7ea0*/  LDCU UR14, c[0x0][0x398] ;  /* 0x00007300ff0e77ac */ /* 0x000e640008000800 */
[C---:B------:R-:W-:Y:S01]  /*a7eb0*/  IMAD.WIDE R14, R19.reuse, 0x4, R242 ;  /* 0x00000004130e7825 */ /* 0x040fe200078e02f2 */
[----:B------:R1:W-:Y:S01]  /*a7ec0*/  @P2 STG.E desc[UR12][R10.64], R220 ;  /* 0x000000dc0a002986 */ /* 0x0003e2000c10190c */
[----:B------:R-:W2:Y:S02]  /*a7ed0*/  LDCU UR8, c[0x0][0x3b8] ;  /* 0x00007700ff0877ac */ /* 0x000ea40008000800 */
[----:B------:R-:W-:Y:S01]  /*a7ee0*/  IMAD.WIDE R16, R19, 0x4, R240 ;  /* 0x0000000413107825 */ /* 0x000fe200078e02f0 */
[----:B------:R2:W-:Y:S01]  /*a7ef0*/  @P3 STG.E desc[UR12][R12.64], R224 ;  /* 0x000000e00c003986 */ /* 0x0005e2000c10190c */
[----:B------:R-:W-:Y:S01]  /*a7f00*/  ISETP.LT.AND P3, PT, R223, UR9, !P1 ;  /* 0x00000009df007c0c */ /* 0x000fe2000cf61270 */
[----:B------:R-:W2:Y:S02]  /*a7f10*/  LDCU UR9, c[0x0][0x398] ;  /* 0x00007300ff0977ac */ /* 0x000ea40008000800 */
[----:B------:R2:W-:Y:S01]  /*a7f20*/  @P6 STG.E desc[UR12][R14.64], R232 ;  /* 0x000000e80e006986 */ /* 0x0005e2000c10190c */
[----:B---3--:R-:W-:Y:S01]  /*a7f30*/  IMAD.WIDE R8, R19, 0x4, R2 ;  /* 0x0000000413087825 */ /* 0x008fe200078e0202 */
[----:B------:R-:W-:-:S02]  /*a7f40*/  ISETP.LT.AND P6, PT, R215, UR20, !P1 ;  /* 0x00000014d7007c0c */ /* 0x000fc4000cfc1270 */
[----:B------:R-:W-:Y:S01]  /*a7f50*/  @P5 STG.E desc[UR12][R16.64], R208 ;  /* 0x000000d010005986 */ /* 0x000fe2000c10190c */
[----:B------:R-:W-:Y:S01]  /*a7f60*/  ISETP.LT.AND P5, PT, R207, UR16, !P1 ;  /* 0x00000010cf007c0c */ /* 0x000fe2000cfa1270 */
[C---:B------:R-:W-:Y:S01]  /*a7f70*/  VIADD R0, R252.reuse, 0x7b ;  /* 0x0000007bfc007836 */ /* 0x040fe20000000000 */
[----:B-1----:R-:W-:Y:S01]  /*a7f80*/  IADD3 R10, PT, PT, R252, 0x7d, RZ ;  /* 0x0000007dfc0a7810 */ /* 0x002fe20007ffe0ff */
[----:B------:R-:W-:Y:S01]  /*a7f90*/  VIADD R19, R19, UR4 ;  /* 0x0000000413137c36 */ /* 0x000fe20008000000 */
[----:B------:R1:W-:Y:S01]  /*a7fa0*/  @P0 STG.E desc[UR12][R8.64], R4 ;  /* 0x0000000408000986 */ /* 0x0003e2000c10190c */
[----:B----4-:R-:W-:Y:S01]  /*a7fb0*/  ISETP.LT.AND P1, PT, R227, UR19, !P1 ;  /* 0x00000013e3007c0c */ /* 0x010fe2000cf21270 */
[----:B------:R-:W3:Y:S01]  /*a7fc0*/  LDCU UR4, c[0x0][0x3b8] ;  /* 0x00007700ff0477ac */ /* 0x000ee20008000800 */
[----:B------:R-:W-:Y:S01]  /*a7fd0*/  ISETP.GE.AND P0, PT, R10, UR11, PT ;  /* 0x0000000b0a007c0c */ /* 0x000fe2000bf06270 */
[----:B------:R-:W-:Y:S01]  /*a7fe0*/  IMAD.WIDE R10, R19, 0x4, R244 ;  /* 0x00000004130a7825 */ /* 0x000fe200078e02f4 */
[----:B------:R-:W-:Y:S01]  /*a7ff0*/  ISETP.GE.AND P4, PT, R0, UR17, PT ;  /* 0x0000001100007c0c */ /* 0x000fe2000bf86270 */
[----:B------:R-:W4:Y:S02]  /*a8000*/  LDCU UR11, c[0x0][0x398] ;  /* 0x00007300ff0b77ac */ /* 0x000f240008000800 */
[----:B------:R-:W-:-:S02]  /*a8010*/  VIADD R0, R252, 0x7c ;  /* 0x0000007cfc007836 */ /* 0x000fc40000000000 */
[C---:B--2---:R-:W-:Y:S01]  /*a8020*/  IMAD.WIDE R12, R19.reuse, 0x4, R242 ;  /* 0x00000004130c7825 */ /* 0x044fe200078e02f2 */
[----:B------:R2:W-:Y:S03]  /*a8030*/  @P3 STG.E desc[UR12][R10.64], R201 ;  /* 0x000000c90a003986 */ /* 0x0005e6000c10190c */
[C---:B------:R-:W-:Y:S01]  /*a8040*/  IMAD.WIDE R14, R19.reuse, 0x4, R240 ;  /* 0x00000004130e7825 */ /* 0x040fe200078e02f0 */
[----:B------:R-:W-:Y:S01]  /*a8050*/  ISETP.GE.AND P2, PT, R0, UR15, PT ;  /* 0x0000000f00007c0c */ /* 0x000fe2000bf46270 */
[----:B------:R4:W-:Y:S01]  /*a8060*/  @P6 STG.E desc[UR12][R12.64], R205 ;  /* 0x000000cd0c006986 */ /* 0x0009e2000c10190c */
[----:B------:R-:W4:Y:S01]  /*a8070*/  LDCU UR15, c[0x0][0x398] ;  /* 0x00007300ff0f77ac */ /* 0x000f220008000800 */
[C---:B-1----:R-:W-:Y:S01]  /*a8080*/  IMAD.WIDE R8, R19.reuse, 0x4, R2 ;  /* 0x0000000413087825 */ /* 0x042fe200078e0202 */
[----:B------:R-:W-:Y:S01]  /*a8090*/  IADD3 R19, PT, PT, R19, UR6, RZ ;  /* 0x0000000613137c10 */ /* 0x000fe2000fffe0ff */
[----:B------:R1:W-:Y:S01]  /*a80a0*/  @P5 STG.E desc[UR12][R14.64], R213 ;  /* 0x000000d50e005986 */ /* 0x0003e2000c10190c */
[----:B------:R-:W-:Y:S01]  /*a80b0*/  ISETP.LT.AND P5, PT, R223, UR22, !P4 ;  /* 0x00000016df007c0c */ /* 0x000fe2000e7a1270 */
[----:B------:R-:W4:Y:S01]  /*a80c0*/  LDCU UR6, c[0x0][0x398] ;  /* 0x00007300ff0677ac */ /* 0x000f220008000800 */
[----:B------:R-:W-:-:S02]  /*a80d0*/  ISETP.LT.AND P6, PT, R215, UR24, !P4 ;  /* 0x00000018d7007c0c */ /* 0x000fc4000e7c1270 */
[----:B------:R-:W-:Y:S01]  /*a80e0*/  ISETP.LT.AND P3, PT, R207, UR10, !P4 ;  /* 0x0000000acf007c0c */ /* 0x000fe2000e761270 */
[C---:B--2---:R-:W-:Y:S01]  /*a80f0*/  IMAD.WIDE R10, R19.reuse, 0x4, R244 ;  /* 0x00000004130a7825 */ /* 0x044fe200078e02f4 */
[----:B------:R2:W-:Y:S03]  /*a8100*/  @P1 STG.E desc[UR12][R8.64], R221 ;  /* 0x000000dd08001986 */ /* 0x0005e6000c10190c */
[----:B----4-:R-:W-:-:S04]  /*a8110*/  IMAD.WIDE R12, R19, 0x4, R242 ;  /* 0x00000004130c7825 */ /* 0x010fc800078e02f2 */
[----:B-1----:R-:W-:Y:S01]  /*a8120*/  IMAD.WIDE R14, R19, 0x4, R240 ;  /* 0x00000004130e7825 */ /* 0x002fe200078e02f0 */
[----:B------:R1:W-:Y:S01]  /*a8130*/  @P5 STG.E desc[UR12][R10.64], R225 ;  /* 0x000000e10a005986 */ /* 0x0003e2000c10190c */
[----:B------:R-:W-:Y:S02]  /*a8140*/  ISETP.LT.AND P4, PT, R227, UR14, !P4 ;  /* 0x0000000ee3007c0c */ /* 0x000fe4000e781270 */
[----:B------:R-:W-:Y:S01]  /*a8150*/  VIADD R0, R252, 0x7e ;  /* 0x0000007efc007836 */ /* 0x000fe20000000000 */
[----:B------:R4:W-:Y:S01]  /*a8160*/  @P6 STG.E desc[UR12][R12.64], R233 ;  /* 0x000000e90c006986 */ /* 0x0009e2000c10190c */
[----:B------:R-:W-:-:S03]  /*a8170*/  ISETP.LT.AND P5, PT, R223, UR9, !P2 ;  /* 0x00000009df007c0c */ /* 0x000fc6000d7a1270 */
[----:B------:R1:W-:Y:S01]  /*a8180*/  @P3 STG.E desc[UR12][R14.64], R209 ;  /* 0x000000d10e003986 */ /* 0x0003e2000c10190c */
[----:B------:R-:W-:Y:S02]  /*a8190*/  ISETP.LT.AND P3, PT, R215, UR11, !P2 ;  /* 0x0000000bd7007c0c */ /* 0x000fe4000d761270 */
[----:B------:R-:W-:Y:S02]  /*a81a0*/  ISETP.LT.AND P6, PT, R207, UR15, !P2 ;  /* 0x0000000fcf007c0c */ /* 0x000fe4000d7c1270 */
[----:B------:R-:W-:Y:S02]  /*a81b0*/  IADD3 R21, PT, PT, R19, UR8, RZ ;  /* 0x0000000813157c10 */ /* 0x000fe4000fffe0ff */
[----:B------:R-:W-:Y:S02]  /*a81c0*/  ISETP.LT.AND P2, PT, R227, UR6, !P2 ;  /* 0x00000006e3007c0c */ /* 0x000fe4000d741270 */
[----:B------:R-:W-:Y:S01]  /*a81d0*/  ISETP.GE.AND P1, PT, R0, UR5, PT ;  /* 0x0000000500007c0c */ /* 0x000fe2000bf26270 */
[----:B------:R-:W3:Y:S01]  /*a81e0*/  LDCU UR5, c[0x0][0x3b8] ;  /* 0x00007700ff0577ac */ /* 0x000ee20008000800 */
[----:B--2---:R-:W-:-:S04]  /*a81f0*/  IMAD.WIDE R8, R19, 0x4, R2 ;  /* 0x0000000413087825 */ /* 0x004fc800078e0202 */
[C---:B-1----:R-:W-:Y:S01]  /*a8200*/  IMAD.WIDE R10, R21.reuse, 0x4, R244 ;  /* 0x00000004150a7825 */ /* 0x042fe200078e02f4 */
[----:B------:R1:W-:Y:S03]  /*a8210*/  @P4 STG.E desc[UR12][R8.64], R5 ;  /* 0x0000000508004986 */ /* 0x0003e6000c10190c */
[C---:B----4-:R-:W-:Y:S01]  /*a8220*/  IMAD.WIDE R12, R21.reuse, 0x4, R242 ;  /* 0x00000004150c7825 */ /* 0x050fe200078e02f2 */
[----:B------:R2:W-:Y:S03]  /*a8230*/  @P5 STG.E desc[UR12][R10.64], R202 ;  /* 0x000000ca0a005986 */ /* 0x0005e6000c10190c */
[C---:B------:R-:W-:Y:S01]  /*a8240*/  IMAD.WIDE R14, R21.reuse, 0x4, R240 ;  /* 0x00000004150e7825 */ /* 0x040fe200078e02f0 */
[----:B------:R4:W-:Y:S03]  /*a8250*/  @P3 STG.E desc[UR12][R12.64], R206 ;  /* 0x000000ce0c003986 */ /* 0x0009e6000c10190c */
[----:B------:R-:W-:Y:S01]  /*a8260*/  IMAD.WIDE R16, R21, 0x4, R2 ;  /* 0x0000000415107825 */ /* 0x000fe200078e0202 */
[----:B------:R-:W-:Y:S01]  /*a8270*/  ISETP.LT.AND P5, PT, R223, UR6, !P0 ;  /* 0x00000006df007c0c */ /* 0x000fe2000c7a1270 */
[----:B------:R1:W-:Y:S01]  /*a8280*/  @P6 STG.E desc[UR12][R14.64], R214 ;  /* 0x000000d60e006986 */ /* 0x0003e2000c10190c */
[----:B------:R-:W-:-:S03]  /*a8290*/  ISETP.LT.AND P3, PT, R215, UR6, !P0 ;  /* 0x00000006d7007c0c */ /* 0x000fc6000c761270 */
[----:B------:R2:W-:Y:S01]  /*a82a0*/  @P2 STG.E desc[UR12][R16.64], R222 ;  /* 0x000000de10002986 */ /* 0x0005e2000c10190c */
[----:B------:R-:W-:Y:S02]  /*a82b0*/  ISETP.LT.AND P2, PT, R207, UR6, !P0 ;  /* 0x00000006cf007c0c */ /* 0x000fe4000c741270 */
[----:B---3--:R-:W-:Y:S01]  /*a82c0*/  IADD3 R21, PT, PT, R21, UR4, RZ ;  /* 0x0000000415157c10 */ /* 0x008fe2000fffe0ff */
[----:B------:R-:W-:Y:S01]  /*a82d0*/  VIADD R252, R252, 0x7f ;  /* 0x0000007ffcfc7836 */ /* 0x000fe20000000000 */
[----:B------:R-:W-:Y:S01]  /*a82e0*/  ISETP.LT.AND P0, PT, R227, UR6, !P0 ;  /* 0x00000006e3007c0c */ /* 0x000fe2000c701270 */
[----:B------:R-:W3:Y:S01]  /*a82f0*/  LDCU UR4, c[0x0][0x3b8] ;  /* 0x00007700ff0477ac */ /* 0x000ee20008000800 */
[----:B------:R-:W-:Y:S01]  /*a8300*/  ISETP.LT.AND P6, PT, R223, UR6, !P1 ;  /* 0x00000006df007c0c */ /* 0x000fe2000cfc1270 */
[----:B-1----:R-:W-:-:S04]  /*a8310*/  IMAD.WIDE R4, R21, 0x4, R244 ;  /* 0x0000000415047825 */ /* 0x002fc800078e02f4 */
[C---:B------:R-:W-:Y:S02]  /*a8320*/  VIADD R19, R21.reuse, UR5 ;  /* 0x0000000515137c36 */ /* 0x040fe40008000000 */
[----:B------:R-:W-:Y:S01]  /*a8330*/  IMAD.WIDE R8, R21, 0x4, R242 ;  /* 0x0000000415087825 */ /* 0x000fe200078e02f2 */
[----:B------:R-:W-:-:S03]  /*a8340*/  ISETP.GE.AND P4, PT, R252, UR7, PT ;  /* 0x00000007fc007c0c */ /* 0x000fc6000bf86270 */
[C---:B--2---:R-:W-:Y:S01]  /*a8350*/  IMAD.WIDE R10, R21.reuse, 0x4, R240 ;  /* 0x00000004150a7825 */ /* 0x044fe200078e02f0 */
[----:B------:R1:W-:Y:S03]  /*a8360*/  @P5 STG.E desc[UR12][R4.64], R226 ;  /* 0x000000e204005986 */ /* 0x0003e6000c10190c */
[----:B----4-:R-:W-:Y:S01]  /*a8370*/  IMAD.WIDE R12, R21, 0x4, R2 ;  /* 0x00000004150c7825 */ /* 0x010fe200078e0202 */
[----:B------:R2:W-:Y:S03]  /*a8380*/  @P3 STG.E desc[UR12][R8.64], R234 ;  /* 0x000000ea08003986 */ /* 0x0005e6000c10190c */
[----:B------:R-:W-:Y:S01]  /*a8390*/  IMAD.WIDE R14, R19, 0x4, R244 ;  /* 0x00000004130e7825 */ /* 0x000fe200078e02f4 */
[----:B------:R4:W-:Y:S01]  /*a83a0*/  @P2 STG.E desc[UR12][R10.64], R210 ;  /* 0x000000d20a002986 */ /* 0x0009e2000c10190c */
[----:B------:R-:W-:-:S02]  /*a83b0*/  ISETP.LT.AND P5, PT, R223, UR6, !P4 ;  /* 0x00000006df007c0c */ /* 0x000fc4000e7a1270 */
[C---:B------:R-:W-:Y:S01]  /*a83c0*/  ISETP.LT.AND P3, PT, R215.reuse, UR6, !P4 ;  /* 0x00000006d7007c0c */ /* 0x040fe2000e761270 */
[----:B------:R1:W-:Y:S01]  /*a83d0*/  @P0 STG.E desc[UR12][R12.64], R6 ;  /* 0x000000060c000986 */ /* 0x0003e2000c10190c */
[----:B------:R-:W-:Y:S02]  /*a83e0*/  ISETP.LT.AND P2, PT, R215, UR6, !P1 ;  /* 0x00000006d7007c0c */ /* 0x000fe4000cf41270 */
[----:B------:R-:W-:Y:S01]  /*a83f0*/  ISETP.LT.AND P0, PT, R207, UR6, !P1 ;  /* 0x00000006cf007c0c */ /* 0x000fe2000cf01270 */
[----:B------:R-:W4:Y:S01]  /*a8400*/  LDL.LU R223, [R1+0x31bc] ;  /* 0x0031bc0001df7983 */ /* 0x000f220000300800 */
[----:B------:R-:W-:-:S03]  /*a8410*/  ISETP.LT.AND P1, PT, R227, UR6, !P1 ;  /* 0x00000006e3007c0c */ /* 0x000fc6000cf21270 */
[----:B------:R-:W4:Y:S04]  /*a8420*/  LDL.LU R215, [R1+0x31b8] ;  /* 0x0031b80001d77983 */ /* 0x000f280000300800 */
[----:B------:R2:W-:Y:S01]  /*a8430*/  @P6 STG.E desc[UR12][R14.64], R203 ;  /* 0x000000cb0e006986 */ /* 0x0005e2000c10190c */
[----:B------:R-:W-:-:S03]  /*a8440*/  ISETP.LT.AND P6, PT, R207, UR6, !P4 ;  /* 0x00000006cf007c0c */ /* 0x000fc6000e7c1270 */
[----:B------:R-:W4:Y:S01]  /*a8450*/  LDL.LU R207, [R1+0x31b4] ;  /* 0x0031b40001cf7983 */ /* 0x000f220000300800 */
[----:B------:R-:W-:-:S03]  /*a8460*/  ISETP.LT.AND P4, PT, R227, UR6, !P4 ;  /* 0x00000006e3007c0c */ /* 0x000fc6000e781270 */
[----:B------:R-:W4:Y:S01]  /*a8470*/  LDL.LU R227, [R1+0x31b0] ;  /* 0x0031b00001e37983 */ /* 0x000f220000300800 */
[C---:B---3--:R-:W-:Y:S01]  /*a8480*/  IADD3 R17, PT, PT, R19.reuse, UR4, RZ ;  /* 0x0000000413117c10 */ /* 0x048fe2000fffe0ff */
[----:B-1----:R-:W-:-:S04]  /*a8490*/  IMAD.WIDE R4, R19, 0x4, R242 ;  /* 0x0000000413047825 */ /* 0x002fc800078e02f2 */
[----:B--2---:R-:W-:-:S04]  /*a84a0*/  IMAD.WIDE R8, R19, 0x4, R240 ;  /* 0x0000000413087825 */ /* 0x004fc800078e02f0 */
[----:B----4-:R-:W-:-:S04]  /*a84b0*/  IMAD.WIDE R10, R19, 0x4, R2 ;  /* 0x00000004130a7825 */ /* 0x010fc800078e0202 */
[----:B------:R-:W-:-:S04]  /*a84c0*/  IMAD.WIDE R244, R17, 0x4, R244 ;  /* 0x0000000411f47825 */ /* 0x000fc800078e02f4 */
[----:B------:R-:W-:-:S04]  /*a84d0*/  IMAD.WIDE R242, R17, 0x4, R242 ;  /* 0x0000000411f27825 */ /* 0x000fc800078e02f2 */
[----:B------:R-:W-:-:S04]  /*a84e0*/  IMAD.WIDE R240, R17, 0x4, R240 ;  /* 0x0000000411f07825 */ /* 0x000fc800078e02f0 */
[----:B------:R-:W-:Y:S01]  /*a84f0*/  IMAD.WIDE R2, R17, 0x4, R2 ;  /* 0x0000000411027825 */ /* 0x000fe200078e0202 */
[----:B------:R1:W-:Y:S04]  /*a8500*/  @P2 STG.E desc[UR12][R4.64], R207 ;  /* 0x000000cf04002986 */ /* 0x0003e8000c10190c */
[----:B------:R1:W-:Y:S04]  /*a8510*/  @P0 STG.E desc[UR12][R8.64], R215 ;  /* 0x000000d708000986 */ /* 0x0003e8000c10190c */
[----:B------:R1:W-:Y:S04]  /*a8520*/  @P1 STG.E desc[UR12][R10.64], R223 ;  /* 0x000000df0a001986 */ /* 0x0003e8000c10190c */
[----:B------:R1:W-:Y:S04]  /*a8530*/  @P5 STG.E desc[UR12][R244.64], R227 ;  /* 0x000000e3f4005986 */ /* 0x0003e8000c10190c */
[----:B------:R1:W-:Y:S04]  /*a8540*/  @P3 STG.E desc[UR12][R242.64], R235 ;  /* 0x000000ebf2003986 */ /* 0x0003e8000c10190c */
[----:B------:R1:W-:Y:S01]  /*a8550*/  @P6 STG.E desc[UR12][R240.64], R211 ;  /* 0x000000d3f0006986 */ /* 0x0003e2000c10190c */
[----:B------:R-:W-:Y:S05]  /*a8560*/  @!P4 EXIT ;  /* 0x000000000000c94d */ /* 0x000fea0003800000 */
[----:B------:R-:W-:Y:S01]  /*a8570*/  STG.E desc[UR12][R2.64], R7 ;  /* 0x0000000702007986 */ /* 0x000fe2000c10190c */
[----:B------:R-:W-:Y:S05]  /*a8580*/  EXIT ;  /* 0x000000000000794d */ /* 0x000fea0003800000 */
.L_x_2:
[----:B------:R-:W-:-:S00]  /*a8590*/  BRA `(.L_x_2) ;  /* 0xfffffffc00fc7947 */ /* 0x000fc0000383ffff */
[----:B------:R-:W-:-:S00]  /*a85a0*/  NOP ;  /* 0x0000000000007918 */ /* 0x000fc00000000000 */
        /* <DEDUP_REMOVED lines=13> */
.L_x_3:


//--------------------- .nv.shared.matmul_kernel  --------------------------
	.section	.nv.shared.matmul_kernel,"aw",@nobits
	.sectionflags	@""
	.align	16
	.zero		1024


//--------------------- .nv.shared.reserved.0     --------------------------
	.section	.nv.shared.reserved.0,"aw",@nobits
	.weak		__nv_reservedSMEM_offset_0_alias
	.size		__nv_reservedSMEM_offset_0_alias, 0, 64
	.other		__nv_reservedSMEM_offset_0_alias,@"STO_CUDA_RESERVED_SHARED STV_DEFAULT"
__nv_reservedSMEM_offset_0_alias:
	.zero		0
	.zero		64


//--------------------- .nv.constant0.matmul_kernel --------------------------
	.section	.nv.constant0.matmul_kernel,"a",@progbits
	.sectionflags	@""
	.align	4
.nv.constant0.matmul_kernel:
	.zero		976


//--------------------- SYMBOLS --------------------------

	.type		.nv.reservedSmem.offset0,@object
	.size		.nv.reservedSmem.offset0,0x4
	.type		.nv.reservedSmem.cap,@object
	.size		.nv.reservedSmem.cap,0x4
